//
// Generated by NVIDIA NVVM Compiler
//
// Compiler Build ID: CL-36424714
// Cuda compilation tools, release 13.0, V13.0.88
// Based on NVVM 20.0.0
//

.version 9.0
.target sm_100
.address_size 64

	// .globl	_Z5sw4_1PdS_S_S_S_S_S_S_S_S_S_i

.visible .entry _Z5sw4_1PdS_S_S_S_S_S_S_S_S_S_i(
	.param .u64 .ptr .align 1 _Z5sw4_1PdS_S_S_S_S_S_S_S_S_S_i_param_0,
	.param .u64 .ptr .align 1 _Z5sw4_1PdS_S_S_S_S_S_S_S_S_S_i_param_1,
	.param .u64 .ptr .align 1 _Z5sw4_1PdS_S_S_S_S_S_S_S_S_S_i_param_2,
	.param .u64 .ptr .align 1 _Z5sw4_1PdS_S_S_S_S_S_S_S_S_S_i_param_3,
	.param .u64 .ptr .align 1 _Z5sw4_1PdS_S_S_S_S_S_S_S_S_S_i_param_4,
	.param .u64 .ptr .align 1 _Z5sw4_1PdS_S_S_S_S_S_S_S_S_S_i_param_5,
	.param .u64 .ptr .align 1 _Z5sw4_1PdS_S_S_S_S_S_S_S_S_S_i_param_6,
	.param .u64 .ptr .align 1 _Z5sw4_1PdS_S_S_S_S_S_S_S_S_S_i_param_7,
	.param .u64 .ptr .align 1 _Z5sw4_1PdS_S_S_S_S_S_S_S_S_S_i_param_8,
	.param .u64 .ptr .align 1 _Z5sw4_1PdS_S_S_S_S_S_S_S_S_S_i_param_9,
	.param .u64 .ptr .align 1 _Z5sw4_1PdS_S_S_S_S_S_S_S_S_S_i_param_10,
	.param .u32 _Z5sw4_1PdS_S_S_S_S_S_S_S_S_S_i_param_11
)
.maxntid 128
.minnctapersm 2
{
	.reg .pred 	%p<11>;
	.reg .b32 	%r<43>;
	.reg .b64 	%rd<102>;
	.reg .b64 	%fd<2077>;

	ld.param.u64 	%rd31, [_Z5sw4_1PdS_S_S_S_S_S_S_S_S_S_i_param_0];
	ld.param.u64 	%rd36, [_Z5sw4_1PdS_S_S_S_S_S_S_S_S_S_i_param_3];
	ld.param.u64 	%rd37, [_Z5sw4_1PdS_S_S_S_S_S_S_S_S_S_i_param_4];
	ld.param.u64 	%rd32, [_Z5sw4_1PdS_S_S_S_S_S_S_S_S_S_i_param_5];
	ld.param.u64 	%rd38, [_Z5sw4_1PdS_S_S_S_S_S_S_S_S_S_i_param_6];
	ld.param.u64 	%rd33, [_Z5sw4_1PdS_S_S_S_S_S_S_S_S_S_i_param_7];
	ld.param.u64 	%rd34, [_Z5sw4_1PdS_S_S_S_S_S_S_S_S_S_i_param_8];
	ld.param.u64 	%rd35, [_Z5sw4_1PdS_S_S_S_S_S_S_S_S_S_i_param_9];
	ld.param.u64 	%rd39, [_Z5sw4_1PdS_S_S_S_S_S_S_S_S_S_i_param_10];
	ld.param.u32 	%r23, [_Z5sw4_1PdS_S_S_S_S_S_S_S_S_S_i_param_11];
	cvta.to.global.u64 	%rd1, %rd37;
	cvta.to.global.u64 	%rd2, %rd36;
	cvta.to.global.u64 	%rd3, %rd39;
	cvta.to.global.u64 	%rd4, %rd38;
	mov.u32 	%r1, %ntid.x;
	mov.u32 	%r2, %ctaid.x;
	mov.u32 	%r3, %tid.x;
	mad.lo.s32 	%r4, %r2, %r1, %r3;
	mov.u32 	%r5, %ntid.y;
	mov.u32 	%r6, %ctaid.y;
	mov.u32 	%r7, %tid.y;
	mad.lo.s32 	%r8, %r6, %r5, %r7;
	min.u32 	%r24, %r4, %r8;
	setp.lt.u32 	%p1, %r24, 2;
	add.s32 	%r25, %r23, -3;
	max.s32 	%r26, %r4, %r8;
	setp.gt.s32 	%p2, %r26, %r25;
	or.pred  	%p3, %p2, %p1;
	setp.lt.s32 	%p4, %r23, 5;
	or.pred  	%p5, %p3, %p4;
	@%p5 bra 	$L__BB0_7;
	cvta.to.global.u64 	%rd40, %rd34;
	cvta.to.global.u64 	%rd41, %rd35;
	cvta.to.global.u64 	%rd5, %rd33;
	cvta.to.global.u64 	%rd6, %rd32;
	cvta.to.global.u64 	%rd7, %rd31;
	cvt.u64.u32 	%rd8, %r8;
	cvt.u64.u32 	%rd9, %r4;
	mul.wide.u32 	%rd42, %r4, 8;
	add.s64 	%rd10, %rd40, %rd42;
	mul.wide.u32 	%rd43, %r8, 8;
	add.s64 	%rd11, %rd41, %rd43;
	mul.wide.u32 	%rd44, %r8, 2432;
	add.s64 	%rd45, %rd4, %rd44;
	add.s64 	%rd12, %rd45, %rd42;
	add.s64 	%rd13, %rd6, %rd44;
	add.s32 	%r9, %r23, -5;
	shr.u32 	%r10, %r9, 1;
	mul.hi.u32 	%r28, %r10, 1431655766;
	mul.lo.s32 	%r29, %r28, 3;
	sub.s32 	%r30, %r10, %r29;
	add.s32 	%r11, %r30, 1;
	setp.lt.u32 	%p6, %r9, 4;
	mov.b32 	%r40, 2;
	@%p6 bra 	$L__BB0_4;
	setp.eq.s32 	%p7, %r11, 3;
	selp.b32 	%r33, 0, %r11, %p7;
	sub.s32 	%r34, %r10, %r33;
	add.s32 	%r12, %r34, 1;
	add.s64 	%rd47, %rd13, %rd42;
	ld.global.nc.f64 	%fd2072, [%rd47+2217968];
	ld.global.nc.f64 	%fd2071, [%rd47+2217976];
	ld.global.nc.f64 	%fd2070, [%rd47+2217992];
	ld.global.nc.f64 	%fd2069, [%rd47+2218000];
	ld.global.nc.f64 	%fd2068, [%rd47+1478640];
	ld.global.nc.f64 	%fd2067, [%rd47+1478648];
	ld.global.nc.f64 	%fd2066, [%rd47+1478664];
	ld.global.nc.f64 	%fd2065, [%rd47+1478672];
	mul.lo.s64 	%rd48, %rd8, 2432;
	add.s64 	%rd49, %rd7, %rd48;
	shl.b64 	%rd50, %rd9, 3;
	add.s64 	%rd14, %rd49, %rd50;
	add.s64 	%rd51, %rd2, %rd48;
	add.s64 	%rd15, %rd51, %rd50;
	add.s64 	%rd16, %rd5, %rd48;
	mov.b32 	%r39, 0;
	mov.b32 	%r40, 2;
$L__BB0_3:
	.pragma "nounroll";
	mul.wide.u32 	%rd52, %r40, 739328;
	add.s64 	%rd53, %rd4, %rd52;
	add.s64 	%rd55, %rd53, %rd44;
	add.s64 	%rd57, %rd55, %rd42;
	ld.global.nc.f64 	%fd37, [%rd57+-8];
	ld.global.f64 	%fd38, [%rd10+-8];
	mul.f64 	%fd39, %fd37, %fd38;
	ld.global.nc.f64 	%fd40, [%rd57];
	mul.f64 	%fd41, %fd40, 0d3FE8000000000000;
	ld.global.f64 	%fd42, [%rd10];
	mul.f64 	%fd43, %fd41, %fd42;
	sub.f64 	%fd44, %fd39, %fd43;
	ld.global.nc.f64 	%fd45, [%rd57+-16];
	mul.f64 	%fd46, %fd45, 0d3FE8000000000000;
	ld.global.f64 	%fd47, [%rd10+-16];
	mul.f64 	%fd48, %fd46, %fd47;
	sub.f64 	%fd49, %fd44, %fd48;
	ld.global.nc.f64 	%fd50, [%rd57+8];
	ld.global.f64 	%fd51, [%rd10+8];
	mul.f64 	%fd52, %fd50, %fd51;
	fma.rn.f64 	%fd53, %fd45, %fd47, %fd52;
	mul.f64 	%fd54, %fd40, 0d4008000000000000;
	fma.rn.f64 	%fd55, %fd54, %fd42, %fd53;
	mul.f64 	%fd56, %fd37, 0d4008000000000000;
	fma.rn.f64 	%fd57, %fd56, %fd38, %fd55;
	ld.global.nc.f64 	%fd58, [%rd57+16];
	ld.global.f64 	%fd59, [%rd10+16];
	fma.rn.f64 	%fd60, %fd58, %fd59, %fd39;
	mul.f64 	%fd61, %fd50, 0d4008000000000000;
	fma.rn.f64 	%fd62, %fd61, %fd51, %fd60;
	fma.rn.f64 	%fd63, %fd54, %fd42, %fd62;
	sub.f64 	%fd64, %fd52, %fd43;
	mul.f64 	%fd65, %fd58, 0d3FE8000000000000;
	mul.f64 	%fd66, %fd65, %fd59;
	sub.f64 	%fd67, %fd64, %fd66;
	ld.global.nc.f64 	%fd68, [%rd57+-2432];
	ld.global.f64 	%fd69, [%rd11+-8];
	mul.f64 	%fd70, %fd68, %fd69;
	ld.global.f64 	%fd71, [%rd11];
	mul.f64 	%fd72, %fd41, %fd71;
	sub.f64 	%fd73, %fd70, %fd72;
	ld.global.nc.f64 	%fd74, [%rd57+-4864];
	mul.f64 	%fd75, %fd74, 0d3FE8000000000000;
	ld.global.f64 	%fd76, [%rd11+-16];
	mul.f64 	%fd77, %fd75, %fd76;
	sub.f64 	%fd78, %fd73, %fd77;
	ld.global.nc.f64 	%fd79, [%rd57+2432];
	ld.global.f64 	%fd80, [%rd11+8];
	mul.f64 	%fd81, %fd79, %fd80;
	fma.rn.f64 	%fd82, %fd74, %fd76, %fd81;
	fma.rn.f64 	%fd83, %fd54, %fd71, %fd82;
	mul.f64 	%fd84, %fd68, 0d4008000000000000;
	fma.rn.f64 	%fd85, %fd84, %fd69, %fd83;
	ld.global.nc.f64 	%fd86, [%rd57+4864];
	ld.global.f64 	%fd87, [%rd11+16];
	fma.rn.f64 	%fd88, %fd86, %fd87, %fd70;
	mul.f64 	%fd89, %fd79, 0d4008000000000000;
	fma.rn.f64 	%fd90, %fd89, %fd80, %fd88;
	fma.rn.f64 	%fd91, %fd54, %fd71, %fd90;
	sub.f64 	%fd92, %fd81, %fd72;
	mul.f64 	%fd93, %fd86, 0d3FE8000000000000;
	mul.f64 	%fd94, %fd93, %fd87;
	sub.f64 	%fd95, %fd92, %fd94;
	add.s64 	%rd58, %rd12, %rd52;
	ld.global.nc.f64 	%fd96, [%rd58+-739328];
	mul.wide.u32 	%rd59, %r40, 8;
	add.s64 	%rd60, %rd3, %rd59;
	ld.global.f64 	%fd97, [%rd60+-8];
	mul.f64 	%fd98, %fd96, %fd97;
	ld.global.f64 	%fd99, [%rd60];
	mul.f64 	%fd100, %fd41, %fd99;
	sub.f64 	%fd101, %fd98, %fd100;
	ld.global.nc.f64 	%fd102, [%rd58+-1478656];
	mul.f64 	%fd103, %fd102, 0d3FE8000000000000;
	ld.global.f64 	%fd104, [%rd60+-16];
	mul.f64 	%fd105, %fd103, %fd104;
	sub.f64 	%fd106, %fd101, %fd105;
	ld.global.nc.f64 	%fd107, [%rd57+739328];
	ld.global.f64 	%fd108, [%rd60+8];
	mul.f64 	%fd109, %fd107, %fd108;
	fma.rn.f64 	%fd110, %fd102, %fd104, %fd109;
	fma.rn.f64 	%fd111, %fd54, %fd99, %fd110;
	mul.f64 	%fd112, %fd96, 0d4008000000000000;
	fma.rn.f64 	%fd113, %fd112, %fd97, %fd111;
	ld.global.nc.f64 	%fd114, [%rd58+1478656];
	ld.global.f64 	%fd115, [%rd60+16];
	fma.rn.f64 	%fd116, %fd114, %fd115, %fd98;
	mul.f64 	%fd117, %fd107, 0d4008000000000000;
	fma.rn.f64 	%fd118, %fd117, %fd108, %fd116;
	fma.rn.f64 	%fd119, %fd54, %fd99, %fd118;
	sub.f64 	%fd120, %fd109, %fd100;
	mul.f64 	%fd121, %fd114, 0d3FE8000000000000;
	mul.f64 	%fd122, %fd121, %fd115;
	sub.f64 	%fd123, %fd120, %fd122;
	add.s64 	%rd61, %rd16, %rd52;
	add.s64 	%rd62, %rd61, %rd42;
	ld.global.nc.f64 	%fd124, [%rd62+-8];
	mul.f64 	%fd125, %fd124, %fd38;
	fma.rn.f64 	%fd126, %fd49, 0d4000000000000000, %fd125;
	ld.global.nc.f64 	%fd127, [%rd62];
	mul.f64 	%fd128, %fd127, 0d3FE8000000000000;
	mul.f64 	%fd129, %fd128, %fd42;
	sub.f64 	%fd130, %fd126, %fd129;
	ld.global.nc.f64 	%fd131, [%rd62+-16];
	mul.f64 	%fd132, %fd131, 0d3FE8000000000000;
	mul.f64 	%fd133, %fd132, %fd47;
	sub.f64 	%fd134, %fd130, %fd133;
	add.s64 	%rd63, %rd2, %rd52;
	add.s64 	%rd64, %rd63, %rd44;
	add.s64 	%rd65, %rd64, %rd42;
	ld.global.nc.f64 	%fd135, [%rd65+-16];
	ld.global.nc.f64 	%fd136, [%rd65];
	sub.f64 	%fd137, %fd135, %fd136;
	mul.f64 	%fd138, %fd131, %fd47;
	fma.rn.f64 	%fd139, %fd57, 0d4000000000000000, %fd138;
	ld.global.nc.f64 	%fd140, [%rd62+8];
	mul.f64 	%fd141, %fd140, %fd51;
	add.f64 	%fd142, %fd139, %fd141;
	mul.f64 	%fd143, %fd127, 0d4008000000000000;
	fma.rn.f64 	%fd144, %fd143, %fd42, %fd142;
	mul.f64 	%fd145, %fd124, 0d4008000000000000;
	fma.rn.f64 	%fd146, %fd145, %fd38, %fd144;
	ld.global.nc.f64 	%fd147, [%rd65+-8];
	sub.f64 	%fd148, %fd147, %fd136;
	mul.f64 	%fd149, %fd146, %fd148;
	fma.rn.f64 	%fd150, %fd134, %fd137, %fd149;
	fma.rn.f64 	%fd151, %fd63, 0d4000000000000000, %fd125;
	ld.global.nc.f64 	%fd152, [%rd62+16];
	fma.rn.f64 	%fd153, %fd152, %fd59, %fd151;
	mul.f64 	%fd154, %fd140, 0d4008000000000000;
	fma.rn.f64 	%fd155, %fd154, %fd51, %fd153;
	fma.rn.f64 	%fd156, %fd143, %fd42, %fd155;
	ld.global.nc.f64 	%fd157, [%rd65+8];
	sub.f64 	%fd158, %fd157, %fd136;
	fma.rn.f64 	%fd159, %fd156, %fd158, %fd150;
	fma.rn.f64 	%fd160, %fd67, 0d4000000000000000, %fd141;
	sub.f64 	%fd161, %fd160, %fd129;
	mul.f64 	%fd162, %fd152, 0d3FE8000000000000;
	mul.f64 	%fd163, %fd162, %fd59;
	sub.f64 	%fd164, %fd161, %fd163;
	ld.global.nc.f64 	%fd165, [%rd65+16];
	sub.f64 	%fd166, %fd165, %fd136;
	fma.rn.f64 	%fd167, %fd164, %fd166, %fd159;
	ld.global.nc.f64 	%fd168, [%rd65+-4864];
	sub.f64 	%fd169, %fd168, %fd136;
	ld.global.nc.f64 	%fd170, [%rd65+-2432];
	sub.f64 	%fd171, %fd170, %fd136;
	mul.f64 	%fd172, %fd85, %fd171;
	fma.rn.f64 	%fd173, %fd78, %fd169, %fd172;
	ld.global.nc.f64 	%fd174, [%rd65+2432];
	sub.f64 	%fd175, %fd174, %fd136;
	fma.rn.f64 	%fd176, %fd91, %fd175, %fd173;
	ld.global.nc.f64 	%fd177, [%rd65+4864];
	sub.f64 	%fd178, %fd177, %fd136;
	fma.rn.f64 	%fd179, %fd95, %fd178, %fd176;
	mul.f64 	%fd180, %fd71, %fd179;
	fma.rn.f64 	%fd181, %fd42, %fd167, %fd180;
	add.s64 	%rd66, %rd15, %rd52;
	ld.global.nc.f64 	%fd182, [%rd66+-1478656];
	sub.f64 	%fd183, %fd182, %fd136;
	ld.global.nc.f64 	%fd184, [%rd66+-739328];
	sub.f64 	%fd185, %fd184, %fd136;
	mul.f64 	%fd186, %fd113, %fd185;
	fma.rn.f64 	%fd187, %fd106, %fd183, %fd186;
	ld.global.nc.f64 	%fd188, [%rd65+739328];
	sub.f64 	%fd189, %fd188, %fd136;
	fma.rn.f64 	%fd190, %fd119, %fd189, %fd187;
	ld.global.nc.f64 	%fd191, [%rd66+1478656];
	sub.f64 	%fd192, %fd191, %fd136;
	fma.rn.f64 	%fd193, %fd123, %fd192, %fd190;
	fma.rn.f64 	%fd194, %fd99, %fd193, %fd181;
	mul.f64 	%fd195, %fd42, %fd71;
	mul.f64 	%fd196, %fd195, 0d3F7C71C71C71C71C;
	add.s64 	%rd67, %rd1, %rd52;
	add.s64 	%rd68, %rd67, %rd44;
	add.s64 	%rd69, %rd68, %rd42;
	ld.global.nc.f64 	%fd197, [%rd69+-4880];
	ld.global.nc.f64 	%fd198, [%rd69+4848];
	sub.f64 	%fd199, %fd197, %fd198;
	ld.global.nc.f64 	%fd200, [%rd69+-2448];
	ld.global.nc.f64 	%fd201, [%rd69+2416];
	sub.f64 	%fd202, %fd201, %fd200;
	fma.rn.f64 	%fd203, %fd202, 0d4020000000000000, %fd199;
	mul.f64 	%fd204, %fd131, %fd203;
	ld.global.nc.f64 	%fd205, [%rd69+-4872];
	ld.global.nc.f64 	%fd206, [%rd69+4856];
	sub.f64 	%fd207, %fd205, %fd206;
	ld.global.nc.f64 	%fd208, [%rd69+-2440];
	ld.global.nc.f64 	%fd209, [%rd69+2424];
	sub.f64 	%fd210, %fd209, %fd208;
	fma.rn.f64 	%fd211, %fd210, 0d4020000000000000, %fd207;
	mul.f64 	%fd212, %fd124, %fd211;
	mul.f64 	%fd213, %fd212, 0d4020000000000000;
	sub.f64 	%fd214, %fd204, %fd213;
	ld.global.nc.f64 	%fd215, [%rd69+-4856];
	ld.global.nc.f64 	%fd216, [%rd69+4872];
	sub.f64 	%fd217, %fd215, %fd216;
	ld.global.nc.f64 	%fd218, [%rd69+-2424];
	ld.global.nc.f64 	%fd219, [%rd69+2440];
	sub.f64 	%fd220, %fd219, %fd218;
	fma.rn.f64 	%fd221, %fd220, 0d4020000000000000, %fd217;
	mul.f64 	%fd222, %fd140, %fd221;
	fma.rn.f64 	%fd223, %fd222, 0d4020000000000000, %fd214;
	ld.global.nc.f64 	%fd224, [%rd69+-4848];
	ld.global.nc.f64 	%fd225, [%rd69+4880];
	sub.f64 	%fd226, %fd224, %fd225;
	ld.global.nc.f64 	%fd227, [%rd69+-2416];
	ld.global.nc.f64 	%fd228, [%rd69+2448];
	sub.f64 	%fd229, %fd228, %fd227;
	fma.rn.f64 	%fd230, %fd229, 0d4020000000000000, %fd226;
	mul.f64 	%fd231, %fd152, %fd230;
	sub.f64 	%fd232, %fd223, %fd231;
	mul.f64 	%fd233, %fd196, %fd232;
	fma.rn.f64 	%fd234, %fd194, 0d3FC5555555555555, %fd233;
	mul.f64 	%fd235, %fd42, %fd99;
	mul.f64 	%fd236, %fd235, 0d3F7C71C71C71C71C;
	add.s64 	%rd70, %rd13, %rd52;
	add.s64 	%rd71, %rd70, %rd42;
	ld.global.nc.f64 	%fd237, [%rd71+-1478672];
	ld.global.nc.f64 	%fd238, [%rd71+1478640];
	sub.f64 	%fd239, %fd237, %fd238;
	ld.global.nc.f64 	%fd240, [%rd71+-739344];
	sub.f64 	%fd241, %fd2072, %fd240;
	fma.rn.f64 	%fd242, %fd241, 0d4020000000000000, %fd239;
	mul.f64 	%fd243, %fd131, %fd242;
	ld.global.nc.f64 	%fd244, [%rd71+-1478664];
	ld.global.nc.f64 	%fd245, [%rd71+1478648];
	sub.f64 	%fd246, %fd244, %fd245;
	ld.global.nc.f64 	%fd247, [%rd71+-739336];
	sub.f64 	%fd248, %fd2071, %fd247;
	fma.rn.f64 	%fd249, %fd248, 0d4020000000000000, %fd246;
	mul.f64 	%fd250, %fd124, %fd249;
	mul.f64 	%fd251, %fd250, 0d4020000000000000;
	sub.f64 	%fd252, %fd243, %fd251;
	ld.global.nc.f64 	%fd253, [%rd71+-1478648];
	ld.global.nc.f64 	%fd254, [%rd71+1478664];
	sub.f64 	%fd255, %fd253, %fd254;
	ld.global.nc.f64 	%fd256, [%rd71+-739320];
	sub.f64 	%fd257, %fd2070, %fd256;
	fma.rn.f64 	%fd258, %fd257, 0d4020000000000000, %fd255;
	mul.f64 	%fd259, %fd140, %fd258;
	fma.rn.f64 	%fd260, %fd259, 0d4020000000000000, %fd252;
	ld.global.nc.f64 	%fd261, [%rd71+-1478640];
	ld.global.nc.f64 	%fd262, [%rd71+1478672];
	sub.f64 	%fd263, %fd261, %fd262;
	ld.global.nc.f64 	%fd264, [%rd71+-739312];
	sub.f64 	%fd265, %fd2069, %fd264;
	fma.rn.f64 	%fd266, %fd265, 0d4020000000000000, %fd263;
	mul.f64 	%fd267, %fd152, %fd266;
	sub.f64 	%fd268, %fd260, %fd267;
	fma.rn.f64 	%fd269, %fd236, %fd268, %fd234;
	sub.f64 	%fd270, %fd197, %fd224;
	sub.f64 	%fd271, %fd215, %fd205;
	fma.rn.f64 	%fd272, %fd271, 0d4020000000000000, %fd270;
	mul.f64 	%fd273, %fd74, %fd272;
	sub.f64 	%fd274, %fd200, %fd227;
	sub.f64 	%fd275, %fd218, %fd208;
	fma.rn.f64 	%fd276, %fd275, 0d4020000000000000, %fd274;
	mul.f64 	%fd277, %fd68, %fd276;
	mul.f64 	%fd278, %fd277, 0d4020000000000000;
	sub.f64 	%fd279, %fd273, %fd278;
	sub.f64 	%fd280, %fd201, %fd228;
	sub.f64 	%fd281, %fd219, %fd209;
	fma.rn.f64 	%fd282, %fd281, 0d4020000000000000, %fd280;
	mul.f64 	%fd283, %fd79, %fd282;
	fma.rn.f64 	%fd284, %fd283, 0d4020000000000000, %fd279;
	sub.f64 	%fd285, %fd198, %fd225;
	sub.f64 	%fd286, %fd216, %fd206;
	fma.rn.f64 	%fd287, %fd286, 0d4020000000000000, %fd285;
	mul.f64 	%fd288, %fd86, %fd287;
	sub.f64 	%fd289, %fd284, %fd288;
	fma.rn.f64 	%fd290, %fd196, %fd289, %fd269;
	sub.f64 	%fd291, %fd237, %fd261;
	sub.f64 	%fd292, %fd253, %fd244;
	fma.rn.f64 	%fd293, %fd292, 0d4020000000000000, %fd291;
	mul.f64 	%fd294, %fd102, %fd293;
	sub.f64 	%fd295, %fd240, %fd264;
	sub.f64 	%fd296, %fd256, %fd247;
	fma.rn.f64 	%fd297, %fd296, 0d4020000000000000, %fd295;
	mul.f64 	%fd298, %fd96, %fd297;
	mul.f64 	%fd299, %fd298, 0d4020000000000000;
	sub.f64 	%fd300, %fd294, %fd299;
	sub.f64 	%fd301, %fd2072, %fd2069;
	sub.f64 	%fd302, %fd2070, %fd2071;
	fma.rn.f64 	%fd303, %fd302, 0d4020000000000000, %fd301;
	mul.f64 	%fd304, %fd107, %fd303;
	mul.f64 	%fd305, %fd304, 0d4020000000000000;
	add.f64 	%fd306, %fd300, %fd305;
	sub.f64 	%fd307, %fd238, %fd262;
	sub.f64 	%fd308, %fd254, %fd245;
	fma.rn.f64 	%fd309, %fd308, 0d4020000000000000, %fd307;
	mul.f64 	%fd310, %fd114, %fd309;
	sub.f64 	%fd311, %fd306, %fd310;
	fma.rn.f64 	%fd312, %fd236, %fd311, %fd290;
	add.s64 	%rd72, %rd14, %rd52;
	ld.global.f64 	%fd313, [%rd72];
	fma.rn.f64 	%fd314, %fd312, 0d3FB2B324D6AC6977, %fd313;
	st.global.f64 	[%rd72], %fd314;
	ld.global.nc.f64 	%fd315, [%rd57+739320];
	ld.global.f64 	%fd316, [%rd10+-8];
	mul.f64 	%fd317, %fd315, %fd316;
	mul.f64 	%fd318, %fd107, 0d3FE8000000000000;
	ld.global.f64 	%fd319, [%rd10];
	mul.f64 	%fd320, %fd318, %fd319;
	sub.f64 	%fd321, %fd317, %fd320;
	ld.global.nc.f64 	%fd322, [%rd57+739312];
	mul.f64 	%fd323, %fd322, 0d3FE8000000000000;
	ld.global.f64 	%fd324, [%rd10+-16];
	mul.f64 	%fd325, %fd323, %fd324;
	sub.f64 	%fd326, %fd321, %fd325;
	ld.global.nc.f64 	%fd327, [%rd57+739336];
	ld.global.f64 	%fd328, [%rd10+8];
	mul.f64 	%fd329, %fd327, %fd328;
	fma.rn.f64 	%fd330, %fd322, %fd324, %fd329;
	fma.rn.f64 	%fd331, %fd117, %fd319, %fd330;
	mul.f64 	%fd332, %fd315, 0d4008000000000000;
	fma.rn.f64 	%fd333, %fd332, %fd316, %fd331;
	ld.global.nc.f64 	%fd334, [%rd57+739344];
	ld.global.f64 	%fd335, [%rd10+16];
	fma.rn.f64 	%fd336, %fd334, %fd335, %fd317;
	mul.f64 	%fd337, %fd327, 0d4008000000000000;
	fma.rn.f64 	%fd338, %fd337, %fd328, %fd336;
	fma.rn.f64 	%fd339, %fd117, %fd319, %fd338;
	sub.f64 	%fd340, %fd329, %fd320;
	mul.f64 	%fd341, %fd334, 0d3FE8000000000000;
	mul.f64 	%fd342, %fd341, %fd335;
	sub.f64 	%fd343, %fd340, %fd342;
	ld.global.nc.f64 	%fd344, [%rd57+736896];
	ld.global.f64 	%fd345, [%rd11+-8];
	mul.f64 	%fd346, %fd344, %fd345;
	ld.global.f64 	%fd347, [%rd11];
	mul.f64 	%fd348, %fd318, %fd347;
	sub.f64 	%fd349, %fd346, %fd348;
	ld.global.nc.f64 	%fd350, [%rd57+734464];
	mul.f64 	%fd351, %fd350, 0d3FE8000000000000;
	ld.global.f64 	%fd352, [%rd11+-16];
	mul.f64 	%fd353, %fd351, %fd352;
	sub.f64 	%fd354, %fd349, %fd353;
	ld.global.nc.f64 	%fd355, [%rd57+741760];
	ld.global.f64 	%fd356, [%rd11+8];
	mul.f64 	%fd357, %fd355, %fd356;
	fma.rn.f64 	%fd358, %fd350, %fd352, %fd357;
	fma.rn.f64 	%fd359, %fd117, %fd347, %fd358;
	mul.f64 	%fd360, %fd344, 0d4008000000000000;
	fma.rn.f64 	%fd361, %fd360, %fd345, %fd359;
	ld.global.nc.f64 	%fd362, [%rd57+744192];
	ld.global.f64 	%fd363, [%rd11+16];
	fma.rn.f64 	%fd364, %fd362, %fd363, %fd346;
	mul.f64 	%fd365, %fd355, 0d4008000000000000;
	fma.rn.f64 	%fd366, %fd365, %fd356, %fd364;
	fma.rn.f64 	%fd367, %fd117, %fd347, %fd366;
	sub.f64 	%fd368, %fd357, %fd348;
	mul.f64 	%fd369, %fd362, 0d3FE8000000000000;
	mul.f64 	%fd370, %fd369, %fd363;
	sub.f64 	%fd371, %fd368, %fd370;
	ld.global.f64 	%fd372, [%rd60];
	mul.f64 	%fd373, %fd40, %fd372;
	ld.global.f64 	%fd374, [%rd60+8];
	mul.f64 	%fd375, %fd318, %fd374;
	sub.f64 	%fd376, %fd373, %fd375;
	mul.f64 	%fd377, %fd96, 0d3FE8000000000000;
	ld.global.f64 	%fd378, [%rd60+-8];
	mul.f64 	%fd379, %fd377, %fd378;
	sub.f64 	%fd380, %fd376, %fd379;
	ld.global.f64 	%fd381, [%rd60+16];
	mul.f64 	%fd382, %fd114, %fd381;
	fma.rn.f64 	%fd383, %fd96, %fd378, %fd382;
	fma.rn.f64 	%fd384, %fd117, %fd374, %fd383;
	fma.rn.f64 	%fd385, %fd54, %fd372, %fd384;
	ld.global.nc.f64 	%fd386, [%rd58+2217984];
	ld.global.f64 	%fd387, [%rd60+24];
	fma.rn.f64 	%fd388, %fd386, %fd387, %fd373;
	mul.f64 	%fd389, %fd114, 0d4008000000000000;
	fma.rn.f64 	%fd390, %fd389, %fd381, %fd388;
	fma.rn.f64 	%fd391, %fd117, %fd374, %fd390;
	sub.f64 	%fd392, %fd382, %fd375;
	mul.f64 	%fd393, %fd386, 0d3FE8000000000000;
	mul.f64 	%fd394, %fd393, %fd387;
	sub.f64 	%fd395, %fd392, %fd394;
	ld.global.nc.f64 	%fd396, [%rd62+739320];
	mul.f64 	%fd397, %fd396, %fd316;
	fma.rn.f64 	%fd398, %fd326, 0d4000000000000000, %fd397;
	ld.global.nc.f64 	%fd399, [%rd62+739328];
	mul.f64 	%fd400, %fd399, 0d3FE8000000000000;
	mul.f64 	%fd401, %fd400, %fd319;
	sub.f64 	%fd402, %fd398, %fd401;
	ld.global.nc.f64 	%fd403, [%rd62+739312];
	mul.f64 	%fd404, %fd403, 0d3FE8000000000000;
	mul.f64 	%fd405, %fd404, %fd324;
	sub.f64 	%fd406, %fd402, %fd405;
	ld.global.nc.f64 	%fd407, [%rd65+739312];
	sub.f64 	%fd408, %fd407, %fd188;
	mul.f64 	%fd409, %fd403, %fd324;
	fma.rn.f64 	%fd410, %fd333, 0d4000000000000000, %fd409;
	ld.global.nc.f64 	%fd411, [%rd62+739336];
	mul.f64 	%fd412, %fd411, %fd328;
	add.f64 	%fd413, %fd410, %fd412;
	mul.f64 	%fd414, %fd399, 0d4008000000000000;
	fma.rn.f64 	%fd415, %fd414, %fd319, %fd413;
	mul.f64 	%fd416, %fd396, 0d4008000000000000;
	fma.rn.f64 	%fd417, %fd416, %fd316, %fd415;
	ld.global.nc.f64 	%fd418, [%rd65+739320];
	sub.f64 	%fd419, %fd418, %fd188;
	mul.f64 	%fd420, %fd417, %fd419;
	fma.rn.f64 	%fd421, %fd406, %fd408, %fd420;
	fma.rn.f64 	%fd422, %fd339, 0d4000000000000000, %fd397;
	ld.global.nc.f64 	%fd423, [%rd62+739344];
	fma.rn.f64 	%fd424, %fd423, %fd335, %fd422;
	mul.f64 	%fd425, %fd411, 0d4008000000000000;
	fma.rn.f64 	%fd426, %fd425, %fd328, %fd424;
	fma.rn.f64 	%fd427, %fd414, %fd319, %fd426;
	ld.global.nc.f64 	%fd428, [%rd65+739336];
	sub.f64 	%fd429, %fd428, %fd188;
	fma.rn.f64 	%fd430, %fd427, %fd429, %fd421;
	fma.rn.f64 	%fd431, %fd343, 0d4000000000000000, %fd412;
	sub.f64 	%fd432, %fd431, %fd401;
	mul.f64 	%fd433, %fd423, 0d3FE8000000000000;
	mul.f64 	%fd434, %fd433, %fd335;
	sub.f64 	%fd435, %fd432, %fd434;
	ld.global.nc.f64 	%fd436, [%rd65+739344];
	sub.f64 	%fd437, %fd436, %fd188;
	fma.rn.f64 	%fd438, %fd435, %fd437, %fd430;
	ld.global.nc.f64 	%fd439, [%rd65+734464];
	sub.f64 	%fd440, %fd439, %fd188;
	ld.global.nc.f64 	%fd441, [%rd65+736896];
	sub.f64 	%fd442, %fd441, %fd188;
	mul.f64 	%fd443, %fd361, %fd442;
	fma.rn.f64 	%fd444, %fd354, %fd440, %fd443;
	ld.global.nc.f64 	%fd445, [%rd65+741760];
	sub.f64 	%fd446, %fd445, %fd188;
	fma.rn.f64 	%fd447, %fd367, %fd446, %fd444;
	ld.global.nc.f64 	%fd448, [%rd65+744192];
	sub.f64 	%fd449, %fd448, %fd188;
	fma.rn.f64 	%fd450, %fd371, %fd449, %fd447;
	mul.f64 	%fd451, %fd347, %fd450;
	fma.rn.f64 	%fd452, %fd319, %fd438, %fd451;
	sub.f64 	%fd453, %fd184, %fd188;
	sub.f64 	%fd454, %fd136, %fd188;
	mul.f64 	%fd455, %fd385, %fd454;
	fma.rn.f64 	%fd456, %fd380, %fd453, %fd455;
	sub.f64 	%fd457, %fd191, %fd188;
	fma.rn.f64 	%fd458, %fd391, %fd457, %fd456;
	ld.global.nc.f64 	%fd459, [%rd66+2217984];
	sub.f64 	%fd460, %fd459, %fd188;
	fma.rn.f64 	%fd461, %fd395, %fd460, %fd458;
	fma.rn.f64 	%fd462, %fd374, %fd461, %fd452;
	mul.f64 	%fd463, %fd319, %fd347;
	mul.f64 	%fd464, %fd463, 0d3F7C71C71C71C71C;
	ld.global.nc.f64 	%fd465, [%rd69+734448];
	ld.global.nc.f64 	%fd466, [%rd69+744176];
	sub.f64 	%fd467, %fd465, %fd466;
	ld.global.nc.f64 	%fd468, [%rd69+736880];
	ld.global.nc.f64 	%fd469, [%rd69+741744];
	sub.f64 	%fd470, %fd469, %fd468;
	fma.rn.f64 	%fd471, %fd470, 0d4020000000000000, %fd467;
	mul.f64 	%fd472, %fd403, %fd471;
	ld.global.nc.f64 	%fd473, [%rd69+734456];
	ld.global.nc.f64 	%fd474, [%rd69+744184];
	sub.f64 	%fd475, %fd473, %fd474;
	ld.global.nc.f64 	%fd476, [%rd69+736888];
	ld.global.nc.f64 	%fd477, [%rd69+741752];
	sub.f64 	%fd478, %fd477, %fd476;
	fma.rn.f64 	%fd479, %fd478, 0d4020000000000000, %fd475;
	mul.f64 	%fd480, %fd396, %fd479;
	mul.f64 	%fd481, %fd480, 0d4020000000000000;
	sub.f64 	%fd482, %fd472, %fd481;
	ld.global.nc.f64 	%fd483, [%rd69+734472];
	ld.global.nc.f64 	%fd484, [%rd69+744200];
	sub.f64 	%fd485, %fd483, %fd484;
	ld.global.nc.f64 	%fd486, [%rd69+736904];
	ld.global.nc.f64 	%fd487, [%rd69+741768];
	sub.f64 	%fd488, %fd487, %fd486;
	fma.rn.f64 	%fd489, %fd488, 0d4020000000000000, %fd485;
	mul.f64 	%fd490, %fd411, %fd489;
	fma.rn.f64 	%fd491, %fd490, 0d4020000000000000, %fd482;
	ld.global.nc.f64 	%fd492, [%rd69+734480];
	ld.global.nc.f64 	%fd493, [%rd69+744208];
	sub.f64 	%fd494, %fd492, %fd493;
	ld.global.nc.f64 	%fd495, [%rd69+736912];
	ld.global.nc.f64 	%fd496, [%rd69+741776];
	sub.f64 	%fd497, %fd496, %fd495;
	fma.rn.f64 	%fd498, %fd497, 0d4020000000000000, %fd494;
	mul.f64 	%fd499, %fd423, %fd498;
	sub.f64 	%fd500, %fd491, %fd499;
	mul.f64 	%fd501, %fd464, %fd500;
	fma.rn.f64 	%fd502, %fd462, 0d3FC5555555555555, %fd501;
	mul.f64 	%fd503, %fd319, %fd374;
	mul.f64 	%fd504, %fd503, 0d3F7C71C71C71C71C;
	ld.global.nc.f64 	%fd505, [%rd71+2217968];
	sub.f64 	%fd506, %fd240, %fd505;
	sub.f64 	%fd507, %fd238, %fd2068;
	fma.rn.f64 	%fd508, %fd507, 0d4020000000000000, %fd506;
	mul.f64 	%fd509, %fd403, %fd508;
	ld.global.nc.f64 	%fd510, [%rd71+2217976];
	sub.f64 	%fd511, %fd247, %fd510;
	sub.f64 	%fd512, %fd245, %fd2067;
	fma.rn.f64 	%fd513, %fd512, 0d4020000000000000, %fd511;
	mul.f64 	%fd514, %fd396, %fd513;
	mul.f64 	%fd515, %fd514, 0d4020000000000000;
	sub.f64 	%fd516, %fd509, %fd515;
	ld.global.nc.f64 	%fd517, [%rd71+2217992];
	sub.f64 	%fd518, %fd256, %fd517;
	sub.f64 	%fd519, %fd254, %fd2066;
	fma.rn.f64 	%fd520, %fd519, 0d4020000000000000, %fd518;
	mul.f64 	%fd521, %fd411, %fd520;
	fma.rn.f64 	%fd522, %fd521, 0d4020000000000000, %fd516;
	ld.global.nc.f64 	%fd523, [%rd71+2218000];
	sub.f64 	%fd524, %fd264, %fd523;
	sub.f64 	%fd525, %fd262, %fd2065;
	fma.rn.f64 	%fd526, %fd525, 0d4020000000000000, %fd524;
	mul.f64 	%fd527, %fd423, %fd526;
	sub.f64 	%fd528, %fd522, %fd527;
	fma.rn.f64 	%fd529, %fd504, %fd528, %fd502;
	sub.f64 	%fd530, %fd465, %fd492;
	sub.f64 	%fd531, %fd483, %fd473;
	fma.rn.f64 	%fd532, %fd531, 0d4020000000000000, %fd530;
	mul.f64 	%fd533, %fd350, %fd532;
	sub.f64 	%fd534, %fd468, %fd495;
	sub.f64 	%fd535, %fd486, %fd476;
	fma.rn.f64 	%fd536, %fd535, 0d4020000000000000, %fd534;
	mul.f64 	%fd537, %fd344, %fd536;
	mul.f64 	%fd538, %fd537, 0d4020000000000000;
	sub.f64 	%fd539, %fd533, %fd538;
	sub.f64 	%fd540, %fd469, %fd496;
	sub.f64 	%fd541, %fd487, %fd477;
	fma.rn.f64 	%fd542, %fd541, 0d4020000000000000, %fd540;
	mul.f64 	%fd543, %fd355, %fd542;
	fma.rn.f64 	%fd544, %fd543, 0d4020000000000000, %fd539;
	sub.f64 	%fd545, %fd466, %fd493;
	sub.f64 	%fd546, %fd484, %fd474;
	fma.rn.f64 	%fd547, %fd546, 0d4020000000000000, %fd545;
	mul.f64 	%fd548, %fd362, %fd547;
	sub.f64 	%fd549, %fd544, %fd548;
	fma.rn.f64 	%fd550, %fd464, %fd549, %fd529;
	sub.f64 	%fd551, %fd2068, %fd2065;
	sub.f64 	%fd552, %fd2066, %fd2067;
	fma.rn.f64 	%fd553, %fd552, 0d4020000000000000, %fd551;
	mul.f64 	%fd554, %fd40, %fd553;
	mul.f64 	%fd555, %fd554, 0d4020000000000000;
	sub.f64 	%fd556, %fd298, %fd555;
	mul.f64 	%fd557, %fd310, 0d4020000000000000;
	add.f64 	%fd558, %fd556, %fd557;
	sub.f64 	%fd559, %fd505, %fd523;
	sub.f64 	%fd560, %fd517, %fd510;
	fma.rn.f64 	%fd561, %fd560, 0d4020000000000000, %fd559;
	mul.f64 	%fd562, %fd386, %fd561;
	sub.f64 	%fd563, %fd558, %fd562;
	fma.rn.f64 	%fd564, %fd504, %fd563, %fd550;
	ld.global.f64 	%fd565, [%rd72+739328];
	fma.rn.f64 	%fd566, %fd564, 0d3FB2B324D6AC6977, %fd565;
	st.global.f64 	[%rd72+739328], %fd566;
	ld.global.nc.f64 	%fd567, [%rd57+1478648];
	ld.global.f64 	%fd568, [%rd10+-8];
	mul.f64 	%fd569, %fd567, %fd568;
	ld.global.f64 	%fd570, [%rd10];
	mul.f64 	%fd571, %fd121, %fd570;
	sub.f64 	%fd572, %fd569, %fd571;
	ld.global.nc.f64 	%fd573, [%rd57+1478640];
	mul.f64 	%fd574, %fd573, 0d3FE8000000000000;
	ld.global.f64 	%fd575, [%rd10+-16];
	mul.f64 	%fd576, %fd574, %fd575;
	sub.f64 	%fd577, %fd572, %fd576;
	ld.global.nc.f64 	%fd578, [%rd57+1478664];
	ld.global.f64 	%fd579, [%rd10+8];
	mul.f64 	%fd580, %fd578, %fd579;
	fma.rn.f64 	%fd581, %fd573, %fd575, %fd580;
	fma.rn.f64 	%fd582, %fd389, %fd570, %fd581;
	mul.f64 	%fd583, %fd567, 0d4008000000000000;
	fma.rn.f64 	%fd584, %fd583, %fd568, %fd582;
	ld.global.nc.f64 	%fd585, [%rd57+1478672];
	ld.global.f64 	%fd586, [%rd10+16];
	fma.rn.f64 	%fd587, %fd585, %fd586, %fd569;
	mul.f64 	%fd588, %fd578, 0d4008000000000000;
	fma.rn.f64 	%fd589, %fd588, %fd579, %fd587;
	fma.rn.f64 	%fd590, %fd389, %fd570, %fd589;
	sub.f64 	%fd591, %fd580, %fd571;
	mul.f64 	%fd592, %fd585, 0d3FE8000000000000;
	mul.f64 	%fd593, %fd592, %fd586;
	sub.f64 	%fd594, %fd591, %fd593;
	ld.global.nc.f64 	%fd595, [%rd57+1476224];
	ld.global.f64 	%fd596, [%rd11+-8];
	mul.f64 	%fd597, %fd595, %fd596;
	ld.global.f64 	%fd598, [%rd11];
	mul.f64 	%fd599, %fd121, %fd598;
	sub.f64 	%fd600, %fd597, %fd599;
	ld.global.nc.f64 	%fd601, [%rd57+1473792];
	mul.f64 	%fd602, %fd601, 0d3FE8000000000000;
	ld.global.f64 	%fd603, [%rd11+-16];
	mul.f64 	%fd604, %fd602, %fd603;
	sub.f64 	%fd605, %fd600, %fd604;
	ld.global.nc.f64 	%fd606, [%rd57+1481088];
	ld.global.f64 	%fd607, [%rd11+8];
	mul.f64 	%fd608, %fd606, %fd607;
	fma.rn.f64 	%fd609, %fd601, %fd603, %fd608;
	fma.rn.f64 	%fd610, %fd389, %fd598, %fd609;
	mul.f64 	%fd611, %fd595, 0d4008000000000000;
	fma.rn.f64 	%fd612, %fd611, %fd596, %fd610;
	ld.global.nc.f64 	%fd613, [%rd57+1483520];
	ld.global.f64 	%fd614, [%rd11+16];
	fma.rn.f64 	%fd615, %fd613, %fd614, %fd597;
	mul.f64 	%fd616, %fd606, 0d4008000000000000;
	fma.rn.f64 	%fd617, %fd616, %fd607, %fd615;
	fma.rn.f64 	%fd618, %fd389, %fd598, %fd617;
	sub.f64 	%fd619, %fd608, %fd599;
	mul.f64 	%fd620, %fd613, 0d3FE8000000000000;
	mul.f64 	%fd621, %fd620, %fd614;
	sub.f64 	%fd622, %fd619, %fd621;
	ld.global.f64 	%fd623, [%rd60+8];
	mul.f64 	%fd624, %fd107, %fd623;
	ld.global.f64 	%fd625, [%rd60+16];
	mul.f64 	%fd626, %fd121, %fd625;
	sub.f64 	%fd627, %fd624, %fd626;
	ld.global.f64 	%fd628, [%rd60];
	mul.f64 	%fd629, %fd41, %fd628;
	sub.f64 	%fd630, %fd627, %fd629;
	ld.global.f64 	%fd631, [%rd60+24];
	mul.f64 	%fd632, %fd386, %fd631;
	fma.rn.f64 	%fd633, %fd40, %fd628, %fd632;
	fma.rn.f64 	%fd634, %fd389, %fd625, %fd633;
	fma.rn.f64 	%fd635, %fd117, %fd623, %fd634;
	ld.global.nc.f64 	%fd636, [%rd58+2957312];
	ld.global.f64 	%fd637, [%rd60+32];
	fma.rn.f64 	%fd638, %fd636, %fd637, %fd624;
	mul.f64 	%fd639, %fd386, 0d4008000000000000;
	fma.rn.f64 	%fd640, %fd639, %fd631, %fd638;
	fma.rn.f64 	%fd641, %fd389, %fd625, %fd640;
	sub.f64 	%fd642, %fd632, %fd626;
	mul.f64 	%fd643, %fd636, 0d3FE8000000000000;
	mul.f64 	%fd644, %fd643, %fd637;
	sub.f64 	%fd645, %fd642, %fd644;
	ld.global.nc.f64 	%fd646, [%rd62+1478648];
	mul.f64 	%fd647, %fd646, %fd568;
	fma.rn.f64 	%fd648, %fd577, 0d4000000000000000, %fd647;
	ld.global.nc.f64 	%fd649, [%rd62+1478656];
	mul.f64 	%fd650, %fd649, 0d3FE8000000000000;
	mul.f64 	%fd651, %fd650, %fd570;
	sub.f64 	%fd652, %fd648, %fd651;
	ld.global.nc.f64 	%fd653, [%rd62+1478640];
	mul.f64 	%fd654, %fd653, 0d3FE8000000000000;
	mul.f64 	%fd655, %fd654, %fd575;
	sub.f64 	%fd656, %fd652, %fd655;
	ld.global.nc.f64 	%fd657, [%rd65+1478640];
	sub.f64 	%fd658, %fd657, %fd191;
	mul.f64 	%fd659, %fd653, %fd575;
	fma.rn.f64 	%fd660, %fd584, 0d4000000000000000, %fd659;
	ld.global.nc.f64 	%fd661, [%rd62+1478664];
	mul.f64 	%fd662, %fd661, %fd579;
	add.f64 	%fd663, %fd660, %fd662;
	mul.f64 	%fd664, %fd649, 0d4008000000000000;
	fma.rn.f64 	%fd665, %fd664, %fd570, %fd663;
	mul.f64 	%fd666, %fd646, 0d4008000000000000;
	fma.rn.f64 	%fd667, %fd666, %fd568, %fd665;
	ld.global.nc.f64 	%fd668, [%rd65+1478648];
	sub.f64 	%fd669, %fd668, %fd191;
	mul.f64 	%fd670, %fd667, %fd669;
	fma.rn.f64 	%fd671, %fd656, %fd658, %fd670;
	fma.rn.f64 	%fd672, %fd590, 0d4000000000000000, %fd647;
	ld.global.nc.f64 	%fd673, [%rd62+1478672];
	fma.rn.f64 	%fd674, %fd673, %fd586, %fd672;
	mul.f64 	%fd675, %fd661, 0d4008000000000000;
	fma.rn.f64 	%fd676, %fd675, %fd579, %fd674;
	fma.rn.f64 	%fd677, %fd664, %fd570, %fd676;
	ld.global.nc.f64 	%fd678, [%rd65+1478664];
	sub.f64 	%fd679, %fd678, %fd191;
	fma.rn.f64 	%fd680, %fd677, %fd679, %fd671;
	fma.rn.f64 	%fd681, %fd594, 0d4000000000000000, %fd662;
	sub.f64 	%fd682, %fd681, %fd651;
	mul.f64 	%fd683, %fd673, 0d3FE8000000000000;
	mul.f64 	%fd684, %fd683, %fd586;
	sub.f64 	%fd685, %fd682, %fd684;
	ld.global.nc.f64 	%fd686, [%rd65+1478672];
	sub.f64 	%fd687, %fd686, %fd191;
	fma.rn.f64 	%fd688, %fd685, %fd687, %fd680;
	ld.global.nc.f64 	%fd689, [%rd65+1473792];
	sub.f64 	%fd690, %fd689, %fd191;
	ld.global.nc.f64 	%fd691, [%rd65+1476224];
	sub.f64 	%fd692, %fd691, %fd191;
	mul.f64 	%fd693, %fd612, %fd692;
	fma.rn.f64 	%fd694, %fd605, %fd690, %fd693;
	ld.global.nc.f64 	%fd695, [%rd65+1481088];
	sub.f64 	%fd696, %fd695, %fd191;
	fma.rn.f64 	%fd697, %fd618, %fd696, %fd694;
	ld.global.nc.f64 	%fd698, [%rd65+1483520];
	sub.f64 	%fd699, %fd698, %fd191;
	fma.rn.f64 	%fd700, %fd622, %fd699, %fd697;
	mul.f64 	%fd701, %fd598, %fd700;
	fma.rn.f64 	%fd702, %fd570, %fd688, %fd701;
	sub.f64 	%fd703, %fd136, %fd191;
	sub.f64 	%fd704, %fd188, %fd191;
	mul.f64 	%fd705, %fd635, %fd704;
	fma.rn.f64 	%fd706, %fd630, %fd703, %fd705;
	sub.f64 	%fd707, %fd459, %fd191;
	fma.rn.f64 	%fd708, %fd641, %fd707, %fd706;
	ld.global.nc.f64 	%fd709, [%rd66+2957312];
	sub.f64 	%fd710, %fd709, %fd191;
	fma.rn.f64 	%fd711, %fd645, %fd710, %fd708;
	fma.rn.f64 	%fd712, %fd625, %fd711, %fd702;
	mul.f64 	%fd713, %fd570, %fd598;
	mul.f64 	%fd714, %fd713, 0d3F7C71C71C71C71C;
	ld.global.nc.f64 	%fd715, [%rd69+1473776];
	ld.global.nc.f64 	%fd716, [%rd69+1483504];
	sub.f64 	%fd717, %fd715, %fd716;
	ld.global.nc.f64 	%fd718, [%rd69+1476208];
	ld.global.nc.f64 	%fd719, [%rd69+1481072];
	sub.f64 	%fd720, %fd719, %fd718;
	fma.rn.f64 	%fd721, %fd720, 0d4020000000000000, %fd717;
	mul.f64 	%fd722, %fd653, %fd721;
	ld.global.nc.f64 	%fd723, [%rd69+1473784];
	ld.global.nc.f64 	%fd724, [%rd69+1483512];
	sub.f64 	%fd725, %fd723, %fd724;
	ld.global.nc.f64 	%fd726, [%rd69+1476216];
	ld.global.nc.f64 	%fd727, [%rd69+1481080];
	sub.f64 	%fd728, %fd727, %fd726;
	fma.rn.f64 	%fd729, %fd728, 0d4020000000000000, %fd725;
	mul.f64 	%fd730, %fd646, %fd729;
	mul.f64 	%fd731, %fd730, 0d4020000000000000;
	sub.f64 	%fd732, %fd722, %fd731;
	ld.global.nc.f64 	%fd733, [%rd69+1473800];
	ld.global.nc.f64 	%fd734, [%rd69+1483528];
	sub.f64 	%fd735, %fd733, %fd734;
	ld.global.nc.f64 	%fd736, [%rd69+1476232];
	ld.global.nc.f64 	%fd737, [%rd69+1481096];
	sub.f64 	%fd738, %fd737, %fd736;
	fma.rn.f64 	%fd739, %fd738, 0d4020000000000000, %fd735;
	mul.f64 	%fd740, %fd661, %fd739;
	fma.rn.f64 	%fd741, %fd740, 0d4020000000000000, %fd732;
	ld.global.nc.f64 	%fd742, [%rd69+1473808];
	ld.global.nc.f64 	%fd743, [%rd69+1483536];
	sub.f64 	%fd744, %fd742, %fd743;
	ld.global.nc.f64 	%fd745, [%rd69+1476240];
	ld.global.nc.f64 	%fd746, [%rd69+1481104];
	sub.f64 	%fd747, %fd746, %fd745;
	fma.rn.f64 	%fd748, %fd747, 0d4020000000000000, %fd744;
	mul.f64 	%fd749, %fd673, %fd748;
	sub.f64 	%fd750, %fd741, %fd749;
	mul.f64 	%fd751, %fd714, %fd750;
	fma.rn.f64 	%fd752, %fd712, 0d3FC5555555555555, %fd751;
	mul.f64 	%fd753, %fd570, %fd625;
	mul.f64 	%fd754, %fd753, 0d3F7C71C71C71C71C;
	ld.global.nc.f64 	%fd755, [%rd71+2957296];
	sub.f64 	%fd756, %fd2068, %fd755;
	sub.f64 	%fd757, %fd505, %fd2072;
	fma.rn.f64 	%fd758, %fd757, 0d4020000000000000, %fd756;
	mul.f64 	%fd759, %fd653, %fd758;
	ld.global.nc.f64 	%fd760, [%rd71+2957304];
	sub.f64 	%fd761, %fd2067, %fd760;
	sub.f64 	%fd762, %fd510, %fd2071;
	fma.rn.f64 	%fd763, %fd762, 0d4020000000000000, %fd761;
	mul.f64 	%fd764, %fd646, %fd763;
	mul.f64 	%fd765, %fd764, 0d4020000000000000;
	sub.f64 	%fd766, %fd759, %fd765;
	ld.global.nc.f64 	%fd767, [%rd71+2957320];
	sub.f64 	%fd768, %fd2066, %fd767;
	sub.f64 	%fd769, %fd517, %fd2070;
	fma.rn.f64 	%fd770, %fd769, 0d4020000000000000, %fd768;
	mul.f64 	%fd771, %fd661, %fd770;
	fma.rn.f64 	%fd772, %fd771, 0d4020000000000000, %fd766;
	ld.global.nc.f64 	%fd773, [%rd71+2957328];
	sub.f64 	%fd774, %fd2065, %fd773;
	sub.f64 	%fd775, %fd523, %fd2069;
	fma.rn.f64 	%fd776, %fd775, 0d4020000000000000, %fd774;
	mul.f64 	%fd777, %fd673, %fd776;
	sub.f64 	%fd778, %fd772, %fd777;
	fma.rn.f64 	%fd779, %fd754, %fd778, %fd752;
	sub.f64 	%fd780, %fd715, %fd742;
	sub.f64 	%fd781, %fd733, %fd723;
	fma.rn.f64 	%fd782, %fd781, 0d4020000000000000, %fd780;
	mul.f64 	%fd783, %fd601, %fd782;
	sub.f64 	%fd784, %fd718, %fd745;
	sub.f64 	%fd785, %fd736, %fd726;
	fma.rn.f64 	%fd786, %fd785, 0d4020000000000000, %fd784;
	mul.f64 	%fd787, %fd595, %fd786;
	mul.f64 	%fd788, %fd787, 0d4020000000000000;
	sub.f64 	%fd789, %fd783, %fd788;
	sub.f64 	%fd790, %fd719, %fd746;
	sub.f64 	%fd791, %fd737, %fd727;
	fma.rn.f64 	%fd792, %fd791, 0d4020000000000000, %fd790;
	mul.f64 	%fd793, %fd606, %fd792;
	fma.rn.f64 	%fd794, %fd793, 0d4020000000000000, %fd789;
	sub.f64 	%fd795, %fd716, %fd743;
	sub.f64 	%fd796, %fd734, %fd724;
	fma.rn.f64 	%fd797, %fd796, 0d4020000000000000, %fd795;
	mul.f64 	%fd798, %fd613, %fd797;
	sub.f64 	%fd799, %fd794, %fd798;
	fma.rn.f64 	%fd800, %fd714, %fd799, %fd779;
	sub.f64 	%fd801, %fd554, %fd305;
	mul.f64 	%fd802, %fd562, 0d4020000000000000;
	add.f64 	%fd803, %fd801, %fd802;
	sub.f64 	%fd804, %fd755, %fd773;
	sub.f64 	%fd805, %fd767, %fd760;
	fma.rn.f64 	%fd806, %fd805, 0d4020000000000000, %fd804;
	mul.f64 	%fd807, %fd636, %fd806;
	sub.f64 	%fd808, %fd803, %fd807;
	fma.rn.f64 	%fd809, %fd754, %fd808, %fd800;
	ld.global.f64 	%fd810, [%rd72+1478656];
	fma.rn.f64 	%fd811, %fd809, 0d3FB2B324D6AC6977, %fd810;
	st.global.f64 	[%rd72+1478656], %fd811;
	ld.global.nc.f64 	%fd812, [%rd57+2217976];
	ld.global.f64 	%fd813, [%rd10+-8];
	mul.f64 	%fd814, %fd812, %fd813;
	ld.global.f64 	%fd815, [%rd10];
	mul.f64 	%fd816, %fd393, %fd815;
	sub.f64 	%fd817, %fd814, %fd816;
	ld.global.nc.f64 	%fd818, [%rd57+2217968];
	mul.f64 	%fd819, %fd818, 0d3FE8000000000000;
	ld.global.f64 	%fd820, [%rd10+-16];
	mul.f64 	%fd821, %fd819, %fd820;
	sub.f64 	%fd822, %fd817, %fd821;
	ld.global.nc.f64 	%fd823, [%rd57+2217992];
	ld.global.f64 	%fd824, [%rd10+8];
	mul.f64 	%fd825, %fd823, %fd824;
	fma.rn.f64 	%fd826, %fd818, %fd820, %fd825;
	fma.rn.f64 	%fd827, %fd639, %fd815, %fd826;
	mul.f64 	%fd828, %fd812, 0d4008000000000000;
	fma.rn.f64 	%fd829, %fd828, %fd813, %fd827;
	ld.global.nc.f64 	%fd830, [%rd57+2218000];
	ld.global.f64 	%fd831, [%rd10+16];
	fma.rn.f64 	%fd832, %fd830, %fd831, %fd814;
	mul.f64 	%fd833, %fd823, 0d4008000000000000;
	fma.rn.f64 	%fd834, %fd833, %fd824, %fd832;
	fma.rn.f64 	%fd835, %fd639, %fd815, %fd834;
	sub.f64 	%fd836, %fd825, %fd816;
	mul.f64 	%fd837, %fd830, 0d3FE8000000000000;
	mul.f64 	%fd838, %fd837, %fd831;
	sub.f64 	%fd839, %fd836, %fd838;
	ld.global.nc.f64 	%fd840, [%rd57+2215552];
	ld.global.f64 	%fd841, [%rd11+-8];
	mul.f64 	%fd842, %fd840, %fd841;
	ld.global.f64 	%fd843, [%rd11];
	mul.f64 	%fd844, %fd393, %fd843;
	sub.f64 	%fd845, %fd842, %fd844;
	ld.global.nc.f64 	%fd846, [%rd57+2213120];
	mul.f64 	%fd847, %fd846, 0d3FE8000000000000;
	ld.global.f64 	%fd848, [%rd11+-16];
	mul.f64 	%fd849, %fd847, %fd848;
	sub.f64 	%fd850, %fd845, %fd849;
	ld.global.nc.f64 	%fd851, [%rd57+2220416];
	ld.global.f64 	%fd852, [%rd11+8];
	mul.f64 	%fd853, %fd851, %fd852;
	fma.rn.f64 	%fd854, %fd846, %fd848, %fd853;
	fma.rn.f64 	%fd855, %fd639, %fd843, %fd854;
	mul.f64 	%fd856, %fd840, 0d4008000000000000;
	fma.rn.f64 	%fd857, %fd856, %fd841, %fd855;
	ld.global.nc.f64 	%fd858, [%rd57+2222848];
	ld.global.f64 	%fd859, [%rd11+16];
	fma.rn.f64 	%fd860, %fd858, %fd859, %fd842;
	mul.f64 	%fd861, %fd851, 0d4008000000000000;
	fma.rn.f64 	%fd862, %fd861, %fd852, %fd860;
	fma.rn.f64 	%fd863, %fd639, %fd843, %fd862;
	sub.f64 	%fd864, %fd853, %fd844;
	mul.f64 	%fd865, %fd858, 0d3FE8000000000000;
	mul.f64 	%fd866, %fd865, %fd859;
	sub.f64 	%fd867, %fd864, %fd866;
	ld.global.f64 	%fd868, [%rd60+16];
	mul.f64 	%fd869, %fd114, %fd868;
	ld.global.f64 	%fd870, [%rd60+24];
	mul.f64 	%fd871, %fd393, %fd870;
	sub.f64 	%fd872, %fd869, %fd871;
	ld.global.f64 	%fd873, [%rd60+8];
	mul.f64 	%fd874, %fd318, %fd873;
	sub.f64 	%fd875, %fd872, %fd874;
	ld.global.f64 	%fd876, [%rd60+32];
	mul.f64 	%fd877, %fd636, %fd876;
	fma.rn.f64 	%fd878, %fd107, %fd873, %fd877;
	fma.rn.f64 	%fd879, %fd639, %fd870, %fd878;
	fma.rn.f64 	%fd880, %fd389, %fd868, %fd879;
	ld.global.nc.f64 	%fd881, [%rd58+3696640];
	ld.global.f64 	%fd882, [%rd60+40];
	fma.rn.f64 	%fd883, %fd881, %fd882, %fd869;
	mul.f64 	%fd884, %fd636, 0d4008000000000000;
	fma.rn.f64 	%fd885, %fd884, %fd876, %fd883;
	fma.rn.f64 	%fd886, %fd639, %fd870, %fd885;
	sub.f64 	%fd887, %fd877, %fd871;
	mul.f64 	%fd888, %fd881, 0d3FE8000000000000;
	mul.f64 	%fd889, %fd888, %fd882;
	sub.f64 	%fd890, %fd887, %fd889;
	ld.global.nc.f64 	%fd891, [%rd62+2217976];
	mul.f64 	%fd892, %fd891, %fd813;
	fma.rn.f64 	%fd893, %fd822, 0d4000000000000000, %fd892;
	ld.global.nc.f64 	%fd894, [%rd62+2217984];
	mul.f64 	%fd895, %fd894, 0d3FE8000000000000;
	mul.f64 	%fd896, %fd895, %fd815;
	sub.f64 	%fd897, %fd893, %fd896;
	ld.global.nc.f64 	%fd898, [%rd62+2217968];
	mul.f64 	%fd899, %fd898, 0d3FE8000000000000;
	mul.f64 	%fd900, %fd899, %fd820;
	sub.f64 	%fd901, %fd897, %fd900;
	ld.global.nc.f64 	%fd902, [%rd65+2217968];
	sub.f64 	%fd903, %fd902, %fd459;
	mul.f64 	%fd904, %fd898, %fd820;
	fma.rn.f64 	%fd905, %fd829, 0d4000000000000000, %fd904;
	ld.global.nc.f64 	%fd906, [%rd62+2217992];
	mul.f64 	%fd907, %fd906, %fd824;
	add.f64 	%fd908, %fd905, %fd907;
	mul.f64 	%fd909, %fd894, 0d4008000000000000;
	fma.rn.f64 	%fd910, %fd909, %fd815, %fd908;
	mul.f64 	%fd911, %fd891, 0d4008000000000000;
	fma.rn.f64 	%fd912, %fd911, %fd813, %fd910;
	ld.global.nc.f64 	%fd913, [%rd65+2217976];
	sub.f64 	%fd914, %fd913, %fd459;
	mul.f64 	%fd915, %fd912, %fd914;
	fma.rn.f64 	%fd916, %fd901, %fd903, %fd915;
	fma.rn.f64 	%fd917, %fd835, 0d4000000000000000, %fd892;
	ld.global.nc.f64 	%fd918, [%rd62+2218000];
	fma.rn.f64 	%fd919, %fd918, %fd831, %fd917;
	mul.f64 	%fd920, %fd906, 0d4008000000000000;
	fma.rn.f64 	%fd921, %fd920, %fd824, %fd919;
	fma.rn.f64 	%fd922, %fd909, %fd815, %fd921;
	ld.global.nc.f64 	%fd923, [%rd65+2217992];
	sub.f64 	%fd924, %fd923, %fd459;
	fma.rn.f64 	%fd925, %fd922, %fd924, %fd916;
	fma.rn.f64 	%fd926, %fd839, 0d4000000000000000, %fd907;
	sub.f64 	%fd927, %fd926, %fd896;
	mul.f64 	%fd928, %fd918, 0d3FE8000000000000;
	mul.f64 	%fd929, %fd928, %fd831;
	sub.f64 	%fd930, %fd927, %fd929;
	ld.global.nc.f64 	%fd931, [%rd65+2218000];
	sub.f64 	%fd932, %fd931, %fd459;
	fma.rn.f64 	%fd933, %fd930, %fd932, %fd925;
	ld.global.nc.f64 	%fd934, [%rd65+2213120];
	sub.f64 	%fd935, %fd934, %fd459;
	ld.global.nc.f64 	%fd936, [%rd65+2215552];
	sub.f64 	%fd937, %fd936, %fd459;
	mul.f64 	%fd938, %fd857, %fd937;
	fma.rn.f64 	%fd939, %fd850, %fd935, %fd938;
	ld.global.nc.f64 	%fd940, [%rd65+2220416];
	sub.f64 	%fd941, %fd940, %fd459;
	fma.rn.f64 	%fd942, %fd863, %fd941, %fd939;
	ld.global.nc.f64 	%fd943, [%rd65+2222848];
	sub.f64 	%fd944, %fd943, %fd459;
	fma.rn.f64 	%fd945, %fd867, %fd944, %fd942;
	mul.f64 	%fd946, %fd843, %fd945;
	fma.rn.f64 	%fd947, %fd815, %fd933, %fd946;
	sub.f64 	%fd948, %fd188, %fd459;
	sub.f64 	%fd949, %fd191, %fd459;
	mul.f64 	%fd950, %fd880, %fd949;
	fma.rn.f64 	%fd951, %fd875, %fd948, %fd950;
	sub.f64 	%fd952, %fd709, %fd459;
	fma.rn.f64 	%fd953, %fd886, %fd952, %fd951;
	ld.global.nc.f64 	%fd954, [%rd66+3696640];
	sub.f64 	%fd955, %fd954, %fd459;
	fma.rn.f64 	%fd956, %fd890, %fd955, %fd953;
	fma.rn.f64 	%fd957, %fd870, %fd956, %fd947;
	mul.f64 	%fd958, %fd815, %fd843;
	mul.f64 	%fd959, %fd958, 0d3F7C71C71C71C71C;
	ld.global.nc.f64 	%fd960, [%rd69+2213104];
	ld.global.nc.f64 	%fd961, [%rd69+2222832];
	sub.f64 	%fd962, %fd960, %fd961;
	ld.global.nc.f64 	%fd963, [%rd69+2215536];
	ld.global.nc.f64 	%fd964, [%rd69+2220400];
	sub.f64 	%fd965, %fd964, %fd963;
	fma.rn.f64 	%fd966, %fd965, 0d4020000000000000, %fd962;
	mul.f64 	%fd967, %fd898, %fd966;
	ld.global.nc.f64 	%fd968, [%rd69+2213112];
	ld.global.nc.f64 	%fd969, [%rd69+2222840];
	sub.f64 	%fd970, %fd968, %fd969;
	ld.global.nc.f64 	%fd971, [%rd69+2215544];
	ld.global.nc.f64 	%fd972, [%rd69+2220408];
	sub.f64 	%fd973, %fd972, %fd971;
	fma.rn.f64 	%fd974, %fd973, 0d4020000000000000, %fd970;
	mul.f64 	%fd975, %fd891, %fd974;
	mul.f64 	%fd976, %fd975, 0d4020000000000000;
	sub.f64 	%fd977, %fd967, %fd976;
	ld.global.nc.f64 	%fd978, [%rd69+2213128];
	ld.global.nc.f64 	%fd979, [%rd69+2222856];
	sub.f64 	%fd980, %fd978, %fd979;
	ld.global.nc.f64 	%fd981, [%rd69+2215560];
	ld.global.nc.f64 	%fd982, [%rd69+2220424];
	sub.f64 	%fd983, %fd982, %fd981;
	fma.rn.f64 	%fd984, %fd983, 0d4020000000000000, %fd980;
	mul.f64 	%fd985, %fd906, %fd984;
	fma.rn.f64 	%fd986, %fd985, 0d4020000000000000, %fd977;
	ld.global.nc.f64 	%fd987, [%rd69+2213136];
	ld.global.nc.f64 	%fd988, [%rd69+2222864];
	sub.f64 	%fd989, %fd987, %fd988;
	ld.global.nc.f64 	%fd990, [%rd69+2215568];
	ld.global.nc.f64 	%fd991, [%rd69+2220432];
	sub.f64 	%fd992, %fd991, %fd990;
	fma.rn.f64 	%fd993, %fd992, 0d4020000000000000, %fd989;
	mul.f64 	%fd994, %fd918, %fd993;
	sub.f64 	%fd995, %fd986, %fd994;
	mul.f64 	%fd996, %fd959, %fd995;
	fma.rn.f64 	%fd997, %fd957, 0d3FC5555555555555, %fd996;
	mul.f64 	%fd998, %fd815, %fd870;
	mul.f64 	%fd999, %fd998, 0d3F7C71C71C71C71C;
	ld.global.nc.f64 	%fd1000, [%rd71+3696624];
	sub.f64 	%fd1001, %fd2072, %fd1000;
	sub.f64 	%fd1002, %fd755, %fd238;
	fma.rn.f64 	%fd1003, %fd1002, 0d4020000000000000, %fd1001;
	mul.f64 	%fd1004, %fd898, %fd1003;
	ld.global.nc.f64 	%fd1005, [%rd71+3696632];
	sub.f64 	%fd1006, %fd2071, %fd1005;
	sub.f64 	%fd1007, %fd760, %fd245;
	fma.rn.f64 	%fd1008, %fd1007, 0d4020000000000000, %fd1006;
	mul.f64 	%fd1009, %fd891, %fd1008;
	mul.f64 	%fd1010, %fd1009, 0d4020000000000000;
	sub.f64 	%fd1011, %fd1004, %fd1010;
	ld.global.nc.f64 	%fd1012, [%rd71+3696648];
	sub.f64 	%fd1013, %fd2070, %fd1012;
	sub.f64 	%fd1014, %fd767, %fd254;
	fma.rn.f64 	%fd1015, %fd1014, 0d4020000000000000, %fd1013;
	mul.f64 	%fd1016, %fd906, %fd1015;
	fma.rn.f64 	%fd1017, %fd1016, 0d4020000000000000, %fd1011;
	ld.global.nc.f64 	%fd1018, [%rd71+3696656];
	sub.f64 	%fd1019, %fd2069, %fd1018;
	sub.f64 	%fd1020, %fd773, %fd262;
	fma.rn.f64 	%fd1021, %fd1020, 0d4020000000000000, %fd1019;
	mul.f64 	%fd1022, %fd918, %fd1021;
	sub.f64 	%fd1023, %fd1017, %fd1022;
	fma.rn.f64 	%fd1024, %fd999, %fd1023, %fd997;
	sub.f64 	%fd1025, %fd960, %fd987;
	sub.f64 	%fd1026, %fd978, %fd968;
	fma.rn.f64 	%fd1027, %fd1026, 0d4020000000000000, %fd1025;
	mul.f64 	%fd1028, %fd846, %fd1027;
	sub.f64 	%fd1029, %fd963, %fd990;
	sub.f64 	%fd1030, %fd981, %fd971;
	fma.rn.f64 	%fd1031, %fd1030, 0d4020000000000000, %fd1029;
	mul.f64 	%fd1032, %fd840, %fd1031;
	mul.f64 	%fd1033, %fd1032, 0d4020000000000000;
	sub.f64 	%fd1034, %fd1028, %fd1033;
	sub.f64 	%fd1035, %fd964, %fd991;
	sub.f64 	%fd1036, %fd982, %fd972;
	fma.rn.f64 	%fd1037, %fd1036, 0d4020000000000000, %fd1035;
	mul.f64 	%fd1038, %fd851, %fd1037;
	fma.rn.f64 	%fd1039, %fd1038, 0d4020000000000000, %fd1034;
	sub.f64 	%fd1040, %fd961, %fd988;
	sub.f64 	%fd1041, %fd979, %fd969;
	fma.rn.f64 	%fd1042, %fd1041, 0d4020000000000000, %fd1040;
	mul.f64 	%fd1043, %fd858, %fd1042;
	sub.f64 	%fd1044, %fd1039, %fd1043;
	fma.rn.f64 	%fd1045, %fd959, %fd1044, %fd1024;
	sub.f64 	%fd1046, %fd304, %fd557;
	mul.f64 	%fd1047, %fd807, 0d4020000000000000;
	add.f64 	%fd1048, %fd1046, %fd1047;
	sub.f64 	%fd1049, %fd1000, %fd1018;
	sub.f64 	%fd1050, %fd1012, %fd1005;
	fma.rn.f64 	%fd1051, %fd1050, 0d4020000000000000, %fd1049;
	mul.f64 	%fd1052, %fd881, %fd1051;
	sub.f64 	%fd1053, %fd1048, %fd1052;
	fma.rn.f64 	%fd1054, %fd999, %fd1053, %fd1045;
	ld.global.f64 	%fd1055, [%rd72+2217984];
	fma.rn.f64 	%fd1056, %fd1054, 0d3FB2B324D6AC6977, %fd1055;
	st.global.f64 	[%rd72+2217984], %fd1056;
	ld.global.nc.f64 	%fd1057, [%rd57+2957304];
	ld.global.f64 	%fd1058, [%rd10+-8];
	mul.f64 	%fd1059, %fd1057, %fd1058;
	ld.global.f64 	%fd1060, [%rd10];
	mul.f64 	%fd1061, %fd643, %fd1060;
	sub.f64 	%fd1062, %fd1059, %fd1061;
	ld.global.nc.f64 	%fd1063, [%rd57+2957296];
	mul.f64 	%fd1064, %fd1063, 0d3FE8000000000000;
	ld.global.f64 	%fd1065, [%rd10+-16];
	mul.f64 	%fd1066, %fd1064, %fd1065;
	sub.f64 	%fd1067, %fd1062, %fd1066;
	ld.global.nc.f64 	%fd1068, [%rd57+2957320];
	ld.global.f64 	%fd1069, [%rd10+8];
	mul.f64 	%fd1070, %fd1068, %fd1069;
	fma.rn.f64 	%fd1071, %fd1063, %fd1065, %fd1070;
	fma.rn.f64 	%fd1072, %fd884, %fd1060, %fd1071;
	mul.f64 	%fd1073, %fd1057, 0d4008000000000000;
	fma.rn.f64 	%fd1074, %fd1073, %fd1058, %fd1072;
	ld.global.nc.f64 	%fd1075, [%rd57+2957328];
	ld.global.f64 	%fd1076, [%rd10+16];
	fma.rn.f64 	%fd1077, %fd1075, %fd1076, %fd1059;
	mul.f64 	%fd1078, %fd1068, 0d4008000000000000;
	fma.rn.f64 	%fd1079, %fd1078, %fd1069, %fd1077;
	fma.rn.f64 	%fd1080, %fd884, %fd1060, %fd1079;
	sub.f64 	%fd1081, %fd1070, %fd1061;
	mul.f64 	%fd1082, %fd1075, 0d3FE8000000000000;
	mul.f64 	%fd1083, %fd1082, %fd1076;
	sub.f64 	%fd1084, %fd1081, %fd1083;
	ld.global.nc.f64 	%fd1085, [%rd57+2954880];
	ld.global.f64 	%fd1086, [%rd11+-8];
	mul.f64 	%fd1087, %fd1085, %fd1086;
	ld.global.f64 	%fd1088, [%rd11];
	mul.f64 	%fd1089, %fd643, %fd1088;
	sub.f64 	%fd1090, %fd1087, %fd1089;
	ld.global.nc.f64 	%fd1091, [%rd57+2952448];
	mul.f64 	%fd1092, %fd1091, 0d3FE8000000000000;
	ld.global.f64 	%fd1093, [%rd11+-16];
	mul.f64 	%fd1094, %fd1092, %fd1093;
	sub.f64 	%fd1095, %fd1090, %fd1094;
	ld.global.nc.f64 	%fd1096, [%rd57+2959744];
	ld.global.f64 	%fd1097, [%rd11+8];
	mul.f64 	%fd1098, %fd1096, %fd1097;
	fma.rn.f64 	%fd1099, %fd1091, %fd1093, %fd1098;
	fma.rn.f64 	%fd1100, %fd884, %fd1088, %fd1099;
	mul.f64 	%fd1101, %fd1085, 0d4008000000000000;
	fma.rn.f64 	%fd1102, %fd1101, %fd1086, %fd1100;
	ld.global.nc.f64 	%fd1103, [%rd57+2962176];
	ld.global.f64 	%fd1104, [%rd11+16];
	fma.rn.f64 	%fd1105, %fd1103, %fd1104, %fd1087;
	mul.f64 	%fd1106, %fd1096, 0d4008000000000000;
	fma.rn.f64 	%fd1107, %fd1106, %fd1097, %fd1105;
	fma.rn.f64 	%fd1108, %fd884, %fd1088, %fd1107;
	sub.f64 	%fd1109, %fd1098, %fd1089;
	mul.f64 	%fd1110, %fd1103, 0d3FE8000000000000;
	mul.f64 	%fd1111, %fd1110, %fd1104;
	sub.f64 	%fd1112, %fd1109, %fd1111;
	ld.global.f64 	%fd1113, [%rd60+24];
	mul.f64 	%fd1114, %fd386, %fd1113;
	ld.global.f64 	%fd1115, [%rd60+32];
	mul.f64 	%fd1116, %fd643, %fd1115;
	sub.f64 	%fd1117, %fd1114, %fd1116;
	ld.global.f64 	%fd1118, [%rd60+16];
	mul.f64 	%fd1119, %fd121, %fd1118;
	sub.f64 	%fd1120, %fd1117, %fd1119;
	ld.global.f64 	%fd1121, [%rd60+40];
	mul.f64 	%fd1122, %fd881, %fd1121;
	fma.rn.f64 	%fd1123, %fd114, %fd1118, %fd1122;
	fma.rn.f64 	%fd1124, %fd884, %fd1115, %fd1123;
	fma.rn.f64 	%fd1125, %fd639, %fd1113, %fd1124;
	add.s32 	%r40, %r40, 6;
	ld.global.nc.f64 	%fd1126, [%rd58+4435968];
	ld.global.f64 	%fd1127, [%rd60+48];
	fma.rn.f64 	%fd1128, %fd1126, %fd1127, %fd1114;
	mul.f64 	%fd1129, %fd881, 0d4008000000000000;
	fma.rn.f64 	%fd1130, %fd1129, %fd1121, %fd1128;
	fma.rn.f64 	%fd1131, %fd884, %fd1115, %fd1130;
	sub.f64 	%fd1132, %fd1122, %fd1116;
	mul.f64 	%fd1133, %fd1126, 0d3FE8000000000000;
	mul.f64 	%fd1134, %fd1133, %fd1127;
	sub.f64 	%fd1135, %fd1132, %fd1134;
	ld.global.nc.f64 	%fd1136, [%rd62+2957304];
	mul.f64 	%fd1137, %fd1136, %fd1058;
	fma.rn.f64 	%fd1138, %fd1067, 0d4000000000000000, %fd1137;
	ld.global.nc.f64 	%fd1139, [%rd62+2957312];
	mul.f64 	%fd1140, %fd1139, 0d3FE8000000000000;
	mul.f64 	%fd1141, %fd1140, %fd1060;
	sub.f64 	%fd1142, %fd1138, %fd1141;
	ld.global.nc.f64 	%fd1143, [%rd62+2957296];
	mul.f64 	%fd1144, %fd1143, 0d3FE8000000000000;
	mul.f64 	%fd1145, %fd1144, %fd1065;
	sub.f64 	%fd1146, %fd1142, %fd1145;
	ld.global.nc.f64 	%fd1147, [%rd65+2957296];
	sub.f64 	%fd1148, %fd1147, %fd709;
	mul.f64 	%fd1149, %fd1143, %fd1065;
	fma.rn.f64 	%fd1150, %fd1074, 0d4000000000000000, %fd1149;
	ld.global.nc.f64 	%fd1151, [%rd62+2957320];
	mul.f64 	%fd1152, %fd1151, %fd1069;
	add.f64 	%fd1153, %fd1150, %fd1152;
	mul.f64 	%fd1154, %fd1139, 0d4008000000000000;
	fma.rn.f64 	%fd1155, %fd1154, %fd1060, %fd1153;
	mul.f64 	%fd1156, %fd1136, 0d4008000000000000;
	fma.rn.f64 	%fd1157, %fd1156, %fd1058, %fd1155;
	ld.global.nc.f64 	%fd1158, [%rd65+2957304];
	sub.f64 	%fd1159, %fd1158, %fd709;
	mul.f64 	%fd1160, %fd1157, %fd1159;
	fma.rn.f64 	%fd1161, %fd1146, %fd1148, %fd1160;
	fma.rn.f64 	%fd1162, %fd1080, 0d4000000000000000, %fd1137;
	ld.global.nc.f64 	%fd1163, [%rd62+2957328];
	fma.rn.f64 	%fd1164, %fd1163, %fd1076, %fd1162;
	mul.f64 	%fd1165, %fd1151, 0d4008000000000000;
	fma.rn.f64 	%fd1166, %fd1165, %fd1069, %fd1164;
	fma.rn.f64 	%fd1167, %fd1154, %fd1060, %fd1166;
	ld.global.nc.f64 	%fd1168, [%rd65+2957320];
	sub.f64 	%fd1169, %fd1168, %fd709;
	fma.rn.f64 	%fd1170, %fd1167, %fd1169, %fd1161;
	fma.rn.f64 	%fd1171, %fd1084, 0d4000000000000000, %fd1152;
	sub.f64 	%fd1172, %fd1171, %fd1141;
	mul.f64 	%fd1173, %fd1163, 0d3FE8000000000000;
	mul.f64 	%fd1174, %fd1173, %fd1076;
	sub.f64 	%fd1175, %fd1172, %fd1174;
	ld.global.nc.f64 	%fd1176, [%rd65+2957328];
	sub.f64 	%fd1177, %fd1176, %fd709;
	fma.rn.f64 	%fd1178, %fd1175, %fd1177, %fd1170;
	ld.global.nc.f64 	%fd1179, [%rd65+2952448];
	sub.f64 	%fd1180, %fd1179, %fd709;
	ld.global.nc.f64 	%fd1181, [%rd65+2954880];
	sub.f64 	%fd1182, %fd1181, %fd709;
	mul.f64 	%fd1183, %fd1102, %fd1182;
	fma.rn.f64 	%fd1184, %fd1095, %fd1180, %fd1183;
	ld.global.nc.f64 	%fd1185, [%rd65+2959744];
	sub.f64 	%fd1186, %fd1185, %fd709;
	fma.rn.f64 	%fd1187, %fd1108, %fd1186, %fd1184;
	ld.global.nc.f64 	%fd1188, [%rd65+2962176];
	sub.f64 	%fd1189, %fd1188, %fd709;
	fma.rn.f64 	%fd1190, %fd1112, %fd1189, %fd1187;
	mul.f64 	%fd1191, %fd1088, %fd1190;
	fma.rn.f64 	%fd1192, %fd1060, %fd1178, %fd1191;
	sub.f64 	%fd1193, %fd191, %fd709;
	sub.f64 	%fd1194, %fd459, %fd709;
	mul.f64 	%fd1195, %fd1125, %fd1194;
	fma.rn.f64 	%fd1196, %fd1120, %fd1193, %fd1195;
	sub.f64 	%fd1197, %fd954, %fd709;
	fma.rn.f64 	%fd1198, %fd1131, %fd1197, %fd1196;
	ld.global.nc.f64 	%fd1199, [%rd66+4435968];
	sub.f64 	%fd1200, %fd1199, %fd709;
	fma.rn.f64 	%fd1201, %fd1135, %fd1200, %fd1198;
	fma.rn.f64 	%fd1202, %fd1115, %fd1201, %fd1192;
	mul.f64 	%fd1203, %fd1060, %fd1088;
	mul.f64 	%fd1204, %fd1203, 0d3F7C71C71C71C71C;
	ld.global.nc.f64 	%fd1205, [%rd69+2952432];
	ld.global.nc.f64 	%fd1206, [%rd69+2962160];
	sub.f64 	%fd1207, %fd1205, %fd1206;
	ld.global.nc.f64 	%fd1208, [%rd69+2954864];
	ld.global.nc.f64 	%fd1209, [%rd69+2959728];
	sub.f64 	%fd1210, %fd1209, %fd1208;
	fma.rn.f64 	%fd1211, %fd1210, 0d4020000000000000, %fd1207;
	mul.f64 	%fd1212, %fd1143, %fd1211;
	ld.global.nc.f64 	%fd1213, [%rd69+2952440];
	ld.global.nc.f64 	%fd1214, [%rd69+2962168];
	sub.f64 	%fd1215, %fd1213, %fd1214;
	ld.global.nc.f64 	%fd1216, [%rd69+2954872];
	ld.global.nc.f64 	%fd1217, [%rd69+2959736];
	sub.f64 	%fd1218, %fd1217, %fd1216;
	fma.rn.f64 	%fd1219, %fd1218, 0d4020000000000000, %fd1215;
	mul.f64 	%fd1220, %fd1136, %fd1219;
	mul.f64 	%fd1221, %fd1220, 0d4020000000000000;
	sub.f64 	%fd1222, %fd1212, %fd1221;
	ld.global.nc.f64 	%fd1223, [%rd69+2952456];
	ld.global.nc.f64 	%fd1224, [%rd69+2962184];
	sub.f64 	%fd1225, %fd1223, %fd1224;
	ld.global.nc.f64 	%fd1226, [%rd69+2954888];
	ld.global.nc.f64 	%fd1227, [%rd69+2959752];
	sub.f64 	%fd1228, %fd1227, %fd1226;
	fma.rn.f64 	%fd1229, %fd1228, 0d4020000000000000, %fd1225;
	mul.f64 	%fd1230, %fd1151, %fd1229;
	fma.rn.f64 	%fd1231, %fd1230, 0d4020000000000000, %fd1222;
	ld.global.nc.f64 	%fd1232, [%rd69+2952464];
	ld.global.nc.f64 	%fd1233, [%rd69+2962192];
	sub.f64 	%fd1234, %fd1232, %fd1233;
	ld.global.nc.f64 	%fd1235, [%rd69+2954896];
	ld.global.nc.f64 	%fd1236, [%rd69+2959760];
	sub.f64 	%fd1237, %fd1236, %fd1235;
	fma.rn.f64 	%fd1238, %fd1237, 0d4020000000000000, %fd1234;
	mul.f64 	%fd1239, %fd1163, %fd1238;
	sub.f64 	%fd1240, %fd1231, %fd1239;
	mul.f64 	%fd1241, %fd1204, %fd1240;
	fma.rn.f64 	%fd1242, %fd1202, 0d3FC5555555555555, %fd1241;
	mul.f64 	%fd1243, %fd1060, %fd1115;
	mul.f64 	%fd1244, %fd1243, 0d3F7C71C71C71C71C;
	ld.global.nc.f64 	%fd2068, [%rd71+4435952];
	sub.f64 	%fd1245, %fd238, %fd2068;
	sub.f64 	%fd1246, %fd1000, %fd505;
	fma.rn.f64 	%fd1247, %fd1246, 0d4020000000000000, %fd1245;
	mul.f64 	%fd1248, %fd1143, %fd1247;
	ld.global.nc.f64 	%fd2067, [%rd71+4435960];
	sub.f64 	%fd1249, %fd245, %fd2067;
	sub.f64 	%fd1250, %fd1005, %fd510;
	fma.rn.f64 	%fd1251, %fd1250, 0d4020000000000000, %fd1249;
	mul.f64 	%fd1252, %fd1136, %fd1251;
	mul.f64 	%fd1253, %fd1252, 0d4020000000000000;
	sub.f64 	%fd1254, %fd1248, %fd1253;
	ld.global.nc.f64 	%fd2066, [%rd71+4435976];
	sub.f64 	%fd1255, %fd254, %fd2066;
	sub.f64 	%fd1256, %fd1012, %fd517;
	fma.rn.f64 	%fd1257, %fd1256, 0d4020000000000000, %fd1255;
	mul.f64 	%fd1258, %fd1151, %fd1257;
	fma.rn.f64 	%fd1259, %fd1258, 0d4020000000000000, %fd1254;
	ld.global.nc.f64 	%fd2065, [%rd71+4435984];
	sub.f64 	%fd1260, %fd262, %fd2065;
	sub.f64 	%fd1261, %fd1018, %fd523;
	fma.rn.f64 	%fd1262, %fd1261, 0d4020000000000000, %fd1260;
	mul.f64 	%fd1263, %fd1163, %fd1262;
	sub.f64 	%fd1264, %fd1259, %fd1263;
	fma.rn.f64 	%fd1265, %fd1244, %fd1264, %fd1242;
	sub.f64 	%fd1266, %fd1205, %fd1232;
	sub.f64 	%fd1267, %fd1223, %fd1213;
	fma.rn.f64 	%fd1268, %fd1267, 0d4020000000000000, %fd1266;
	mul.f64 	%fd1269, %fd1091, %fd1268;
	sub.f64 	%fd1270, %fd1208, %fd1235;
	sub.f64 	%fd1271, %fd1226, %fd1216;
	fma.rn.f64 	%fd1272, %fd1271, 0d4020000000000000, %fd1270;
	mul.f64 	%fd1273, %fd1085, %fd1272;
	mul.f64 	%fd1274, %fd1273, 0d4020000000000000;
	sub.f64 	%fd1275, %fd1269, %fd1274;
	sub.f64 	%fd1276, %fd1209, %fd1236;
	sub.f64 	%fd1277, %fd1227, %fd1217;
	fma.rn.f64 	%fd1278, %fd1277, 0d4020000000000000, %fd1276;
	mul.f64 	%fd1279, %fd1096, %fd1278;
	fma.rn.f64 	%fd1280, %fd1279, 0d4020000000000000, %fd1275;
	sub.f64 	%fd1281, %fd1206, %fd1233;
	sub.f64 	%fd1282, %fd1224, %fd1214;
	fma.rn.f64 	%fd1283, %fd1282, 0d4020000000000000, %fd1281;
	mul.f64 	%fd1284, %fd1103, %fd1283;
	sub.f64 	%fd1285, %fd1280, %fd1284;
	fma.rn.f64 	%fd1286, %fd1204, %fd1285, %fd1265;
	sub.f64 	%fd1287, %fd310, %fd802;
	fma.rn.f64 	%fd1288, %fd1052, 0d4020000000000000, %fd1287;
	sub.f64 	%fd1289, %fd2068, %fd2065;
	sub.f64 	%fd1290, %fd2066, %fd2067;
	fma.rn.f64 	%fd1291, %fd1290, 0d4020000000000000, %fd1289;
	mul.f64 	%fd1292, %fd1126, %fd1291;
	sub.f64 	%fd1293, %fd1288, %fd1292;
	fma.rn.f64 	%fd1294, %fd1244, %fd1293, %fd1286;
	ld.global.f64 	%fd1295, [%rd72+2957312];
	fma.rn.f64 	%fd1296, %fd1294, 0d3FB2B324D6AC6977, %fd1295;
	st.global.f64 	[%rd72+2957312], %fd1296;
	ld.global.nc.f64 	%fd1297, [%rd57+3696632];
	ld.global.f64 	%fd1298, [%rd10+-8];
	mul.f64 	%fd1299, %fd1297, %fd1298;
	ld.global.f64 	%fd1300, [%rd10];
	mul.f64 	%fd1301, %fd888, %fd1300;
	sub.f64 	%fd1302, %fd1299, %fd1301;
	ld.global.nc.f64 	%fd1303, [%rd57+3696624];
	mul.f64 	%fd1304, %fd1303, 0d3FE8000000000000;
	ld.global.f64 	%fd1305, [%rd10+-16];
	mul.f64 	%fd1306, %fd1304, %fd1305;
	sub.f64 	%fd1307, %fd1302, %fd1306;
	ld.global.nc.f64 	%fd1308, [%rd57+3696648];
	ld.global.f64 	%fd1309, [%rd10+8];
	mul.f64 	%fd1310, %fd1308, %fd1309;
	fma.rn.f64 	%fd1311, %fd1303, %fd1305, %fd1310;
	fma.rn.f64 	%fd1312, %fd1129, %fd1300, %fd1311;
	mul.f64 	%fd1313, %fd1297, 0d4008000000000000;
	fma.rn.f64 	%fd1314, %fd1313, %fd1298, %fd1312;
	ld.global.nc.f64 	%fd1315, [%rd57+3696656];
	ld.global.f64 	%fd1316, [%rd10+16];
	fma.rn.f64 	%fd1317, %fd1315, %fd1316, %fd1299;
	mul.f64 	%fd1318, %fd1308, 0d4008000000000000;
	fma.rn.f64 	%fd1319, %fd1318, %fd1309, %fd1317;
	fma.rn.f64 	%fd1320, %fd1129, %fd1300, %fd1319;
	sub.f64 	%fd1321, %fd1310, %fd1301;
	mul.f64 	%fd1322, %fd1315, 0d3FE8000000000000;
	mul.f64 	%fd1323, %fd1322, %fd1316;
	sub.f64 	%fd1324, %fd1321, %fd1323;
	ld.global.nc.f64 	%fd1325, [%rd57+3694208];
	ld.global.f64 	%fd1326, [%rd11+-8];
	mul.f64 	%fd1327, %fd1325, %fd1326;
	ld.global.f64 	%fd1328, [%rd11];
	mul.f64 	%fd1329, %fd888, %fd1328;
	sub.f64 	%fd1330, %fd1327, %fd1329;
	ld.global.nc.f64 	%fd1331, [%rd57+3691776];
	mul.f64 	%fd1332, %fd1331, 0d3FE8000000000000;
	ld.global.f64 	%fd1333, [%rd11+-16];
	mul.f64 	%fd1334, %fd1332, %fd1333;
	sub.f64 	%fd1335, %fd1330, %fd1334;
	ld.global.nc.f64 	%fd1336, [%rd57+3699072];
	ld.global.f64 	%fd1337, [%rd11+8];
	mul.f64 	%fd1338, %fd1336, %fd1337;
	fma.rn.f64 	%fd1339, %fd1331, %fd1333, %fd1338;
	fma.rn.f64 	%fd1340, %fd1129, %fd1328, %fd1339;
	mul.f64 	%fd1341, %fd1325, 0d4008000000000000;
	fma.rn.f64 	%fd1342, %fd1341, %fd1326, %fd1340;
	ld.global.nc.f64 	%fd1343, [%rd57+3701504];
	ld.global.f64 	%fd1344, [%rd11+16];
	fma.rn.f64 	%fd1345, %fd1343, %fd1344, %fd1327;
	mul.f64 	%fd1346, %fd1336, 0d4008000000000000;
	fma.rn.f64 	%fd1347, %fd1346, %fd1337, %fd1345;
	fma.rn.f64 	%fd1348, %fd1129, %fd1328, %fd1347;
	sub.f64 	%fd1349, %fd1338, %fd1329;
	mul.f64 	%fd1350, %fd1343, 0d3FE8000000000000;
	mul.f64 	%fd1351, %fd1350, %fd1344;
	sub.f64 	%fd1352, %fd1349, %fd1351;
	ld.global.f64 	%fd1353, [%rd60+32];
	mul.f64 	%fd1354, %fd636, %fd1353;
	ld.global.f64 	%fd1355, [%rd60+40];
	mul.f64 	%fd1356, %fd888, %fd1355;
	sub.f64 	%fd1357, %fd1354, %fd1356;
	ld.global.f64 	%fd1358, [%rd60+24];
	mul.f64 	%fd1359, %fd393, %fd1358;
	sub.f64 	%fd1360, %fd1357, %fd1359;
	ld.global.f64 	%fd1361, [%rd60+48];
	mul.f64 	%fd1362, %fd1126, %fd1361;
	fma.rn.f64 	%fd1363, %fd386, %fd1358, %fd1362;
	fma.rn.f64 	%fd1364, %fd1129, %fd1355, %fd1363;
	fma.rn.f64 	%fd1365, %fd884, %fd1353, %fd1364;
	ld.global.nc.f64 	%fd1366, [%rd58+5175296];
	ld.global.f64 	%fd1367, [%rd60+56];
	fma.rn.f64 	%fd1368, %fd1366, %fd1367, %fd1354;
	mul.f64 	%fd1369, %fd1126, 0d4008000000000000;
	fma.rn.f64 	%fd1370, %fd1369, %fd1361, %fd1368;
	fma.rn.f64 	%fd1371, %fd1129, %fd1355, %fd1370;
	sub.f64 	%fd1372, %fd1362, %fd1356;
	mul.f64 	%fd1373, %fd1366, 0d3FE8000000000000;
	mul.f64 	%fd1374, %fd1373, %fd1367;
	sub.f64 	%fd1375, %fd1372, %fd1374;
	ld.global.nc.f64 	%fd1376, [%rd62+3696632];
	mul.f64 	%fd1377, %fd1376, %fd1298;
	fma.rn.f64 	%fd1378, %fd1307, 0d4000000000000000, %fd1377;
	ld.global.nc.f64 	%fd1379, [%rd62+3696640];
	mul.f64 	%fd1380, %fd1379, 0d3FE8000000000000;
	mul.f64 	%fd1381, %fd1380, %fd1300;
	sub.f64 	%fd1382, %fd1378, %fd1381;
	ld.global.nc.f64 	%fd1383, [%rd62+3696624];
	mul.f64 	%fd1384, %fd1383, 0d3FE8000000000000;
	mul.f64 	%fd1385, %fd1384, %fd1305;
	sub.f64 	%fd1386, %fd1382, %fd1385;
	ld.global.nc.f64 	%fd1387, [%rd65+3696624];
	sub.f64 	%fd1388, %fd1387, %fd954;
	mul.f64 	%fd1389, %fd1383, %fd1305;
	fma.rn.f64 	%fd1390, %fd1314, 0d4000000000000000, %fd1389;
	ld.global.nc.f64 	%fd1391, [%rd62+3696648];
	mul.f64 	%fd1392, %fd1391, %fd1309;
	add.f64 	%fd1393, %fd1390, %fd1392;
	mul.f64 	%fd1394, %fd1379, 0d4008000000000000;
	fma.rn.f64 	%fd1395, %fd1394, %fd1300, %fd1393;
	mul.f64 	%fd1396, %fd1376, 0d4008000000000000;
	fma.rn.f64 	%fd1397, %fd1396, %fd1298, %fd1395;
	ld.global.nc.f64 	%fd1398, [%rd65+3696632];
	sub.f64 	%fd1399, %fd1398, %fd954;
	mul.f64 	%fd1400, %fd1397, %fd1399;
	fma.rn.f64 	%fd1401, %fd1386, %fd1388, %fd1400;
	fma.rn.f64 	%fd1402, %fd1320, 0d4000000000000000, %fd1377;
	ld.global.nc.f64 	%fd1403, [%rd62+3696656];
	fma.rn.f64 	%fd1404, %fd1403, %fd1316, %fd1402;
	mul.f64 	%fd1405, %fd1391, 0d4008000000000000;
	fma.rn.f64 	%fd1406, %fd1405, %fd1309, %fd1404;
	fma.rn.f64 	%fd1407, %fd1394, %fd1300, %fd1406;
	ld.global.nc.f64 	%fd1408, [%rd65+3696648];
	sub.f64 	%fd1409, %fd1408, %fd954;
	fma.rn.f64 	%fd1410, %fd1407, %fd1409, %fd1401;
	fma.rn.f64 	%fd1411, %fd1324, 0d4000000000000000, %fd1392;
	sub.f64 	%fd1412, %fd1411, %fd1381;
	mul.f64 	%fd1413, %fd1403, 0d3FE8000000000000;
	mul.f64 	%fd1414, %fd1413, %fd1316;
	sub.f64 	%fd1415, %fd1412, %fd1414;
	ld.global.nc.f64 	%fd1416, [%rd65+3696656];
	sub.f64 	%fd1417, %fd1416, %fd954;
	fma.rn.f64 	%fd1418, %fd1415, %fd1417, %fd1410;
	ld.global.nc.f64 	%fd1419, [%rd65+3691776];
	sub.f64 	%fd1420, %fd1419, %fd954;
	ld.global.nc.f64 	%fd1421, [%rd65+3694208];
	sub.f64 	%fd1422, %fd1421, %fd954;
	mul.f64 	%fd1423, %fd1342, %fd1422;
	fma.rn.f64 	%fd1424, %fd1335, %fd1420, %fd1423;
	ld.global.nc.f64 	%fd1425, [%rd65+3699072];
	sub.f64 	%fd1426, %fd1425, %fd954;
	fma.rn.f64 	%fd1427, %fd1348, %fd1426, %fd1424;
	ld.global.nc.f64 	%fd1428, [%rd65+3701504];
	sub.f64 	%fd1429, %fd1428, %fd954;
	fma.rn.f64 	%fd1430, %fd1352, %fd1429, %fd1427;
	mul.f64 	%fd1431, %fd1328, %fd1430;
	fma.rn.f64 	%fd1432, %fd1300, %fd1418, %fd1431;
	sub.f64 	%fd1433, %fd459, %fd954;
	sub.f64 	%fd1434, %fd709, %fd954;
	mul.f64 	%fd1435, %fd1365, %fd1434;
	fma.rn.f64 	%fd1436, %fd1360, %fd1433, %fd1435;
	sub.f64 	%fd1437, %fd1199, %fd954;
	fma.rn.f64 	%fd1438, %fd1371, %fd1437, %fd1436;
	ld.global.nc.f64 	%fd1439, [%rd66+5175296];
	sub.f64 	%fd1440, %fd1439, %fd954;
	fma.rn.f64 	%fd1441, %fd1375, %fd1440, %fd1438;
	fma.rn.f64 	%fd1442, %fd1355, %fd1441, %fd1432;
	mul.f64 	%fd1443, %fd1300, %fd1328;
	mul.f64 	%fd1444, %fd1443, 0d3F7C71C71C71C71C;
	ld.global.nc.f64 	%fd1445, [%rd69+3691760];
	ld.global.nc.f64 	%fd1446, [%rd69+3701488];
	sub.f64 	%fd1447, %fd1445, %fd1446;
	ld.global.nc.f64 	%fd1448, [%rd69+3694192];
	ld.global.nc.f64 	%fd1449, [%rd69+3699056];
	sub.f64 	%fd1450, %fd1449, %fd1448;
	fma.rn.f64 	%fd1451, %fd1450, 0d4020000000000000, %fd1447;
	mul.f64 	%fd1452, %fd1383, %fd1451;
	ld.global.nc.f64 	%fd1453, [%rd69+3691768];
	ld.global.nc.f64 	%fd1454, [%rd69+3701496];
	sub.f64 	%fd1455, %fd1453, %fd1454;
	ld.global.nc.f64 	%fd1456, [%rd69+3694200];
	ld.global.nc.f64 	%fd1457, [%rd69+3699064];
	sub.f64 	%fd1458, %fd1457, %fd1456;
	fma.rn.f64 	%fd1459, %fd1458, 0d4020000000000000, %fd1455;
	mul.f64 	%fd1460, %fd1376, %fd1459;
	mul.f64 	%fd1461, %fd1460, 0d4020000000000000;
	sub.f64 	%fd1462, %fd1452, %fd1461;
	ld.global.nc.f64 	%fd1463, [%rd69+3691784];
	ld.global.nc.f64 	%fd1464, [%rd69+3701512];
	sub.f64 	%fd1465, %fd1463, %fd1464;
	ld.global.nc.f64 	%fd1466, [%rd69+3694216];
	ld.global.nc.f64 	%fd1467, [%rd69+3699080];
	sub.f64 	%fd1468, %fd1467, %fd1466;
	fma.rn.f64 	%fd1469, %fd1468, 0d4020000000000000, %fd1465;
	mul.f64 	%fd1470, %fd1391, %fd1469;
	fma.rn.f64 	%fd1471, %fd1470, 0d4020000000000000, %fd1462;
	ld.global.nc.f64 	%fd1472, [%rd69+3691792];
	ld.global.nc.f64 	%fd1473, [%rd69+3701520];
	sub.f64 	%fd1474, %fd1472, %fd1473;
	ld.global.nc.f64 	%fd1475, [%rd69+3694224];
	ld.global.nc.f64 	%fd1476, [%rd69+3699088];
	sub.f64 	%fd1477, %fd1476, %fd1475;
	fma.rn.f64 	%fd1478, %fd1477, 0d4020000000000000, %fd1474;
	mul.f64 	%fd1479, %fd1403, %fd1478;
	sub.f64 	%fd1480, %fd1471, %fd1479;
	mul.f64 	%fd1481, %fd1444, %fd1480;
	fma.rn.f64 	%fd1482, %fd1442, 0d3FC5555555555555, %fd1481;
	mul.f64 	%fd1483, %fd1300, %fd1355;
	mul.f64 	%fd1484, %fd1483, 0d3F7C71C71C71C71C;
	ld.global.nc.f64 	%fd2072, [%rd71+5175280];
	sub.f64 	%fd1485, %fd505, %fd2072;
	sub.f64 	%fd1486, %fd2068, %fd755;
	fma.rn.f64 	%fd1487, %fd1486, 0d4020000000000000, %fd1485;
	mul.f64 	%fd1488, %fd1383, %fd1487;
	ld.global.nc.f64 	%fd2071, [%rd71+5175288];
	sub.f64 	%fd1489, %fd510, %fd2071;
	sub.f64 	%fd1490, %fd2067, %fd760;
	fma.rn.f64 	%fd1491, %fd1490, 0d4020000000000000, %fd1489;
	mul.f64 	%fd1492, %fd1376, %fd1491;
	mul.f64 	%fd1493, %fd1492, 0d4020000000000000;
	sub.f64 	%fd1494, %fd1488, %fd1493;
	ld.global.nc.f64 	%fd2070, [%rd71+5175304];
	sub.f64 	%fd1495, %fd517, %fd2070;
	sub.f64 	%fd1496, %fd2066, %fd767;
	fma.rn.f64 	%fd1497, %fd1496, 0d4020000000000000, %fd1495;
	mul.f64 	%fd1498, %fd1391, %fd1497;
	fma.rn.f64 	%fd1499, %fd1498, 0d4020000000000000, %fd1494;
	ld.global.nc.f64 	%fd2069, [%rd71+5175312];
	sub.f64 	%fd1500, %fd523, %fd2069;
	sub.f64 	%fd1501, %fd2065, %fd773;
	fma.rn.f64 	%fd1502, %fd1501, 0d4020000000000000, %fd1500;
	mul.f64 	%fd1503, %fd1403, %fd1502;
	sub.f64 	%fd1504, %fd1499, %fd1503;
	fma.rn.f64 	%fd1505, %fd1484, %fd1504, %fd1482;
	sub.f64 	%fd1506, %fd1445, %fd1472;
	sub.f64 	%fd1507, %fd1463, %fd1453;
	fma.rn.f64 	%fd1508, %fd1507, 0d4020000000000000, %fd1506;
	mul.f64 	%fd1509, %fd1331, %fd1508;
	sub.f64 	%fd1510, %fd1448, %fd1475;
	sub.f64 	%fd1511, %fd1466, %fd1456;
	fma.rn.f64 	%fd1512, %fd1511, 0d4020000000000000, %fd1510;
	mul.f64 	%fd1513, %fd1325, %fd1512;
	mul.f64 	%fd1514, %fd1513, 0d4020000000000000;
	sub.f64 	%fd1515, %fd1509, %fd1514;
	sub.f64 	%fd1516, %fd1449, %fd1476;
	sub.f64 	%fd1517, %fd1467, %fd1457;
	fma.rn.f64 	%fd1518, %fd1517, 0d4020000000000000, %fd1516;
	mul.f64 	%fd1519, %fd1336, %fd1518;
	fma.rn.f64 	%fd1520, %fd1519, 0d4020000000000000, %fd1515;
	sub.f64 	%fd1521, %fd1446, %fd1473;
	sub.f64 	%fd1522, %fd1464, %fd1454;
	fma.rn.f64 	%fd1523, %fd1522, 0d4020000000000000, %fd1521;
	mul.f64 	%fd1524, %fd1343, %fd1523;
	sub.f64 	%fd1525, %fd1520, %fd1524;
	fma.rn.f64 	%fd1526, %fd1444, %fd1525, %fd1505;
	sub.f64 	%fd1527, %fd562, %fd1047;
	fma.rn.f64 	%fd1528, %fd1292, 0d4020000000000000, %fd1527;
	sub.f64 	%fd1529, %fd2072, %fd2069;
	sub.f64 	%fd1530, %fd2070, %fd2071;
	fma.rn.f64 	%fd1531, %fd1530, 0d4020000000000000, %fd1529;
	mul.f64 	%fd1532, %fd1366, %fd1531;
	sub.f64 	%fd1533, %fd1528, %fd1532;
	fma.rn.f64 	%fd1534, %fd1484, %fd1533, %fd1526;
	ld.global.f64 	%fd1535, [%rd72+3696640];
	fma.rn.f64 	%fd1536, %fd1534, 0d3FB2B324D6AC6977, %fd1535;
	st.global.f64 	[%rd72+3696640], %fd1536;
	add.s32 	%r39, %r39, 3;
	setp.ne.s32 	%p8, %r39, %r12;
	@%p8 bra 	$L__BB0_3;
$L__BB0_4:
	setp.eq.s32 	%p9, %r11, 3;
	@%p9 bra 	$L__BB0_7;
	mul.wide.u32 	%rd73, %r40, 739328;
	add.s64 	%rd74, %rd13, %rd73;
	add.s64 	%rd76, %rd74, %rd42;
	ld.global.nc.f64 	%fd2076, [%rd76+-16];
	ld.global.nc.f64 	%fd2075, [%rd76+-8];
	ld.global.nc.f64 	%fd2074, [%rd76+8];
	ld.global.nc.f64 	%fd2073, [%rd76+16];
	mul.hi.u32 	%r35, %r9, -1431655765;
	shr.u32 	%r36, %r35, 2;
	mul.lo.s32 	%r37, %r36, 3;
	sub.s32 	%r41, %r37, %r10;
	mul.wide.u32 	%rd77, %r1, %r2;
	shl.b64 	%rd78, %rd77, 3;
	mul.wide.u32 	%rd79, %r3, 8;
	add.s64 	%rd80, %rd78, %rd79;
	add.s64 	%rd17, %rd2, %rd80;
	mul.wide.u32 	%rd81, %r5, %r6;
	mul.wide.u32 	%rd82, %r7, 2432;
	mad.lo.s64 	%rd18, %rd81, 2432, %rd82;
	mul.wide.u32 	%rd83, %r40, 8;
	add.s64 	%rd84, %rd83, %rd3;
	add.s64 	%rd101, %rd84, 16;
	add.s64 	%rd20, %rd5, %rd42;
	add.s64 	%rd100, %rd73, %rd44;
	add.s64 	%rd86, %rd42, %rd1;
	add.s64 	%rd22, %rd86, 744208;
	add.s64 	%rd23, %rd7, %rd80;
	add.s64 	%rd24, %rd6, %rd80;
	add.s64 	%rd25, %rd4, %rd80;
	add.s64 	%rd26, %rd3, -8;
$L__BB0_6:
	.pragma "nounroll";
	mul.wide.s32 	%rd87, %r40, 739328;
	add.s64 	%rd88, %rd18, %rd87;
	mul.wide.s32 	%rd89, %r40, 8;
	add.s64 	%rd90, %rd26, %rd89;
	add.s64 	%rd91, %rd25, %rd100;
	ld.global.nc.f64 	%fd1537, [%rd91+-8];
	ld.global.f64 	%fd1538, [%rd10+-8];
	mul.f64 	%fd1539, %fd1537, %fd1538;
	ld.global.nc.f64 	%fd1540, [%rd91];
	mul.f64 	%fd1541, %fd1540, 0d3FE8000000000000;
	ld.global.f64 	%fd1542, [%rd10];
	mul.f64 	%fd1543, %fd1541, %fd1542;
	sub.f64 	%fd1544, %fd1539, %fd1543;
	ld.global.nc.f64 	%fd1545, [%rd91+-16];
	mul.f64 	%fd1546, %fd1545, 0d3FE8000000000000;
	ld.global.f64 	%fd1547, [%rd10+-16];
	mul.f64 	%fd1548, %fd1546, %fd1547;
	sub.f64 	%fd1549, %fd1544, %fd1548;
	ld.global.nc.f64 	%fd1550, [%rd91+8];
	ld.global.f64 	%fd1551, [%rd10+8];
	mul.f64 	%fd1552, %fd1550, %fd1551;
	fma.rn.f64 	%fd1553, %fd1545, %fd1547, %fd1552;
	mul.f64 	%fd1554, %fd1540, 0d4008000000000000;
	fma.rn.f64 	%fd1555, %fd1554, %fd1542, %fd1553;
	mul.f64 	%fd1556, %fd1537, 0d4008000000000000;
	fma.rn.f64 	%fd1557, %fd1556, %fd1538, %fd1555;
	ld.global.nc.f64 	%fd1558, [%rd91+16];
	ld.global.f64 	%fd1559, [%rd10+16];
	fma.rn.f64 	%fd1560, %fd1558, %fd1559, %fd1539;
	mul.f64 	%fd1561, %fd1550, 0d4008000000000000;
	fma.rn.f64 	%fd1562, %fd1561, %fd1551, %fd1560;
	fma.rn.f64 	%fd1563, %fd1554, %fd1542, %fd1562;
	sub.f64 	%fd1564, %fd1552, %fd1543;
	mul.f64 	%fd1565, %fd1558, 0d3FE8000000000000;
	mul.f64 	%fd1566, %fd1565, %fd1559;
	sub.f64 	%fd1567, %fd1564, %fd1566;
	ld.global.nc.f64 	%fd1568, [%rd91+-2432];
	ld.global.f64 	%fd1569, [%rd11+-8];
	mul.f64 	%fd1570, %fd1568, %fd1569;
	ld.global.f64 	%fd1571, [%rd11];
	mul.f64 	%fd1572, %fd1541, %fd1571;
	sub.f64 	%fd1573, %fd1570, %fd1572;
	ld.global.nc.f64 	%fd1574, [%rd91+-4864];
	mul.f64 	%fd1575, %fd1574, 0d3FE8000000000000;
	ld.global.f64 	%fd1576, [%rd11+-16];
	mul.f64 	%fd1577, %fd1575, %fd1576;
	sub.f64 	%fd1578, %fd1573, %fd1577;
	ld.global.nc.f64 	%fd1579, [%rd91+2432];
	ld.global.f64 	%fd1580, [%rd11+8];
	mul.f64 	%fd1581, %fd1579, %fd1580;
	fma.rn.f64 	%fd1582, %fd1574, %fd1576, %fd1581;
	fma.rn.f64 	%fd1583, %fd1554, %fd1571, %fd1582;
	mul.f64 	%fd1584, %fd1568, 0d4008000000000000;
	fma.rn.f64 	%fd1585, %fd1584, %fd1569, %fd1583;
	ld.global.nc.f64 	%fd1586, [%rd91+4864];
	ld.global.f64 	%fd1587, [%rd11+16];
	fma.rn.f64 	%fd1588, %fd1586, %fd1587, %fd1570;
	mul.f64 	%fd1589, %fd1579, 0d4008000000000000;
	fma.rn.f64 	%fd1590, %fd1589, %fd1580, %fd1588;
	fma.rn.f64 	%fd1591, %fd1554, %fd1571, %fd1590;
	sub.f64 	%fd1592, %fd1581, %fd1572;
	mul.f64 	%fd1593, %fd1586, 0d3FE8000000000000;
	mul.f64 	%fd1594, %fd1593, %fd1587;
	sub.f64 	%fd1595, %fd1592, %fd1594;
	add.s64 	%rd92, %rd25, %rd88;
	ld.global.nc.f64 	%fd1596, [%rd92+-739328];
	ld.global.f64 	%fd1597, [%rd90];
	mul.f64 	%fd1598, %fd1596, %fd1597;
	ld.global.f64 	%fd1599, [%rd101+-16];
	mul.f64 	%fd1600, %fd1541, %fd1599;
	sub.f64 	%fd1601, %fd1598, %fd1600;
	ld.global.nc.f64 	%fd1602, [%rd92+-1478656];
	mul.f64 	%fd1603, %fd1602, 0d3FE8000000000000;
	ld.global.f64 	%fd1604, [%rd90+-8];
	mul.f64 	%fd1605, %fd1603, %fd1604;
	sub.f64 	%fd1606, %fd1601, %fd1605;
	ld.global.nc.f64 	%fd1607, [%rd91+739328];
	ld.global.f64 	%fd1608, [%rd101+-8];
	mul.f64 	%fd1609, %fd1607, %fd1608;
	fma.rn.f64 	%fd1610, %fd1602, %fd1604, %fd1609;
	fma.rn.f64 	%fd1611, %fd1554, %fd1599, %fd1610;
	mul.f64 	%fd1612, %fd1596, 0d4008000000000000;
	fma.rn.f64 	%fd1613, %fd1612, %fd1597, %fd1611;
	add.s32 	%r40, %r40, 2;
	ld.global.nc.f64 	%fd1614, [%rd91+1478656];
	ld.global.f64 	%fd1615, [%rd101];
	fma.rn.f64 	%fd1616, %fd1614, %fd1615, %fd1598;
	mul.f64 	%fd1617, %fd1607, 0d4008000000000000;
	fma.rn.f64 	%fd1618, %fd1617, %fd1608, %fd1616;
	fma.rn.f64 	%fd1619, %fd1554, %fd1599, %fd1618;
	sub.f64 	%fd1620, %fd1609, %fd1600;
	mul.f64 	%fd1621, %fd1614, 0d3FE8000000000000;
	mul.f64 	%fd1622, %fd1621, %fd1615;
	sub.f64 	%fd1623, %fd1620, %fd1622;
	add.s64 	%rd93, %rd20, %rd100;
	ld.global.nc.f64 	%fd1624, [%rd93+-8];
	mul.f64 	%fd1625, %fd1624, %fd1538;
	fma.rn.f64 	%fd1626, %fd1549, 0d4000000000000000, %fd1625;
	ld.global.nc.f64 	%fd1627, [%rd93];
	mul.f64 	%fd1628, %fd1627, 0d3FE8000000000000;
	mul.f64 	%fd1629, %fd1628, %fd1542;
	sub.f64 	%fd1630, %fd1626, %fd1629;
	ld.global.nc.f64 	%fd1631, [%rd93+-16];
	mul.f64 	%fd1632, %fd1631, 0d3FE8000000000000;
	mul.f64 	%fd1633, %fd1632, %fd1547;
	sub.f64 	%fd1634, %fd1630, %fd1633;
	add.s64 	%rd94, %rd17, %rd100;
	ld.global.nc.f64 	%fd1635, [%rd94+-16];
	ld.global.nc.f64 	%fd1636, [%rd94];
	sub.f64 	%fd1637, %fd1635, %fd1636;
	mul.f64 	%fd1638, %fd1631, %fd1547;
	fma.rn.f64 	%fd1639, %fd1557, 0d4000000000000000, %fd1638;
	ld.global.nc.f64 	%fd1640, [%rd93+8];
	mul.f64 	%fd1641, %fd1640, %fd1551;
	add.f64 	%fd1642, %fd1639, %fd1641;
	mul.f64 	%fd1643, %fd1627, 0d4008000000000000;
	fma.rn.f64 	%fd1644, %fd1643, %fd1542, %fd1642;
	mul.f64 	%fd1645, %fd1624, 0d4008000000000000;
	fma.rn.f64 	%fd1646, %fd1645, %fd1538, %fd1644;
	ld.global.nc.f64 	%fd1647, [%rd94+-8];
	sub.f64 	%fd1648, %fd1647, %fd1636;
	mul.f64 	%fd1649, %fd1646, %fd1648;
	fma.rn.f64 	%fd1650, %fd1634, %fd1637, %fd1649;
	fma.rn.f64 	%fd1651, %fd1563, 0d4000000000000000, %fd1625;
	ld.global.nc.f64 	%fd1652, [%rd93+16];
	fma.rn.f64 	%fd1653, %fd1652, %fd1559, %fd1651;
	mul.f64 	%fd1654, %fd1640, 0d4008000000000000;
	fma.rn.f64 	%fd1655, %fd1654, %fd1551, %fd1653;
	fma.rn.f64 	%fd1656, %fd1643, %fd1542, %fd1655;
	ld.global.nc.f64 	%fd1657, [%rd94+8];
	sub.f64 	%fd1658, %fd1657, %fd1636;
	fma.rn.f64 	%fd1659, %fd1656, %fd1658, %fd1650;
	fma.rn.f64 	%fd1660, %fd1567, 0d4000000000000000, %fd1641;
	sub.f64 	%fd1661, %fd1660, %fd1629;
	mul.f64 	%fd1662, %fd1652, 0d3FE8000000000000;
	mul.f64 	%fd1663, %fd1662, %fd1559;
	sub.f64 	%fd1664, %fd1661, %fd1663;
	ld.global.nc.f64 	%fd1665, [%rd94+16];
	sub.f64 	%fd1666, %fd1665, %fd1636;
	fma.rn.f64 	%fd1667, %fd1664, %fd1666, %fd1659;
	ld.global.nc.f64 	%fd1668, [%rd94+-4864];
	sub.f64 	%fd1669, %fd1668, %fd1636;
	ld.global.nc.f64 	%fd1670, [%rd94+-2432];
	sub.f64 	%fd1671, %fd1670, %fd1636;
	mul.f64 	%fd1672, %fd1585, %fd1671;
	fma.rn.f64 	%fd1673, %fd1578, %fd1669, %fd1672;
	ld.global.nc.f64 	%fd1674, [%rd94+2432];
	sub.f64 	%fd1675, %fd1674, %fd1636;
	fma.rn.f64 	%fd1676, %fd1591, %fd1675, %fd1673;
	ld.global.nc.f64 	%fd1677, [%rd94+4864];
	sub.f64 	%fd1678, %fd1677, %fd1636;
	fma.rn.f64 	%fd1679, %fd1595, %fd1678, %fd1676;
	mul.f64 	%fd1680, %fd1571, %fd1679;
	fma.rn.f64 	%fd1681, %fd1542, %fd1667, %fd1680;
	add.s64 	%rd95, %rd17, %rd88;
	ld.global.nc.f64 	%fd1682, [%rd95+-1478656];
	sub.f64 	%fd1683, %fd1682, %fd1636;
	ld.global.nc.f64 	%fd1684, [%rd95+-739328];
	sub.f64 	%fd1685, %fd1684, %fd1636;
	mul.f64 	%fd1686, %fd1613, %fd1685;
	fma.rn.f64 	%fd1687, %fd1606, %fd1683, %fd1686;
	ld.global.nc.f64 	%fd1688, [%rd94+739328];
	sub.f64 	%fd1689, %fd1688, %fd1636;
	fma.rn.f64 	%fd1690, %fd1619, %fd1689, %fd1687;
	ld.global.nc.f64 	%fd1691, [%rd94+1478656];
	sub.f64 	%fd1692, %fd1691, %fd1636;
	fma.rn.f64 	%fd1693, %fd1623, %fd1692, %fd1690;
	fma.rn.f64 	%fd1694, %fd1599, %fd1693, %fd1681;
	mul.f64 	%fd1695, %fd1542, %fd1571;
	mul.f64 	%fd1696, %fd1695, 0d3F7C71C71C71C71C;
	add.s64 	%rd96, %rd22, %rd100;
	ld.global.nc.f64 	%fd1697, [%rd96+-749088];
	ld.global.nc.f64 	%fd1698, [%rd96+-739360];
	sub.f64 	%fd1699, %fd1697, %fd1698;
	ld.global.nc.f64 	%fd1700, [%rd96+-746656];
	ld.global.nc.f64 	%fd1701, [%rd96+-741792];
	sub.f64 	%fd1702, %fd1701, %fd1700;
	fma.rn.f64 	%fd1703, %fd1702, 0d4020000000000000, %fd1699;
	mul.f64 	%fd1704, %fd1631, %fd1703;
	ld.global.nc.f64 	%fd1705, [%rd96+-749080];
	ld.global.nc.f64 	%fd1706, [%rd96+-739352];
	sub.f64 	%fd1707, %fd1705, %fd1706;
	ld.global.nc.f64 	%fd1708, [%rd96+-746648];
	ld.global.nc.f64 	%fd1709, [%rd96+-741784];
	sub.f64 	%fd1710, %fd1709, %fd1708;
	fma.rn.f64 	%fd1711, %fd1710, 0d4020000000000000, %fd1707;
	mul.f64 	%fd1712, %fd1624, %fd1711;
	mul.f64 	%fd1713, %fd1712, 0d4020000000000000;
	sub.f64 	%fd1714, %fd1704, %fd1713;
	ld.global.nc.f64 	%fd1715, [%rd96+-749064];
	ld.global.nc.f64 	%fd1716, [%rd96+-739336];
	sub.f64 	%fd1717, %fd1715, %fd1716;
	ld.global.nc.f64 	%fd1718, [%rd96+-746632];
	ld.global.nc.f64 	%fd1719, [%rd96+-741768];
	sub.f64 	%fd1720, %fd1719, %fd1718;
	fma.rn.f64 	%fd1721, %fd1720, 0d4020000000000000, %fd1717;
	mul.f64 	%fd1722, %fd1640, %fd1721;
	fma.rn.f64 	%fd1723, %fd1722, 0d4020000000000000, %fd1714;
	ld.global.nc.f64 	%fd1724, [%rd96+-749056];
	ld.global.nc.f64 	%fd1725, [%rd96+-739328];
	sub.f64 	%fd1726, %fd1724, %fd1725;
	ld.global.nc.f64 	%fd1727, [%rd96+-746624];
	ld.global.nc.f64 	%fd1728, [%rd96+-741760];
	sub.f64 	%fd1729, %fd1728, %fd1727;
	fma.rn.f64 	%fd1730, %fd1729, 0d4020000000000000, %fd1726;
	mul.f64 	%fd1731, %fd1652, %fd1730;
	sub.f64 	%fd1732, %fd1723, %fd1731;
	mul.f64 	%fd1733, %fd1696, %fd1732;
	fma.rn.f64 	%fd1734, %fd1694, 0d3FC5555555555555, %fd1733;
	mul.f64 	%fd1735, %fd1542, %fd1599;
	mul.f64 	%fd1736, %fd1735, 0d3F7C71C71C71C71C;
	add.s64 	%rd97, %rd24, %rd88;
	ld.global.nc.f64 	%fd1737, [%rd97+-1478672];
	add.s64 	%rd98, %rd24, %rd100;
	ld.global.nc.f64 	%fd33, [%rd98+1478640];
	sub.f64 	%fd1738, %fd1737, %fd33;
	ld.global.nc.f64 	%fd1739, [%rd97+-739344];
	ld.global.nc.f64 	%fd1740, [%rd98+739312];
	sub.f64 	%fd1741, %fd1740, %fd1739;
	fma.rn.f64 	%fd1742, %fd1741, 0d4020000000000000, %fd1738;
	mul.f64 	%fd1743, %fd1631, %fd1742;
	ld.global.nc.f64 	%fd1744, [%rd97+-1478664];
	ld.global.nc.f64 	%fd34, [%rd98+1478648];
	sub.f64 	%fd1745, %fd1744, %fd34;
	ld.global.nc.f64 	%fd1746, [%rd97+-739336];
	ld.global.nc.f64 	%fd1747, [%rd98+739320];
	sub.f64 	%fd1748, %fd1747, %fd1746;
	fma.rn.f64 	%fd1749, %fd1748, 0d4020000000000000, %fd1745;
	mul.f64 	%fd1750, %fd1624, %fd1749;
	mul.f64 	%fd1751, %fd1750, 0d4020000000000000;
	sub.f64 	%fd1752, %fd1743, %fd1751;
	ld.global.nc.f64 	%fd1753, [%rd97+-1478648];
	ld.global.nc.f64 	%fd35, [%rd98+1478664];
	sub.f64 	%fd1754, %fd1753, %fd35;
	ld.global.nc.f64 	%fd1755, [%rd97+-739320];
	ld.global.nc.f64 	%fd1756, [%rd98+739336];
	sub.f64 	%fd1757, %fd1756, %fd1755;
	fma.rn.f64 	%fd1758, %fd1757, 0d4020000000000000, %fd1754;
	mul.f64 	%fd1759, %fd1640, %fd1758;
	fma.rn.f64 	%fd1760, %fd1759, 0d4020000000000000, %fd1752;
	ld.global.nc.f64 	%fd1761, [%rd97+-1478640];
	ld.global.nc.f64 	%fd36, [%rd98+1478672];
	sub.f64 	%fd1762, %fd1761, %fd36;
	ld.global.nc.f64 	%fd1763, [%rd97+-739312];
	ld.global.nc.f64 	%fd1764, [%rd98+739344];
	sub.f64 	%fd1765, %fd1764, %fd1763;
	fma.rn.f64 	%fd1766, %fd1765, 0d4020000000000000, %fd1762;
	mul.f64 	%fd1767, %fd1652, %fd1766;
	sub.f64 	%fd1768, %fd1760, %fd1767;
	fma.rn.f64 	%fd1769, %fd1736, %fd1768, %fd1734;
	sub.f64 	%fd1770, %fd1697, %fd1724;
	sub.f64 	%fd1771, %fd1715, %fd1705;
	fma.rn.f64 	%fd1772, %fd1771, 0d4020000000000000, %fd1770;
	mul.f64 	%fd1773, %fd1574, %fd1772;
	sub.f64 	%fd1774, %fd1700, %fd1727;
	sub.f64 	%fd1775, %fd1718, %fd1708;
	fma.rn.f64 	%fd1776, %fd1775, 0d4020000000000000, %fd1774;
	mul.f64 	%fd1777, %fd1568, %fd1776;
	mul.f64 	%fd1778, %fd1777, 0d4020000000000000;
	sub.f64 	%fd1779, %fd1773, %fd1778;
	sub.f64 	%fd1780, %fd1701, %fd1728;
	sub.f64 	%fd1781, %fd1719, %fd1709;
	fma.rn.f64 	%fd1782, %fd1781, 0d4020000000000000, %fd1780;
	mul.f64 	%fd1783, %fd1579, %fd1782;
	fma.rn.f64 	%fd1784, %fd1783, 0d4020000000000000, %fd1779;
	sub.f64 	%fd1785, %fd1698, %fd1725;
	sub.f64 	%fd1786, %fd1716, %fd1706;
	fma.rn.f64 	%fd1787, %fd1786, 0d4020000000000000, %fd1785;
	mul.f64 	%fd1788, %fd1586, %fd1787;
	sub.f64 	%fd1789, %fd1784, %fd1788;
	fma.rn.f64 	%fd1790, %fd1696, %fd1789, %fd1769;
	sub.f64 	%fd1791, %fd1737, %fd1761;
	sub.f64 	%fd1792, %fd1753, %fd1744;
	fma.rn.f64 	%fd1793, %fd1792, 0d4020000000000000, %fd1791;
	mul.f64 	%fd1794, %fd1602, %fd1793;
	sub.f64 	%fd1795, %fd1739, %fd1763;
	sub.f64 	%fd1796, %fd1755, %fd1746;
	fma.rn.f64 	%fd1797, %fd1796, 0d4020000000000000, %fd1795;
	mul.f64 	%fd1798, %fd1596, %fd1797;
	mul.f64 	%fd1799, %fd1798, 0d4020000000000000;
	sub.f64 	%fd1800, %fd1794, %fd1799;
	sub.f64 	%fd1801, %fd1740, %fd1764;
	sub.f64 	%fd1802, %fd1756, %fd1747;
	fma.rn.f64 	%fd1803, %fd1802, 0d4020000000000000, %fd1801;
	mul.f64 	%fd1804, %fd1607, %fd1803;
	fma.rn.f64 	%fd1805, %fd1804, 0d4020000000000000, %fd1800;
	sub.f64 	%fd1806, %fd33, %fd36;
	sub.f64 	%fd1807, %fd35, %fd34;
	fma.rn.f64 	%fd1808, %fd1807, 0d4020000000000000, %fd1806;
	mul.f64 	%fd1809, %fd1614, %fd1808;
	sub.f64 	%fd1810, %fd1805, %fd1809;
	fma.rn.f64 	%fd1811, %fd1736, %fd1810, %fd1790;
	add.s64 	%rd99, %rd23, %rd100;
	ld.global.f64 	%fd1812, [%rd99];
	fma.rn.f64 	%fd1813, %fd1811, 0d3FB2B324D6AC6977, %fd1812;
	st.global.f64 	[%rd99], %fd1813;
	ld.global.nc.f64 	%fd1814, [%rd91+739320];
	ld.global.f64 	%fd1815, [%rd10+-8];
	mul.f64 	%fd1816, %fd1814, %fd1815;
	mul.f64 	%fd1817, %fd1607, 0d3FE8000000000000;
	ld.global.f64 	%fd1818, [%rd10];
	mul.f64 	%fd1819, %fd1817, %fd1818;
	sub.f64 	%fd1820, %fd1816, %fd1819;
	ld.global.nc.f64 	%fd1821, [%rd91+739312];
	mul.f64 	%fd1822, %fd1821, 0d3FE8000000000000;
	ld.global.f64 	%fd1823, [%rd10+-16];
	mul.f64 	%fd1824, %fd1822, %fd1823;
	sub.f64 	%fd1825, %fd1820, %fd1824;
	ld.global.nc.f64 	%fd1826, [%rd91+739336];
	ld.global.f64 	%fd1827, [%rd10+8];
	mul.f64 	%fd1828, %fd1826, %fd1827;
	fma.rn.f64 	%fd1829, %fd1821, %fd1823, %fd1828;
	fma.rn.f64 	%fd1830, %fd1617, %fd1818, %fd1829;
	mul.f64 	%fd1831, %fd1814, 0d4008000000000000;
	fma.rn.f64 	%fd1832, %fd1831, %fd1815, %fd1830;
	ld.global.nc.f64 	%fd1833, [%rd91+739344];
	ld.global.f64 	%fd1834, [%rd10+16];
	fma.rn.f64 	%fd1835, %fd1833, %fd1834, %fd1816;
	mul.f64 	%fd1836, %fd1826, 0d4008000000000000;
	fma.rn.f64 	%fd1837, %fd1836, %fd1827, %fd1835;
	fma.rn.f64 	%fd1838, %fd1617, %fd1818, %fd1837;
	sub.f64 	%fd1839, %fd1828, %fd1819;
	mul.f64 	%fd1840, %fd1833, 0d3FE8000000000000;
	mul.f64 	%fd1841, %fd1840, %fd1834;
	sub.f64 	%fd1842, %fd1839, %fd1841;
	ld.global.nc.f64 	%fd1843, [%rd91+736896];
	ld.global.f64 	%fd1844, [%rd11+-8];
	mul.f64 	%fd1845, %fd1843, %fd1844;
	ld.global.f64 	%fd1846, [%rd11];
	mul.f64 	%fd1847, %fd1817, %fd1846;
	sub.f64 	%fd1848, %fd1845, %fd1847;
	ld.global.nc.f64 	%fd1849, [%rd91+734464];
	mul.f64 	%fd1850, %fd1849, 0d3FE8000000000000;
	ld.global.f64 	%fd1851, [%rd11+-16];
	mul.f64 	%fd1852, %fd1850, %fd1851;
	sub.f64 	%fd1853, %fd1848, %fd1852;
	ld.global.nc.f64 	%fd1854, [%rd91+741760];
	ld.global.f64 	%fd1855, [%rd11+8];
	mul.f64 	%fd1856, %fd1854, %fd1855;
	fma.rn.f64 	%fd1857, %fd1849, %fd1851, %fd1856;
	fma.rn.f64 	%fd1858, %fd1617, %fd1846, %fd1857;
	mul.f64 	%fd1859, %fd1843, 0d4008000000000000;
	fma.rn.f64 	%fd1860, %fd1859, %fd1844, %fd1858;
	ld.global.nc.f64 	%fd1861, [%rd91+744192];
	ld.global.f64 	%fd1862, [%rd11+16];
	fma.rn.f64 	%fd1863, %fd1861, %fd1862, %fd1845;
	mul.f64 	%fd1864, %fd1854, 0d4008000000000000;
	fma.rn.f64 	%fd1865, %fd1864, %fd1855, %fd1863;
	fma.rn.f64 	%fd1866, %fd1617, %fd1846, %fd1865;
	sub.f64 	%fd1867, %fd1856, %fd1847;
	mul.f64 	%fd1868, %fd1861, 0d3FE8000000000000;
	mul.f64 	%fd1869, %fd1868, %fd1862;
	sub.f64 	%fd1870, %fd1867, %fd1869;
	ld.global.f64 	%fd1871, [%rd101+-16];
	mul.f64 	%fd1872, %fd1540, %fd1871;
	ld.global.f64 	%fd1873, [%rd101+-8];
	mul.f64 	%fd1874, %fd1817, %fd1873;
	sub.f64 	%fd1875, %fd1872, %fd1874;
	mul.f64 	%fd1876, %fd1596, 0d3FE8000000000000;
	ld.global.f64 	%fd1877, [%rd90];
	mul.f64 	%fd1878, %fd1876, %fd1877;
	sub.f64 	%fd1879, %fd1875, %fd1878;
	ld.global.f64 	%fd1880, [%rd101];
	mul.f64 	%fd1881, %fd1614, %fd1880;
	fma.rn.f64 	%fd1882, %fd1596, %fd1877, %fd1881;
	fma.rn.f64 	%fd1883, %fd1617, %fd1873, %fd1882;
	fma.rn.f64 	%fd1884, %fd1554, %fd1871, %fd1883;
	ld.global.nc.f64 	%fd1885, [%rd91+2217984];
	ld.global.f64 	%fd1886, [%rd101+8];
	fma.rn.f64 	%fd1887, %fd1885, %fd1886, %fd1872;
	mul.f64 	%fd1888, %fd1614, 0d4008000000000000;
	fma.rn.f64 	%fd1889, %fd1888, %fd1880, %fd1887;
	fma.rn.f64 	%fd1890, %fd1617, %fd1873, %fd1889;
	sub.f64 	%fd1891, %fd1881, %fd1874;
	mul.f64 	%fd1892, %fd1885, 0d3FE8000000000000;
	mul.f64 	%fd1893, %fd1892, %fd1886;
	sub.f64 	%fd1894, %fd1891, %fd1893;
	ld.global.nc.f64 	%fd1895, [%rd93+739320];
	mul.f64 	%fd1896, %fd1895, %fd1815;
	fma.rn.f64 	%fd1897, %fd1825, 0d4000000000000000, %fd1896;
	ld.global.nc.f64 	%fd1898, [%rd93+739328];
	mul.f64 	%fd1899, %fd1898, 0d3FE8000000000000;
	mul.f64 	%fd1900, %fd1899, %fd1818;
	sub.f64 	%fd1901, %fd1897, %fd1900;
	ld.global.nc.f64 	%fd1902, [%rd93+739312];
	mul.f64 	%fd1903, %fd1902, 0d3FE8000000000000;
	mul.f64 	%fd1904, %fd1903, %fd1823;
	sub.f64 	%fd1905, %fd1901, %fd1904;
	ld.global.nc.f64 	%fd1906, [%rd94+739312];
	sub.f64 	%fd1907, %fd1906, %fd1688;
	mul.f64 	%fd1908, %fd1902, %fd1823;
	fma.rn.f64 	%fd1909, %fd1832, 0d4000000000000000, %fd1908;
	ld.global.nc.f64 	%fd1910, [%rd93+739336];
	mul.f64 	%fd1911, %fd1910, %fd1827;
	add.f64 	%fd1912, %fd1909, %fd1911;
	mul.f64 	%fd1913, %fd1898, 0d4008000000000000;
	fma.rn.f64 	%fd1914, %fd1913, %fd1818, %fd1912;
	mul.f64 	%fd1915, %fd1895, 0d4008000000000000;
	fma.rn.f64 	%fd1916, %fd1915, %fd1815, %fd1914;
	ld.global.nc.f64 	%fd1917, [%rd94+739320];
	sub.f64 	%fd1918, %fd1917, %fd1688;
	mul.f64 	%fd1919, %fd1916, %fd1918;
	fma.rn.f64 	%fd1920, %fd1905, %fd1907, %fd1919;
	fma.rn.f64 	%fd1921, %fd1838, 0d4000000000000000, %fd1896;
	ld.global.nc.f64 	%fd1922, [%rd93+739344];
	fma.rn.f64 	%fd1923, %fd1922, %fd1834, %fd1921;
	mul.f64 	%fd1924, %fd1910, 0d4008000000000000;
	fma.rn.f64 	%fd1925, %fd1924, %fd1827, %fd1923;
	fma.rn.f64 	%fd1926, %fd1913, %fd1818, %fd1925;
	ld.global.nc.f64 	%fd1927, [%rd94+739336];
	sub.f64 	%fd1928, %fd1927, %fd1688;
	fma.rn.f64 	%fd1929, %fd1926, %fd1928, %fd1920;
	fma.rn.f64 	%fd1930, %fd1842, 0d4000000000000000, %fd1911;
	sub.f64 	%fd1931, %fd1930, %fd1900;
	mul.f64 	%fd1932, %fd1922, 0d3FE8000000000000;
	mul.f64 	%fd1933, %fd1932, %fd1834;
	sub.f64 	%fd1934, %fd1931, %fd1933;
	ld.global.nc.f64 	%fd1935, [%rd94+739344];
	sub.f64 	%fd1936, %fd1935, %fd1688;
	fma.rn.f64 	%fd1937, %fd1934, %fd1936, %fd1929;
	ld.global.nc.f64 	%fd1938, [%rd94+734464];
	sub.f64 	%fd1939, %fd1938, %fd1688;
	ld.global.nc.f64 	%fd1940, [%rd94+736896];
	sub.f64 	%fd1941, %fd1940, %fd1688;
	mul.f64 	%fd1942, %fd1860, %fd1941;
	fma.rn.f64 	%fd1943, %fd1853, %fd1939, %fd1942;
	ld.global.nc.f64 	%fd1944, [%rd94+741760];
	sub.f64 	%fd1945, %fd1944, %fd1688;
	fma.rn.f64 	%fd1946, %fd1866, %fd1945, %fd1943;
	ld.global.nc.f64 	%fd1947, [%rd94+744192];
	sub.f64 	%fd1948, %fd1947, %fd1688;
	fma.rn.f64 	%fd1949, %fd1870, %fd1948, %fd1946;
	mul.f64 	%fd1950, %fd1846, %fd1949;
	fma.rn.f64 	%fd1951, %fd1818, %fd1937, %fd1950;
	sub.f64 	%fd1952, %fd1684, %fd1688;
	sub.f64 	%fd1953, %fd1636, %fd1688;
	mul.f64 	%fd1954, %fd1884, %fd1953;
	fma.rn.f64 	%fd1955, %fd1879, %fd1952, %fd1954;
	sub.f64 	%fd1956, %fd1691, %fd1688;
	fma.rn.f64 	%fd1957, %fd1890, %fd1956, %fd1955;
	ld.global.nc.f64 	%fd1958, [%rd94+2217984];
	sub.f64 	%fd1959, %fd1958, %fd1688;
	fma.rn.f64 	%fd1960, %fd1894, %fd1959, %fd1957;
	fma.rn.f64 	%fd1961, %fd1873, %fd1960, %fd1951;
	mul.f64 	%fd1962, %fd1818, %fd1846;
	mul.f64 	%fd1963, %fd1962, 0d3F7C71C71C71C71C;
	ld.global.nc.f64 	%fd1964, [%rd96+-9760];
	ld.global.nc.f64 	%fd1965, [%rd96+-32];
	sub.f64 	%fd1966, %fd1964, %fd1965;
	ld.global.nc.f64 	%fd1967, [%rd96+-7328];
	ld.global.nc.f64 	%fd1968, [%rd96+-2464];
	sub.f64 	%fd1969, %fd1968, %fd1967;
	fma.rn.f64 	%fd1970, %fd1969, 0d4020000000000000, %fd1966;
	mul.f64 	%fd1971, %fd1902, %fd1970;
	ld.global.nc.f64 	%fd1972, [%rd96+-9752];
	ld.global.nc.f64 	%fd1973, [%rd96+-24];
	sub.f64 	%fd1974, %fd1972, %fd1973;
	ld.global.nc.f64 	%fd1975, [%rd96+-7320];
	ld.global.nc.f64 	%fd1976, [%rd96+-2456];
	sub.f64 	%fd1977, %fd1976, %fd1975;
	fma.rn.f64 	%fd1978, %fd1977, 0d4020000000000000, %fd1974;
	mul.f64 	%fd1979, %fd1895, %fd1978;
	mul.f64 	%fd1980, %fd1979, 0d4020000000000000;
	sub.f64 	%fd1981, %fd1971, %fd1980;
	ld.global.nc.f64 	%fd1982, [%rd96+-9736];
	ld.global.nc.f64 	%fd1983, [%rd96+-8];
	sub.f64 	%fd1984, %fd1982, %fd1983;
	ld.global.nc.f64 	%fd1985, [%rd96+-7304];
	ld.global.nc.f64 	%fd1986, [%rd96+-2440];
	sub.f64 	%fd1987, %fd1986, %fd1985;
	fma.rn.f64 	%fd1988, %fd1987, 0d4020000000000000, %fd1984;
	mul.f64 	%fd1989, %fd1910, %fd1988;
	fma.rn.f64 	%fd1990, %fd1989, 0d4020000000000000, %fd1981;
	ld.global.nc.f64 	%fd1991, [%rd96+-9728];
	ld.global.nc.f64 	%fd1992, [%rd96];
	sub.f64 	%fd1993, %fd1991, %fd1992;
	ld.global.nc.f64 	%fd1994, [%rd96+-7296];
	ld.global.nc.f64 	%fd1995, [%rd96+-2432];
	sub.f64 	%fd1996, %fd1995, %fd1994;
	fma.rn.f64 	%fd1997, %fd1996, 0d4020000000000000, %fd1993;
	mul.f64 	%fd1998, %fd1922, %fd1997;
	sub.f64 	%fd1999, %fd1990, %fd1998;
	mul.f64 	%fd2000, %fd1963, %fd1999;
	fma.rn.f64 	%fd2001, %fd1961, 0d3FC5555555555555, %fd2000;
	mul.f64 	%fd2002, %fd1818, %fd1873;
	mul.f64 	%fd2003, %fd2002, 0d3F7C71C71C71C71C;
	ld.global.nc.f64 	%fd2004, [%rd98+2217968];
	sub.f64 	%fd2005, %fd1739, %fd2004;
	sub.f64 	%fd2006, %fd33, %fd2076;
	fma.rn.f64 	%fd2007, %fd2006, 0d4020000000000000, %fd2005;
	mul.f64 	%fd2008, %fd1902, %fd2007;
	ld.global.nc.f64 	%fd2009, [%rd98+2217976];
	sub.f64 	%fd2010, %fd1746, %fd2009;
	sub.f64 	%fd2011, %fd34, %fd2075;
	fma.rn.f64 	%fd2012, %fd2011, 0d4020000000000000, %fd2010;
	mul.f64 	%fd2013, %fd1895, %fd2012;
	mul.f64 	%fd2014, %fd2013, 0d4020000000000000;
	sub.f64 	%fd2015, %fd2008, %fd2014;
	ld.global.nc.f64 	%fd2016, [%rd98+2217992];
	sub.f64 	%fd2017, %fd1755, %fd2016;
	sub.f64 	%fd2018, %fd35, %fd2074;
	fma.rn.f64 	%fd2019, %fd2018, 0d4020000000000000, %fd2017;
	mul.f64 	%fd2020, %fd1910, %fd2019;
	fma.rn.f64 	%fd2021, %fd2020, 0d4020000000000000, %fd2015;
	ld.global.nc.f64 	%fd2022, [%rd98+2218000];
	sub.f64 	%fd2023, %fd1763, %fd2022;
	sub.f64 	%fd2024, %fd36, %fd2073;
	fma.rn.f64 	%fd2025, %fd2024, 0d4020000000000000, %fd2023;
	mul.f64 	%fd2026, %fd1922, %fd2025;
	sub.f64 	%fd2027, %fd2021, %fd2026;
	fma.rn.f64 	%fd2028, %fd2003, %fd2027, %fd2001;
	sub.f64 	%fd2029, %fd1964, %fd1991;
	sub.f64 	%fd2030, %fd1982, %fd1972;
	fma.rn.f64 	%fd2031, %fd2030, 0d4020000000000000, %fd2029;
	mul.f64 	%fd2032, %fd1849, %fd2031;
	sub.f64 	%fd2033, %fd1967, %fd1994;
	sub.f64 	%fd2034, %fd1985, %fd1975;
	fma.rn.f64 	%fd2035, %fd2034, 0d4020000000000000, %fd2033;
	mul.f64 	%fd2036, %fd1843, %fd2035;
	mul.f64 	%fd2037, %fd2036, 0d4020000000000000;
	sub.f64 	%fd2038, %fd2032, %fd2037;
	sub.f64 	%fd2039, %fd1968, %fd1995;
	sub.f64 	%fd2040, %fd1986, %fd1976;
	fma.rn.f64 	%fd2041, %fd2040, 0d4020000000000000, %fd2039;
	mul.f64 	%fd2042, %fd1854, %fd2041;
	fma.rn.f64 	%fd2043, %fd2042, 0d4020000000000000, %fd2038;
	sub.f64 	%fd2044, %fd1965, %fd1992;
	sub.f64 	%fd2045, %fd1983, %fd1973;
	fma.rn.f64 	%fd2046, %fd2045, 0d4020000000000000, %fd2044;
	mul.f64 	%fd2047, %fd1861, %fd2046;
	sub.f64 	%fd2048, %fd2043, %fd2047;
	fma.rn.f64 	%fd2049, %fd1963, %fd2048, %fd2028;
	sub.f64 	%fd2050, %fd2076, %fd2073;
	sub.f64 	%fd2051, %fd2074, %fd2075;
	fma.rn.f64 	%fd2052, %fd2051, 0d4020000000000000, %fd2050;
	mul.f64 	%fd2053, %fd1540, %fd2052;
	mul.f64 	%fd2054, %fd2053, 0d4020000000000000;
	sub.f64 	%fd2055, %fd1798, %fd2054;
	fma.rn.f64 	%fd2056, %fd1809, 0d4020000000000000, %fd2055;
	sub.f64 	%fd2057, %fd2004, %fd2022;
	sub.f64 	%fd2058, %fd2016, %fd2009;
	fma.rn.f64 	%fd2059, %fd2058, 0d4020000000000000, %fd2057;
	mul.f64 	%fd2060, %fd1885, %fd2059;
	sub.f64 	%fd2061, %fd2056, %fd2060;
	fma.rn.f64 	%fd2062, %fd2003, %fd2061, %fd2049;
	ld.global.f64 	%fd2063, [%rd99+739328];
	fma.rn.f64 	%fd2064, %fd2062, 0d3FB2B324D6AC6977, %fd2063;
	st.global.f64 	[%rd99+739328], %fd2064;
	add.s32 	%r41, %r41, 1;
	add.s64 	%rd101, %rd101, 16;
	add.s64 	%rd100, %rd100, 1478656;
	setp.ne.s32 	%p10, %r41, 1;
	mov.f64 	%fd2073, %fd36;
	mov.f64 	%fd2074, %fd35;
	mov.f64 	%fd2075, %fd34;
	mov.f64 	%fd2076, %fd33;
	@%p10 bra 	$L__BB0_6;
$L__BB0_7:
	ret;

}
	// .globl	_Z5sw4_2PdS_S_S_S_S_S_S_S_S_S_i
.visible .entry _Z5sw4_2PdS_S_S_S_S_S_S_S_S_S_i(
	.param .u64 .ptr .align 1 _Z5sw4_2PdS_S_S_S_S_S_S_S_S_S_i_param_0,
	.param .u64 .ptr .align 1 _Z5sw4_2PdS_S_S_S_S_S_S_S_S_S_i_param_1,
	.param .u64 .ptr .align 1 _Z5sw4_2PdS_S_S_S_S_S_S_S_S_S_i_param_2,
	.param .u64 .ptr .align 1 _Z5sw4_2PdS_S_S_S_S_S_S_S_S_S_i_param_3,
	.param .u64 .ptr .align 1 _Z5sw4_2PdS_S_S_S_S_S_S_S_S_S_i_param_4,
	.param .u64 .ptr .align 1 _Z5sw4_2PdS_S_S_S_S_S_S_S_S_S_i_param_5,
	.param .u64 .ptr .align 1 _Z5sw4_2PdS_S_S_S_S_S_S_S_S_S_i_param_6,
	.param .u64 .ptr .align 1 _Z5sw4_2PdS_S_S_S_S_S_S_S_S_S_i_param_7,
	.param .u64 .ptr .align 1 _Z5sw4_2PdS_S_S_S_S_S_S_S_S_S_i_param_8,
	.param .u64 .ptr .align 1 _Z5sw4_2PdS_S_S_S_S_S_S_S_S_S_i_param_9,
	.param .u64 .ptr .align 1 _Z5sw4_2PdS_S_S_S_S_S_S_S_S_S_i_param_10,
	.param .u32 _Z5sw4_2PdS_S_S_S_S_S_S_S_S_S_i_param_11
)
.maxntid 128
.minnctapersm 2
{
	.reg .pred 	%p<11>;
	.reg .b32 	%r<43>;
	.reg .b64 	%rd<103>;
	.reg .b64 	%fd<2040>;

	ld.param.u64 	%rd26, [_Z5sw4_2PdS_S_S_S_S_S_S_S_S_S_i_param_4];
	ld.param.u64 	%rd27, [_Z5sw4_2PdS_S_S_S_S_S_S_S_S_S_i_param_5];
	ld.param.u64 	%rd28, [_Z5sw4_2PdS_S_S_S_S_S_S_S_S_S_i_param_6];
	ld.param.u64 	%rd29, [_Z5sw4_2PdS_S_S_S_S_S_S_S_S_S_i_param_7];
	ld.param.u64 	%rd24, [_Z5sw4_2PdS_S_S_S_S_S_S_S_S_S_i_param_8];
	ld.param.u64 	%rd25, [_Z5sw4_2PdS_S_S_S_S_S_S_S_S_S_i_param_9];
	ld.param.u64 	%rd30, [_Z5sw4_2PdS_S_S_S_S_S_S_S_S_S_i_param_10];
	ld.param.u32 	%r22, [_Z5sw4_2PdS_S_S_S_S_S_S_S_S_S_i_param_11];
	cvta.to.global.u64 	%rd1, %rd27;
	cvta.to.global.u64 	%rd2, %rd30;
	cvta.to.global.u64 	%rd3, %rd26;
	cvta.to.global.u64 	%rd4, %rd29;
	cvta.to.global.u64 	%rd5, %rd28;
	mov.u32 	%r1, %ntid.x;
	mov.u32 	%r2, %ctaid.x;
	mov.u32 	%r3, %tid.x;
	mad.lo.s32 	%r4, %r2, %r1, %r3;
	mov.u32 	%r5, %ntid.y;
	mov.u32 	%r6, %ctaid.y;
	mov.u32 	%r7, %tid.y;
	mad.lo.s32 	%r8, %r6, %r5, %r7;
	min.u32 	%r23, %r4, %r8;
	setp.lt.u32 	%p1, %r23, 2;
	add.s32 	%r24, %r22, -3;
	max.s32 	%r25, %r4, %r8;
	setp.gt.s32 	%p2, %r25, %r24;
	or.pred  	%p3, %p2, %p1;
	setp.lt.s32 	%p4, %r22, 5;
	or.pred  	%p5, %p3, %p4;
	@%p5 bra 	$L__BB1_7;
	cvta.to.global.u64 	%rd31, %rd24;
	cvta.to.global.u64 	%rd32, %rd25;
	mul.wide.u32 	%rd33, %r4, 8;
	add.s64 	%rd6, %rd31, %rd33;
	mul.wide.u32 	%rd34, %r8, 8;
	add.s64 	%rd7, %rd32, %rd34;
	add.s32 	%r9, %r22, -5;
	shr.u32 	%r10, %r9, 1;
	mul.hi.u32 	%r27, %r10, 1431655766;
	mul.lo.s32 	%r28, %r27, 3;
	sub.s32 	%r29, %r10, %r28;
	add.s32 	%r11, %r29, 1;
	setp.lt.u32 	%p6, %r9, 4;
	mov.b32 	%r40, 2;
	@%p6 bra 	$L__BB1_4;
	mul.wide.u32 	%rd35, %r8, 2432;
	add.s64 	%rd36, %rd1, %rd35;
	add.s64 	%rd38, %rd36, %rd33;
	ld.global.nc.f64 	%fd2035, [%rd38+2213120];
	ld.global.nc.f64 	%fd2034, [%rd38+2222848];
	ld.global.nc.f64 	%fd2033, [%rd38+2215552];
	ld.global.nc.f64 	%fd2032, [%rd38+2220416];
	ld.global.nc.f64 	%fd2031, [%rd38+1473792];
	ld.global.nc.f64 	%fd2030, [%rd38+1483520];
	ld.global.nc.f64 	%fd2029, [%rd38+1476224];
	ld.global.nc.f64 	%fd2028, [%rd38+1481088];
	mov.b32 	%r39, 0;
	mov.b32 	%r40, 2;
	add.s64 	%rd41, %rd5, %rd35;
	add.s64 	%rd48, %rd3, %rd35;
$L__BB1_3:
	.pragma "nounroll";
	ld.param.u64 	%rd99, [_Z5sw4_2PdS_S_S_S_S_S_S_S_S_S_i_param_3];
	ld.param.u64 	%rd97, [_Z5sw4_2PdS_S_S_S_S_S_S_S_S_S_i_param_1];
	mul.wide.u32 	%rd39, %r40, 739328;
	add.s64 	%rd42, %rd41, %rd39;
	add.s64 	%rd44, %rd42, %rd33;
	ld.global.nc.f64 	%fd37, [%rd44+-16];
	mul.f64 	%fd38, %fd37, 0d3FE8000000000000;
	ld.global.f64 	%fd39, [%rd6+-16];
	mul.f64 	%fd40, %fd38, %fd39;
	ld.global.nc.f64 	%fd41, [%rd44+-8];
	ld.global.f64 	%fd42, [%rd6+-8];
	mul.f64 	%fd43, %fd41, %fd42;
	sub.f64 	%fd44, %fd43, %fd40;
	ld.global.nc.f64 	%fd45, [%rd44];
	mul.f64 	%fd46, %fd45, 0d3FE8000000000000;
	ld.global.f64 	%fd47, [%rd6];
	mul.f64 	%fd48, %fd46, %fd47;
	sub.f64 	%fd49, %fd44, %fd48;
	mul.f64 	%fd50, %fd45, 0d4008000000000000;
	mul.f64 	%fd51, %fd50, %fd47;
	fma.rn.f64 	%fd52, %fd37, %fd39, %fd51;
	mul.f64 	%fd53, %fd41, 0d4008000000000000;
	fma.rn.f64 	%fd54, %fd53, %fd42, %fd52;
	ld.global.nc.f64 	%fd55, [%rd44+8];
	ld.global.f64 	%fd56, [%rd6+8];
	mul.f64 	%fd57, %fd55, %fd56;
	add.f64 	%fd58, %fd54, %fd57;
	mul.f64 	%fd59, %fd55, 0d4008000000000000;
	fma.rn.f64 	%fd60, %fd59, %fd56, %fd43;
	fma.rn.f64 	%fd61, %fd50, %fd47, %fd60;
	ld.global.nc.f64 	%fd62, [%rd44+16];
	ld.global.f64 	%fd63, [%rd6+16];
	fma.rn.f64 	%fd64, %fd62, %fd63, %fd61;
	sub.f64 	%fd65, %fd57, %fd48;
	mul.f64 	%fd66, %fd62, 0d3FE8000000000000;
	mul.f64 	%fd67, %fd66, %fd63;
	sub.f64 	%fd68, %fd65, %fd67;
	ld.global.f64 	%fd69, [%rd7];
	mul.f64 	%fd70, %fd46, %fd69;
	ld.global.nc.f64 	%fd71, [%rd44+-2432];
	ld.global.f64 	%fd72, [%rd7+-8];
	mul.f64 	%fd73, %fd71, %fd72;
	sub.f64 	%fd74, %fd73, %fd70;
	ld.global.nc.f64 	%fd75, [%rd44+-4864];
	mul.f64 	%fd76, %fd75, 0d3FE8000000000000;
	ld.global.f64 	%fd77, [%rd7+-16];
	mul.f64 	%fd78, %fd76, %fd77;
	sub.f64 	%fd79, %fd74, %fd78;
	mul.f64 	%fd80, %fd50, %fd69;
	fma.rn.f64 	%fd81, %fd75, %fd77, %fd80;
	mul.f64 	%fd82, %fd71, 0d4008000000000000;
	fma.rn.f64 	%fd83, %fd82, %fd72, %fd81;
	fma.rn.f64 	%fd84, %fd50, %fd69, %fd73;
	add.f64 	%fd85, %fd79, %fd79;
	ld.global.nc.f64 	%fd86, [%rd44+2432];
	ld.global.f64 	%fd87, [%rd7+8];
	mul.f64 	%fd88, %fd86, %fd87;
	add.f64 	%fd89, %fd83, %fd88;
	mul.f64 	%fd90, %fd86, 0d4008000000000000;
	fma.rn.f64 	%fd91, %fd90, %fd87, %fd84;
	sub.f64 	%fd92, %fd88, %fd70;
	ld.global.nc.f64 	%fd93, [%rd44+4864];
	ld.global.f64 	%fd94, [%rd7+16];
	fma.rn.f64 	%fd95, %fd93, %fd94, %fd91;
	mul.f64 	%fd96, %fd93, 0d3FE8000000000000;
	mul.f64 	%fd97, %fd96, %fd94;
	sub.f64 	%fd98, %fd92, %fd97;
	add.f64 	%fd99, %fd98, %fd98;
	add.s64 	%rd45, %rd4, %rd39;
	add.s64 	%rd46, %rd45, %rd35;
	add.s64 	%rd47, %rd46, %rd33;
	ld.global.nc.f64 	%fd100, [%rd47];
	mul.f64 	%fd101, %fd100, 0d3FE8000000000000;
	mul.f64 	%fd102, %fd101, %fd69;
	sub.f64 	%fd103, %fd85, %fd102;
	mul.f64 	%fd104, %fd100, 0d4008000000000000;
	mul.f64 	%fd105, %fd104, %fd69;
	fma.rn.f64 	%fd106, %fd89, 0d4000000000000000, %fd105;
	fma.rn.f64 	%fd107, %fd95, 0d4000000000000000, %fd105;
	sub.f64 	%fd108, %fd99, %fd102;
	ld.global.nc.f64 	%fd109, [%rd47+-2432];
	fma.rn.f64 	%fd110, %fd109, %fd72, %fd103;
	mul.f64 	%fd111, %fd109, 0d4008000000000000;
	fma.rn.f64 	%fd112, %fd111, %fd72, %fd106;
	fma.rn.f64 	%fd113, %fd109, %fd72, %fd107;
	ld.global.nc.f64 	%fd114, [%rd47+2432];
	fma.rn.f64 	%fd115, %fd114, %fd87, %fd112;
	mul.f64 	%fd116, %fd114, 0d4008000000000000;
	fma.rn.f64 	%fd117, %fd116, %fd87, %fd113;
	fma.rn.f64 	%fd118, %fd114, %fd87, %fd108;
	ld.global.nc.f64 	%fd119, [%rd47+-4864];
	mul.f64 	%fd120, %fd119, 0d3FE8000000000000;
	mul.f64 	%fd121, %fd120, %fd77;
	sub.f64 	%fd122, %fd110, %fd121;
	fma.rn.f64 	%fd123, %fd119, %fd77, %fd115;
	ld.global.nc.f64 	%fd124, [%rd47+4864];
	fma.rn.f64 	%fd125, %fd124, %fd94, %fd117;
	mul.f64 	%fd126, %fd124, 0d3FE8000000000000;
	mul.f64 	%fd127, %fd126, %fd94;
	sub.f64 	%fd128, %fd118, %fd127;
	add.s64 	%rd49, %rd48, %rd39;
	add.s64 	%rd50, %rd49, %rd33;
	ld.global.nc.f64 	%fd129, [%rd50+-2432];
	ld.global.nc.f64 	%fd130, [%rd50];
	sub.f64 	%fd131, %fd129, %fd130;
	add.s64 	%rd51, %rd48, %rd33;
	add.s64 	%rd52, %rd51, %rd39;
	ld.global.nc.f64 	%fd132, [%rd52+-1478656];
	sub.f64 	%fd133, %fd132, %fd130;
	ld.global.nc.f64 	%fd134, [%rd50+2432];
	sub.f64 	%fd135, %fd134, %fd130;
	mul.f64 	%fd136, %fd125, %fd135;
	fma.rn.f64 	%fd137, %fd123, %fd131, %fd136;
	ld.global.nc.f64 	%fd138, [%rd50+4864];
	sub.f64 	%fd139, %fd138, %fd130;
	fma.rn.f64 	%fd140, %fd128, %fd139, %fd137;
	ld.global.nc.f64 	%fd141, [%rd50+-4864];
	sub.f64 	%fd142, %fd141, %fd130;
	fma.rn.f64 	%fd143, %fd122, %fd142, %fd140;
	ld.global.nc.f64 	%fd144, [%rd50+-16];
	sub.f64 	%fd145, %fd144, %fd130;
	ld.global.nc.f64 	%fd146, [%rd50+-8];
	sub.f64 	%fd147, %fd146, %fd130;
	mul.f64 	%fd148, %fd58, %fd147;
	fma.rn.f64 	%fd149, %fd49, %fd145, %fd148;
	ld.global.nc.f64 	%fd150, [%rd50+8];
	sub.f64 	%fd151, %fd150, %fd130;
	fma.rn.f64 	%fd152, %fd64, %fd151, %fd149;
	ld.global.nc.f64 	%fd153, [%rd50+16];
	sub.f64 	%fd154, %fd153, %fd130;
	fma.rn.f64 	%fd155, %fd68, %fd154, %fd152;
	mul.f64 	%fd156, %fd47, %fd155;
	fma.rn.f64 	%fd157, %fd69, %fd143, %fd156;
	ld.global.nc.f64 	%fd158, [%rd50+739328];
	sub.f64 	%fd159, %fd158, %fd130;
	ld.global.nc.f64 	%fd160, [%rd52+-739328];
	sub.f64 	%fd161, %fd160, %fd130;
	sub.f64 	%fd162, %fd160, %fd158;
	sub.f64 	%fd163, %fd130, %fd158;
	ld.global.nc.f64 	%fd164, [%rd52+1478656];
	sub.f64 	%fd165, %fd164, %fd130;
	sub.f64 	%fd166, %fd164, %fd158;
	mul.wide.u32 	%rd53, %r40, 8;
	add.s64 	%rd54, %rd2, %rd53;
	ld.global.f64 	%fd167, [%rd54];
	mul.f64 	%fd168, %fd167, %fd46;
	ld.global.nc.f64 	%fd169, [%rd52+2217984];
	sub.f64 	%fd170, %fd169, %fd158;
	ld.global.nc.f64 	%fd171, [%rd50+736896];
	sub.f64 	%fd172, %fd171, %fd158;
	ld.global.nc.f64 	%fd173, [%rd50+741760];
	sub.f64 	%fd174, %fd173, %fd158;
	ld.global.nc.f64 	%fd175, [%rd50+734464];
	sub.f64 	%fd176, %fd175, %fd158;
	ld.global.nc.f64 	%fd177, [%rd50+744192];
	sub.f64 	%fd178, %fd177, %fd158;
	ld.global.nc.f64 	%fd179, [%rd50+739320];
	sub.f64 	%fd180, %fd179, %fd158;
	ld.global.nc.f64 	%fd181, [%rd50+739336];
	sub.f64 	%fd182, %fd181, %fd158;
	ld.global.nc.f64 	%fd183, [%rd50+739312];
	sub.f64 	%fd184, %fd183, %fd158;
	ld.global.nc.f64 	%fd185, [%rd50+739344];
	sub.f64 	%fd186, %fd185, %fd158;
	mul.f64 	%fd187, %fd45, %fd167;
	ld.global.nc.f64 	%fd188, [%rd44+734464];
	mul.f64 	%fd189, %fd188, 0d3FE8000000000000;
	mul.f64 	%fd190, %fd189, %fd77;
	ld.global.nc.f64 	%fd191, [%rd44+736896];
	mul.f64 	%fd192, %fd191, %fd72;
	sub.f64 	%fd193, %fd192, %fd190;
	mul.f64 	%fd194, %fd191, 0d4008000000000000;
	mul.f64 	%fd195, %fd194, %fd72;
	fma.rn.f64 	%fd196, %fd188, %fd77, %fd195;
	ld.global.nc.f64 	%fd197, [%rd44+741760];
	mul.f64 	%fd198, %fd197, %fd87;
	add.f64 	%fd199, %fd196, %fd198;
	mul.f64 	%fd200, %fd197, 0d4008000000000000;
	fma.rn.f64 	%fd201, %fd200, %fd87, %fd192;
	ld.global.nc.f64 	%fd202, [%rd44+744192];
	fma.rn.f64 	%fd203, %fd202, %fd94, %fd201;
	mul.f64 	%fd204, %fd202, 0d3FE8000000000000;
	mul.f64 	%fd205, %fd204, %fd94;
	sub.f64 	%fd206, %fd198, %fd205;
	ld.global.nc.f64 	%fd207, [%rd44+739312];
	mul.f64 	%fd208, %fd207, 0d3FE8000000000000;
	mul.f64 	%fd209, %fd208, %fd39;
	ld.global.nc.f64 	%fd210, [%rd44+739320];
	mul.f64 	%fd211, %fd210, %fd42;
	sub.f64 	%fd212, %fd211, %fd209;
	mul.f64 	%fd213, %fd210, 0d4008000000000000;
	mul.f64 	%fd214, %fd213, %fd42;
	fma.rn.f64 	%fd215, %fd207, %fd39, %fd214;
	ld.global.nc.f64 	%fd216, [%rd44+739336];
	mul.f64 	%fd217, %fd216, %fd56;
	add.f64 	%fd218, %fd215, %fd217;
	mul.f64 	%fd219, %fd216, 0d4008000000000000;
	fma.rn.f64 	%fd220, %fd219, %fd56, %fd211;
	ld.global.nc.f64 	%fd221, [%rd44+739344];
	fma.rn.f64 	%fd222, %fd221, %fd63, %fd220;
	mul.f64 	%fd223, %fd221, 0d3FE8000000000000;
	mul.f64 	%fd224, %fd223, %fd63;
	sub.f64 	%fd225, %fd217, %fd224;
	ld.global.nc.f64 	%fd226, [%rd47+734464];
	mul.f64 	%fd227, %fd226, 0d3FE8000000000000;
	mul.f64 	%fd228, %fd227, %fd77;
	ld.global.nc.f64 	%fd229, [%rd47+736896];
	mul.f64 	%fd230, %fd229, %fd72;
	sub.f64 	%fd231, %fd230, %fd228;
	mul.f64 	%fd232, %fd229, 0d4008000000000000;
	mul.f64 	%fd233, %fd232, %fd72;
	fma.rn.f64 	%fd234, %fd226, %fd77, %fd233;
	ld.global.nc.f64 	%fd235, [%rd47+741760];
	mul.f64 	%fd236, %fd235, %fd87;
	add.f64 	%fd237, %fd234, %fd236;
	mul.f64 	%fd238, %fd235, 0d4008000000000000;
	fma.rn.f64 	%fd239, %fd238, %fd87, %fd230;
	ld.global.nc.f64 	%fd240, [%rd47+744192];
	fma.rn.f64 	%fd241, %fd240, %fd94, %fd239;
	mul.f64 	%fd242, %fd240, 0d3FE8000000000000;
	mul.f64 	%fd243, %fd242, %fd94;
	sub.f64 	%fd244, %fd236, %fd243;
	ld.global.nc.f64 	%fd245, [%rd47+739328];
	mul.f64 	%fd246, %fd245, 0d3FE8000000000000;
	mul.f64 	%fd247, %fd246, %fd69;
	sub.f64 	%fd248, %fd231, %fd247;
	mul.f64 	%fd249, %fd245, 0d4008000000000000;
	fma.rn.f64 	%fd250, %fd249, %fd69, %fd237;
	fma.rn.f64 	%fd251, %fd249, %fd69, %fd241;
	sub.f64 	%fd252, %fd244, %fd247;
	ld.global.nc.f64 	%fd253, [%rd44+739328];
	ld.global.f64 	%fd254, [%rd54+8];
	mul.f64 	%fd255, %fd253, %fd254;
	fma.rn.f64 	%fd256, %fd50, %fd167, %fd255;
	mul.f64 	%fd257, %fd253, 0d4008000000000000;
	mul.f64 	%fd258, %fd257, %fd254;
	fma.rn.f64 	%fd259, %fd50, %fd167, %fd258;
	sub.f64 	%fd260, %fd255, %fd168;
	mul.f64 	%fd261, %fd253, 0d3FE8000000000000;
	mul.f64 	%fd262, %fd261, %fd47;
	sub.f64 	%fd263, %fd212, %fd262;
	fma.rn.f64 	%fd264, %fd47, %fd257, %fd218;
	fma.rn.f64 	%fd265, %fd47, %fd257, %fd222;
	sub.f64 	%fd266, %fd225, %fd262;
	mul.f64 	%fd267, %fd261, %fd69;
	sub.f64 	%fd268, %fd193, %fd267;
	fma.rn.f64 	%fd269, %fd268, 0d4000000000000000, %fd248;
	fma.rn.f64 	%fd270, %fd257, %fd69, %fd199;
	fma.rn.f64 	%fd271, %fd270, 0d4000000000000000, %fd250;
	fma.rn.f64 	%fd272, %fd257, %fd69, %fd203;
	fma.rn.f64 	%fd273, %fd272, 0d4000000000000000, %fd251;
	sub.f64 	%fd274, %fd206, %fd267;
	fma.rn.f64 	%fd275, %fd274, 0d4000000000000000, %fd252;
	mul.f64 	%fd276, %fd261, %fd254;
	sub.f64 	%fd277, %fd187, %fd276;
	fma.rn.f64 	%fd278, %fd257, %fd254, %fd187;
	mul.f64 	%fd279, %fd180, %fd264;
	fma.rn.f64 	%fd280, %fd184, %fd263, %fd279;
	fma.rn.f64 	%fd281, %fd182, %fd265, %fd280;
	fma.rn.f64 	%fd282, %fd186, %fd266, %fd281;
	mul.f64 	%fd283, %fd172, %fd271;
	fma.rn.f64 	%fd284, %fd176, %fd269, %fd283;
	fma.rn.f64 	%fd285, %fd174, %fd273, %fd284;
	fma.rn.f64 	%fd286, %fd178, %fd275, %fd285;
	mul.f64 	%fd287, %fd69, %fd286;
	fma.rn.f64 	%fd288, %fd282, %fd47, %fd287;
	add.s64 	%rd55, %rd41, %rd33;
	add.s64 	%rd56, %rd55, %rd39;
	ld.global.nc.f64 	%fd289, [%rd56+-739328];
	ld.global.f64 	%fd290, [%rd54+-8];
	mul.f64 	%fd291, %fd289, %fd290;
	sub.f64 	%fd292, %fd291, %fd168;
	mul.f64 	%fd293, %fd289, 0d4008000000000000;
	fma.rn.f64 	%fd294, %fd293, %fd290, %fd256;
	add.f64 	%fd295, %fd259, %fd291;
	mul.f64 	%fd296, %fd289, 0d3FE8000000000000;
	mul.f64 	%fd297, %fd296, %fd290;
	sub.f64 	%fd298, %fd277, %fd297;
	ld.global.nc.f64 	%fd299, [%rd56+1478656];
	ld.global.f64 	%fd300, [%rd54+16];
	mul.f64 	%fd301, %fd299, %fd300;
	add.f64 	%fd302, %fd295, %fd301;
	mul.f64 	%fd303, %fd299, 0d3FE8000000000000;
	mul.f64 	%fd304, %fd303, %fd300;
	sub.f64 	%fd305, %fd260, %fd304;
	mul.f64 	%fd306, %fd163, %fd302;
	fma.rn.f64 	%fd307, %fd162, %fd298, %fd306;
	mul.f64 	%fd308, %fd299, 0d4008000000000000;
	fma.rn.f64 	%fd309, %fd308, %fd300, %fd278;
	sub.f64 	%fd310, %fd301, %fd276;
	mul.f64 	%fd311, %fd165, %fd305;
	fma.rn.f64 	%fd312, %fd159, %fd302, %fd311;
	ld.global.nc.f64 	%fd313, [%rd56+-1478656];
	mul.f64 	%fd314, %fd313, 0d3FE8000000000000;
	ld.global.f64 	%fd315, [%rd54+-16];
	mul.f64 	%fd316, %fd314, %fd315;
	sub.f64 	%fd317, %fd292, %fd316;
	fma.rn.f64 	%fd318, %fd133, %fd317, %fd312;
	fma.rn.f64 	%fd319, %fd315, %fd313, %fd294;
	fma.rn.f64 	%fd320, %fd161, %fd319, %fd318;
	fma.rn.f64 	%fd321, %fd167, %fd320, %fd157;
	ld.global.nc.f64 	%fd322, [%rd56+2217984];
	ld.global.f64 	%fd323, [%rd54+24];
	fma.rn.f64 	%fd324, %fd322, %fd323, %fd309;
	fma.rn.f64 	%fd325, %fd166, %fd324, %fd307;
	mul.f64 	%fd326, %fd322, 0d3FE8000000000000;
	mul.f64 	%fd327, %fd326, %fd323;
	sub.f64 	%fd328, %fd310, %fd327;
	fma.rn.f64 	%fd329, %fd170, %fd328, %fd325;
	fma.rn.f64 	%fd330, %fd254, %fd329, %fd288;
	mul.f64 	%fd331, %fd47, %fd69;
	div.rn.f64 	%fd332, %fd331, 0d4062000000000000;
	mul.f64 	%fd333, %fd69, %fd167;
	div.rn.f64 	%fd334, %fd333, 0d4062000000000000;
	add.s64 	%rd57, %rd1, %rd39;
	add.s64 	%rd58, %rd57, %rd35;
	add.s64 	%rd59, %rd58, %rd33;
	ld.global.nc.f64 	%fd335, [%rd59+-744192];
	ld.global.nc.f64 	%fd336, [%rd59+-734464];
	sub.f64 	%fd337, %fd335, %fd336;
	sub.f64 	%fd338, %fd2035, %fd335;
	sub.f64 	%fd339, %fd2034, %fd336;
	sub.f64 	%fd340, %fd2035, %fd2034;
	ld.global.nc.f64 	%fd341, [%rd59+-1483520];
	fma.rn.f64 	%fd342, %fd338, 0d4020000000000000, %fd341;
	ld.global.nc.f64 	%fd343, [%rd59+-1473792];
	fma.rn.f64 	%fd344, %fd339, 0d4020000000000000, %fd343;
	sub.f64 	%fd345, %fd341, %fd343;
	ld.global.nc.f64 	%fd346, [%rd59+1473792];
	sub.f64 	%fd347, %fd342, %fd346;
	mul.f64 	%fd348, %fd119, %fd347;
	ld.global.nc.f64 	%fd349, [%rd59+1483520];
	sub.f64 	%fd350, %fd344, %fd349;
	mul.f64 	%fd351, %fd124, %fd350;
	sub.f64 	%fd352, %fd348, %fd351;
	sub.f64 	%fd353, %fd346, %fd349;
	ld.global.nc.f64 	%fd354, [%rd59+-741760];
	sub.f64 	%fd355, %fd2033, %fd354;
	ld.global.nc.f64 	%fd356, [%rd59+-1481088];
	fma.rn.f64 	%fd357, %fd355, 0d4020000000000000, %fd356;
	ld.global.nc.f64 	%fd358, [%rd59+-1476224];
	sub.f64 	%fd359, %fd358, %fd356;
	fma.rn.f64 	%fd360, %fd359, 0d4020000000000000, %fd345;
	sub.f64 	%fd361, %fd2032, %fd2033;
	fma.rn.f64 	%fd362, %fd361, 0d4020000000000000, %fd340;
	mul.f64 	%fd363, %fd253, %fd362;
	mul.f64 	%fd364, %fd363, 0d4020000000000000;
	fma.rn.f64 	%fd365, %fd313, %fd360, %fd364;
	ld.global.nc.f64 	%fd366, [%rd59+-736896];
	sub.f64 	%fd367, %fd2032, %fd366;
	fma.rn.f64 	%fd368, %fd367, 0d4020000000000000, %fd358;
	sub.f64 	%fd369, %fd366, %fd354;
	fma.rn.f64 	%fd370, %fd369, 0d4020000000000000, %fd337;
	mul.f64 	%fd371, %fd289, %fd370;
	mul.f64 	%fd372, %fd371, 0d4020000000000000;
	sub.f64 	%fd373, %fd365, %fd372;
	ld.global.nc.f64 	%fd374, [%rd59+1476224];
	sub.f64 	%fd375, %fd357, %fd374;
	mul.f64 	%fd376, %fd109, %fd375;
	mul.f64 	%fd377, %fd376, 0d4020000000000000;
	sub.f64 	%fd378, %fd352, %fd377;
	ld.global.nc.f64 	%fd379, [%rd59+1481088];
	sub.f64 	%fd380, %fd368, %fd379;
	mul.f64 	%fd381, %fd114, %fd380;
	fma.rn.f64 	%fd382, %fd381, 0d4020000000000000, %fd378;
	sub.f64 	%fd383, %fd379, %fd374;
	fma.rn.f64 	%fd384, %fd383, 0d4020000000000000, %fd353;
	mul.f64 	%fd385, %fd299, %fd384;
	sub.f64 	%fd386, %fd373, %fd385;
	mul.f64 	%fd387, %fd334, %fd386;
	fma.rn.f64 	%fd388, %fd334, %fd382, %fd387;
	cvta.to.global.u64 	%rd60, %rd99;
	add.s64 	%rd61, %rd60, %rd39;
	add.s64 	%rd62, %rd61, %rd35;
	add.s64 	%rd63, %rd62, %rd33;
	ld.global.nc.f64 	%fd389, [%rd63+-4880];
	ld.global.nc.f64 	%fd390, [%rd63+-4848];
	sub.f64 	%fd391, %fd389, %fd390;
	ld.global.nc.f64 	%fd392, [%rd63+4848];
	sub.f64 	%fd393, %fd389, %fd392;
	ld.global.nc.f64 	%fd394, [%rd63+4880];
	sub.f64 	%fd395, %fd390, %fd394;
	sub.f64 	%fd396, %fd392, %fd394;
	ld.global.nc.f64 	%fd397, [%rd63+-2448];
	ld.global.nc.f64 	%fd398, [%rd63+-2416];
	sub.f64 	%fd399, %fd397, %fd398;
	ld.global.nc.f64 	%fd400, [%rd63+2416];
	sub.f64 	%fd401, %fd400, %fd397;
	fma.rn.f64 	%fd402, %fd401, 0d4020000000000000, %fd393;
	mul.f64 	%fd403, %fd37, %fd402;
	ld.global.nc.f64 	%fd404, [%rd63+2448];
	sub.f64 	%fd405, %fd404, %fd398;
	fma.rn.f64 	%fd406, %fd405, 0d4020000000000000, %fd395;
	mul.f64 	%fd407, %fd62, %fd406;
	sub.f64 	%fd408, %fd403, %fd407;
	sub.f64 	%fd409, %fd400, %fd404;
	ld.global.nc.f64 	%fd410, [%rd63+-4872];
	ld.global.nc.f64 	%fd411, [%rd63+4856];
	sub.f64 	%fd412, %fd410, %fd411;
	ld.global.nc.f64 	%fd413, [%rd63+-4856];
	sub.f64 	%fd414, %fd413, %fd410;
	fma.rn.f64 	%fd415, %fd414, 0d4020000000000000, %fd391;
	mul.f64 	%fd416, %fd119, %fd415;
	ld.global.nc.f64 	%fd417, [%rd63+4872];
	sub.f64 	%fd418, %fd413, %fd417;
	sub.f64 	%fd419, %fd417, %fd411;
	fma.rn.f64 	%fd420, %fd419, 0d4020000000000000, %fd396;
	mul.f64 	%fd421, %fd124, %fd420;
	sub.f64 	%fd422, %fd416, %fd421;
	ld.global.nc.f64 	%fd423, [%rd63+-2440];
	ld.global.nc.f64 	%fd424, [%rd63+-2424];
	sub.f64 	%fd425, %fd424, %fd423;
	fma.rn.f64 	%fd426, %fd425, 0d4020000000000000, %fd399;
	mul.f64 	%fd427, %fd109, %fd426;
	mul.f64 	%fd428, %fd427, 0d4020000000000000;
	sub.f64 	%fd429, %fd422, %fd428;
	ld.global.nc.f64 	%fd430, [%rd63+2424];
	sub.f64 	%fd431, %fd430, %fd423;
	fma.rn.f64 	%fd432, %fd431, 0d4020000000000000, %fd412;
	mul.f64 	%fd433, %fd41, %fd432;
	mul.f64 	%fd434, %fd433, 0d4020000000000000;
	sub.f64 	%fd435, %fd408, %fd434;
	ld.global.nc.f64 	%fd436, [%rd63+2440];
	sub.f64 	%fd437, %fd436, %fd424;
	fma.rn.f64 	%fd438, %fd437, 0d4020000000000000, %fd418;
	sub.f64 	%fd439, %fd436, %fd430;
	fma.rn.f64 	%fd440, %fd439, 0d4020000000000000, %fd409;
	mul.f64 	%fd441, %fd114, %fd440;
	fma.rn.f64 	%fd442, %fd441, 0d4020000000000000, %fd429;
	fma.rn.f64 	%fd443, %fd332, %fd442, %fd388;
	mul.f64 	%fd444, %fd55, %fd438;
	fma.rn.f64 	%fd445, %fd444, 0d4020000000000000, %fd435;
	fma.rn.f64 	%fd446, %fd332, %fd445, %fd443;
	fma.rn.f64 	%fd447, %fd321, 0d3FC5555555555555, %fd446;
	cvta.to.global.u64 	%rd64, %rd97;
	add.s64 	%rd65, %rd64, %rd35;
	add.s64 	%rd66, %rd65, %rd33;
	add.s64 	%rd67, %rd66, %rd39;
	ld.global.f64 	%fd448, [%rd67];
	fma.rn.f64 	%fd449, %fd447, 0d3FB2B324D6AC6977, %fd448;
	st.global.f64 	[%rd67], %fd449;
	ld.global.f64 	%fd450, [%rd67+739328];
	mul.f64 	%fd451, %fd385, 0d4020000000000000;
	add.f64 	%fd452, %fd371, %fd451;
	ld.global.nc.f64 	%fd453, [%rd59+2213120];
	sub.f64 	%fd454, %fd335, %fd453;
	ld.global.nc.f64 	%fd455, [%rd59+2222848];
	sub.f64 	%fd456, %fd336, %fd455;
	sub.f64 	%fd457, %fd453, %fd455;
	ld.global.nc.f64 	%fd458, [%rd59+2215552];
	sub.f64 	%fd459, %fd354, %fd458;
	ld.global.nc.f64 	%fd460, [%rd59+2220416];
	sub.f64 	%fd461, %fd366, %fd460;
	sub.f64 	%fd462, %fd460, %fd458;
	fma.rn.f64 	%fd463, %fd462, 0d4020000000000000, %fd457;
	mul.f64 	%fd464, %fd322, %fd463;
	sub.f64 	%fd465, %fd452, %fd464;
	sub.f64 	%fd466, %fd346, %fd2031;
	fma.rn.f64 	%fd467, %fd466, 0d4020000000000000, %fd454;
	sub.f64 	%fd468, %fd349, %fd2030;
	fma.rn.f64 	%fd469, %fd468, 0d4020000000000000, %fd456;
	sub.f64 	%fd470, %fd2031, %fd2030;
	mul.f64 	%fd471, %fd226, %fd467;
	mul.f64 	%fd472, %fd240, %fd469;
	sub.f64 	%fd473, %fd471, %fd472;
	sub.f64 	%fd474, %fd374, %fd2029;
	fma.rn.f64 	%fd475, %fd474, 0d4020000000000000, %fd459;
	sub.f64 	%fd476, %fd379, %fd2028;
	fma.rn.f64 	%fd477, %fd476, 0d4020000000000000, %fd461;
	sub.f64 	%fd478, %fd2028, %fd2029;
	fma.rn.f64 	%fd479, %fd478, 0d4020000000000000, %fd470;
	mul.f64 	%fd480, %fd45, %fd479;
	mul.f64 	%fd481, %fd480, 0d4020000000000000;
	sub.f64 	%fd482, %fd465, %fd481;
	mul.f64 	%fd483, %fd229, %fd475;
	mul.f64 	%fd484, %fd483, 0d4020000000000000;
	sub.f64 	%fd485, %fd473, %fd484;
	mul.f64 	%fd486, %fd235, %fd477;
	fma.rn.f64 	%fd487, %fd486, 0d4020000000000000, %fd485;
	ld.global.f64 	%fd488, [%rd6];
	ld.global.f64 	%fd489, [%rd7];
	mul.f64 	%fd490, %fd488, %fd489;
	div.rn.f64 	%fd491, %fd490, 0d4062000000000000;
	ld.global.f64 	%fd492, [%rd54+8];
	mul.f64 	%fd493, %fd489, %fd492;
	div.rn.f64 	%fd494, %fd493, 0d4062000000000000;
	mul.f64 	%fd495, %fd482, %fd494;
	fma.rn.f64 	%fd496, %fd487, %fd494, %fd495;
	ld.global.nc.f64 	%fd497, [%rd63+734480];
	ld.global.nc.f64 	%fd498, [%rd63+734448];
	sub.f64 	%fd499, %fd498, %fd497;
	ld.global.nc.f64 	%fd500, [%rd63+744176];
	sub.f64 	%fd501, %fd498, %fd500;
	ld.global.nc.f64 	%fd502, [%rd63+744208];
	sub.f64 	%fd503, %fd497, %fd502;
	sub.f64 	%fd504, %fd500, %fd502;
	ld.global.nc.f64 	%fd505, [%rd63+736912];
	ld.global.nc.f64 	%fd506, [%rd63+736880];
	sub.f64 	%fd507, %fd506, %fd505;
	ld.global.nc.f64 	%fd508, [%rd63+741744];
	sub.f64 	%fd509, %fd508, %fd506;
	fma.rn.f64 	%fd510, %fd509, 0d4020000000000000, %fd501;
	mul.f64 	%fd511, %fd207, %fd510;
	ld.global.nc.f64 	%fd512, [%rd63+741776];
	sub.f64 	%fd513, %fd512, %fd505;
	fma.rn.f64 	%fd514, %fd513, 0d4020000000000000, %fd503;
	mul.f64 	%fd515, %fd221, %fd514;
	sub.f64 	%fd516, %fd511, %fd515;
	sub.f64 	%fd517, %fd508, %fd512;
	ld.global.nc.f64 	%fd518, [%rd63+734456];
	ld.global.nc.f64 	%fd519, [%rd63+744184];
	sub.f64 	%fd520, %fd518, %fd519;
	ld.global.nc.f64 	%fd521, [%rd63+734472];
	sub.f64 	%fd522, %fd521, %fd518;
	fma.rn.f64 	%fd523, %fd522, 0d4020000000000000, %fd499;
	mul.f64 	%fd524, %fd226, %fd523;
	ld.global.nc.f64 	%fd525, [%rd63+744200];
	sub.f64 	%fd526, %fd521, %fd525;
	sub.f64 	%fd527, %fd525, %fd519;
	fma.rn.f64 	%fd528, %fd527, 0d4020000000000000, %fd504;
	mul.f64 	%fd529, %fd240, %fd528;
	sub.f64 	%fd530, %fd524, %fd529;
	ld.global.nc.f64 	%fd531, [%rd63+736888];
	ld.global.nc.f64 	%fd532, [%rd63+736904];
	sub.f64 	%fd533, %fd532, %fd531;
	fma.rn.f64 	%fd534, %fd533, 0d4020000000000000, %fd507;
	mul.f64 	%fd535, %fd229, %fd534;
	mul.f64 	%fd536, %fd535, 0d4020000000000000;
	sub.f64 	%fd537, %fd530, %fd536;
	ld.global.nc.f64 	%fd538, [%rd63+741752];
	sub.f64 	%fd539, %fd538, %fd531;
	fma.rn.f64 	%fd540, %fd539, 0d4020000000000000, %fd520;
	mul.f64 	%fd541, %fd210, %fd540;
	mul.f64 	%fd542, %fd541, 0d4020000000000000;
	sub.f64 	%fd543, %fd516, %fd542;
	ld.global.nc.f64 	%fd544, [%rd63+741768];
	sub.f64 	%fd545, %fd544, %fd532;
	fma.rn.f64 	%fd546, %fd545, 0d4020000000000000, %fd526;
	sub.f64 	%fd547, %fd544, %fd538;
	fma.rn.f64 	%fd548, %fd547, 0d4020000000000000, %fd517;
	mul.f64 	%fd549, %fd235, %fd548;
	fma.rn.f64 	%fd550, %fd549, 0d4020000000000000, %fd537;
	fma.rn.f64 	%fd551, %fd491, %fd550, %fd496;
	mul.f64 	%fd552, %fd216, %fd546;
	fma.rn.f64 	%fd553, %fd552, 0d4020000000000000, %fd543;
	fma.rn.f64 	%fd554, %fd491, %fd553, %fd551;
	fma.rn.f64 	%fd555, %fd330, 0d3FC5555555555555, %fd554;
	fma.rn.f64 	%fd556, %fd555, 0d3FB2B324D6AC6977, %fd450;
	st.global.f64 	[%rd67+739328], %fd556;
	ld.global.nc.f64 	%fd557, [%rd44+1478640];
	mul.f64 	%fd558, %fd557, 0d3FE8000000000000;
	ld.global.f64 	%fd559, [%rd6+-16];
	mul.f64 	%fd560, %fd558, %fd559;
	ld.global.nc.f64 	%fd561, [%rd44+1478648];
	ld.global.f64 	%fd562, [%rd6+-8];
	mul.f64 	%fd563, %fd561, %fd562;
	sub.f64 	%fd564, %fd563, %fd560;
	ld.global.f64 	%fd565, [%rd6];
	mul.f64 	%fd566, %fd303, %fd565;
	sub.f64 	%fd567, %fd564, %fd566;
	mul.f64 	%fd568, %fd308, %fd565;
	fma.rn.f64 	%fd569, %fd557, %fd559, %fd568;
	mul.f64 	%fd570, %fd561, 0d4008000000000000;
	fma.rn.f64 	%fd571, %fd570, %fd562, %fd569;
	ld.global.nc.f64 	%fd572, [%rd44+1478664];
	ld.global.f64 	%fd573, [%rd6+8];
	mul.f64 	%fd574, %fd572, %fd573;
	add.f64 	%fd575, %fd571, %fd574;
	mul.f64 	%fd576, %fd572, 0d4008000000000000;
	fma.rn.f64 	%fd577, %fd576, %fd573, %fd563;
	fma.rn.f64 	%fd578, %fd308, %fd565, %fd577;
	ld.global.nc.f64 	%fd579, [%rd44+1478672];
	ld.global.f64 	%fd580, [%rd6+16];
	fma.rn.f64 	%fd581, %fd579, %fd580, %fd578;
	sub.f64 	%fd582, %fd574, %fd566;
	mul.f64 	%fd583, %fd579, 0d3FE8000000000000;
	mul.f64 	%fd584, %fd583, %fd580;
	sub.f64 	%fd585, %fd582, %fd584;
	ld.global.f64 	%fd586, [%rd7];
	mul.f64 	%fd587, %fd303, %fd586;
	ld.global.nc.f64 	%fd588, [%rd44+1476224];
	ld.global.f64 	%fd589, [%rd7+-8];
	mul.f64 	%fd590, %fd588, %fd589;
	sub.f64 	%fd591, %fd590, %fd587;
	ld.global.nc.f64 	%fd592, [%rd44+1473792];
	mul.f64 	%fd593, %fd592, 0d3FE8000000000000;
	ld.global.f64 	%fd594, [%rd7+-16];
	mul.f64 	%fd595, %fd593, %fd594;
	sub.f64 	%fd596, %fd591, %fd595;
	mul.f64 	%fd597, %fd308, %fd586;
	fma.rn.f64 	%fd598, %fd592, %fd594, %fd597;
	mul.f64 	%fd599, %fd588, 0d4008000000000000;
	fma.rn.f64 	%fd600, %fd599, %fd589, %fd598;
	fma.rn.f64 	%fd601, %fd308, %fd586, %fd590;
	add.f64 	%fd602, %fd596, %fd596;
	ld.global.nc.f64 	%fd603, [%rd44+1481088];
	ld.global.f64 	%fd604, [%rd7+8];
	mul.f64 	%fd605, %fd603, %fd604;
	add.f64 	%fd606, %fd600, %fd605;
	mul.f64 	%fd607, %fd603, 0d4008000000000000;
	fma.rn.f64 	%fd608, %fd607, %fd604, %fd601;
	sub.f64 	%fd609, %fd605, %fd587;
	ld.global.nc.f64 	%fd610, [%rd44+1483520];
	ld.global.f64 	%fd611, [%rd7+16];
	fma.rn.f64 	%fd612, %fd610, %fd611, %fd608;
	mul.f64 	%fd613, %fd610, 0d3FE8000000000000;
	mul.f64 	%fd614, %fd613, %fd611;
	sub.f64 	%fd615, %fd609, %fd614;
	add.f64 	%fd616, %fd615, %fd615;
	ld.global.nc.f64 	%fd617, [%rd47+1478656];
	mul.f64 	%fd618, %fd617, 0d3FE8000000000000;
	mul.f64 	%fd619, %fd618, %fd586;
	sub.f64 	%fd620, %fd602, %fd619;
	mul.f64 	%fd621, %fd617, 0d4008000000000000;
	mul.f64 	%fd622, %fd621, %fd586;
	fma.rn.f64 	%fd623, %fd606, 0d4000000000000000, %fd622;
	fma.rn.f64 	%fd624, %fd612, 0d4000000000000000, %fd622;
	sub.f64 	%fd625, %fd616, %fd619;
	ld.global.nc.f64 	%fd626, [%rd47+1476224];
	fma.rn.f64 	%fd627, %fd626, %fd589, %fd620;
	mul.f64 	%fd628, %fd626, 0d4008000000000000;
	fma.rn.f64 	%fd629, %fd628, %fd589, %fd623;
	fma.rn.f64 	%fd630, %fd626, %fd589, %fd624;
	ld.global.nc.f64 	%fd631, [%rd47+1481088];
	fma.rn.f64 	%fd632, %fd631, %fd604, %fd629;
	mul.f64 	%fd633, %fd631, 0d4008000000000000;
	fma.rn.f64 	%fd634, %fd633, %fd604, %fd630;
	fma.rn.f64 	%fd635, %fd631, %fd604, %fd625;
	ld.global.nc.f64 	%fd636, [%rd47+1473792];
	mul.f64 	%fd637, %fd636, 0d3FE8000000000000;
	mul.f64 	%fd638, %fd637, %fd594;
	sub.f64 	%fd639, %fd627, %fd638;
	fma.rn.f64 	%fd640, %fd636, %fd594, %fd632;
	ld.global.nc.f64 	%fd641, [%rd47+1483520];
	fma.rn.f64 	%fd642, %fd641, %fd611, %fd634;
	mul.f64 	%fd643, %fd641, 0d3FE8000000000000;
	mul.f64 	%fd644, %fd643, %fd611;
	sub.f64 	%fd645, %fd635, %fd644;
	ld.global.nc.f64 	%fd646, [%rd50+1476224];
	sub.f64 	%fd647, %fd646, %fd164;
	sub.f64 	%fd648, %fd130, %fd164;
	ld.global.nc.f64 	%fd649, [%rd50+1481088];
	sub.f64 	%fd650, %fd649, %fd164;
	mul.f64 	%fd651, %fd642, %fd650;
	fma.rn.f64 	%fd652, %fd640, %fd647, %fd651;
	ld.global.nc.f64 	%fd653, [%rd50+1483520];
	sub.f64 	%fd654, %fd653, %fd164;
	fma.rn.f64 	%fd655, %fd645, %fd654, %fd652;
	ld.global.nc.f64 	%fd656, [%rd50+1473792];
	sub.f64 	%fd657, %fd656, %fd164;
	fma.rn.f64 	%fd658, %fd639, %fd657, %fd655;
	ld.global.nc.f64 	%fd659, [%rd50+1478640];
	sub.f64 	%fd660, %fd659, %fd164;
	ld.global.nc.f64 	%fd661, [%rd50+1478648];
	sub.f64 	%fd662, %fd661, %fd164;
	mul.f64 	%fd663, %fd575, %fd662;
	fma.rn.f64 	%fd664, %fd567, %fd660, %fd663;
	ld.global.nc.f64 	%fd665, [%rd50+1478664];
	sub.f64 	%fd666, %fd665, %fd164;
	fma.rn.f64 	%fd667, %fd581, %fd666, %fd664;
	ld.global.nc.f64 	%fd668, [%rd50+1478672];
	sub.f64 	%fd669, %fd668, %fd164;
	fma.rn.f64 	%fd670, %fd585, %fd669, %fd667;
	mul.f64 	%fd671, %fd565, %fd670;
	fma.rn.f64 	%fd672, %fd586, %fd658, %fd671;
	sub.f64 	%fd673, %fd169, %fd164;
	sub.f64 	%fd674, %fd158, %fd164;
	sub.f64 	%fd675, %fd158, %fd169;
	sub.f64 	%fd676, %fd164, %fd169;
	ld.global.nc.f64 	%fd677, [%rd52+2957312];
	sub.f64 	%fd678, %fd677, %fd164;
	sub.f64 	%fd679, %fd677, %fd169;
	ld.global.f64 	%fd680, [%rd54+16];
	mul.f64 	%fd681, %fd680, %fd303;
	ld.global.nc.f64 	%fd682, [%rd52+3696640];
	sub.f64 	%fd683, %fd682, %fd169;
	ld.global.nc.f64 	%fd684, [%rd50+2215552];
	sub.f64 	%fd685, %fd684, %fd169;
	ld.global.nc.f64 	%fd686, [%rd50+2220416];
	sub.f64 	%fd687, %fd686, %fd169;
	ld.global.nc.f64 	%fd688, [%rd50+2213120];
	sub.f64 	%fd689, %fd688, %fd169;
	ld.global.nc.f64 	%fd690, [%rd50+2222848];
	sub.f64 	%fd691, %fd690, %fd169;
	ld.global.nc.f64 	%fd692, [%rd50+2217976];
	sub.f64 	%fd693, %fd692, %fd169;
	ld.global.nc.f64 	%fd694, [%rd50+2217992];
	sub.f64 	%fd695, %fd694, %fd169;
	ld.global.nc.f64 	%fd696, [%rd50+2217968];
	sub.f64 	%fd697, %fd696, %fd169;
	ld.global.nc.f64 	%fd698, [%rd50+2218000];
	sub.f64 	%fd699, %fd698, %fd169;
	mul.f64 	%fd700, %fd299, %fd680;
	ld.global.nc.f64 	%fd701, [%rd44+2213120];
	mul.f64 	%fd702, %fd701, 0d3FE8000000000000;
	mul.f64 	%fd703, %fd702, %fd594;
	ld.global.nc.f64 	%fd704, [%rd44+2215552];
	mul.f64 	%fd705, %fd704, %fd589;
	sub.f64 	%fd706, %fd705, %fd703;
	mul.f64 	%fd707, %fd704, 0d4008000000000000;
	mul.f64 	%fd708, %fd707, %fd589;
	fma.rn.f64 	%fd709, %fd701, %fd594, %fd708;
	ld.global.nc.f64 	%fd710, [%rd44+2220416];
	mul.f64 	%fd711, %fd710, %fd604;
	add.f64 	%fd712, %fd709, %fd711;
	mul.f64 	%fd713, %fd710, 0d4008000000000000;
	fma.rn.f64 	%fd714, %fd713, %fd604, %fd705;
	ld.global.nc.f64 	%fd715, [%rd44+2222848];
	fma.rn.f64 	%fd716, %fd715, %fd611, %fd714;
	mul.f64 	%fd717, %fd715, 0d3FE8000000000000;
	mul.f64 	%fd718, %fd717, %fd611;
	sub.f64 	%fd719, %fd711, %fd718;
	ld.global.nc.f64 	%fd720, [%rd44+2217968];
	mul.f64 	%fd721, %fd720, 0d3FE8000000000000;
	mul.f64 	%fd722, %fd721, %fd559;
	ld.global.nc.f64 	%fd723, [%rd44+2217976];
	mul.f64 	%fd724, %fd723, %fd562;
	sub.f64 	%fd725, %fd724, %fd722;
	mul.f64 	%fd726, %fd723, 0d4008000000000000;
	mul.f64 	%fd727, %fd726, %fd562;
	fma.rn.f64 	%fd728, %fd720, %fd559, %fd727;
	ld.global.nc.f64 	%fd729, [%rd44+2217992];
	mul.f64 	%fd730, %fd729, %fd573;
	add.f64 	%fd731, %fd728, %fd730;
	mul.f64 	%fd732, %fd729, 0d4008000000000000;
	fma.rn.f64 	%fd733, %fd732, %fd573, %fd724;
	ld.global.nc.f64 	%fd734, [%rd44+2218000];
	fma.rn.f64 	%fd735, %fd734, %fd580, %fd733;
	mul.f64 	%fd736, %fd734, 0d3FE8000000000000;
	mul.f64 	%fd737, %fd736, %fd580;
	sub.f64 	%fd738, %fd730, %fd737;
	ld.global.nc.f64 	%fd739, [%rd47+2213120];
	mul.f64 	%fd740, %fd739, 0d3FE8000000000000;
	mul.f64 	%fd741, %fd740, %fd594;
	ld.global.nc.f64 	%fd742, [%rd47+2215552];
	mul.f64 	%fd743, %fd742, %fd589;
	sub.f64 	%fd744, %fd743, %fd741;
	mul.f64 	%fd745, %fd742, 0d4008000000000000;
	mul.f64 	%fd746, %fd745, %fd589;
	fma.rn.f64 	%fd747, %fd739, %fd594, %fd746;
	ld.global.nc.f64 	%fd748, [%rd47+2220416];
	mul.f64 	%fd749, %fd748, %fd604;
	add.f64 	%fd750, %fd747, %fd749;
	mul.f64 	%fd751, %fd748, 0d4008000000000000;
	fma.rn.f64 	%fd752, %fd751, %fd604, %fd743;
	ld.global.nc.f64 	%fd753, [%rd47+2222848];
	fma.rn.f64 	%fd754, %fd753, %fd611, %fd752;
	mul.f64 	%fd755, %fd753, 0d3FE8000000000000;
	mul.f64 	%fd756, %fd755, %fd611;
	sub.f64 	%fd757, %fd749, %fd756;
	ld.global.nc.f64 	%fd758, [%rd47+2217984];
	mul.f64 	%fd759, %fd758, 0d3FE8000000000000;
	mul.f64 	%fd760, %fd759, %fd586;
	sub.f64 	%fd761, %fd744, %fd760;
	mul.f64 	%fd762, %fd758, 0d4008000000000000;
	fma.rn.f64 	%fd763, %fd762, %fd586, %fd750;
	fma.rn.f64 	%fd764, %fd762, %fd586, %fd754;
	sub.f64 	%fd765, %fd757, %fd760;
	ld.global.f64 	%fd766, [%rd54+24];
	mul.f64 	%fd767, %fd322, %fd766;
	fma.rn.f64 	%fd768, %fd308, %fd680, %fd767;
	mul.f64 	%fd769, %fd322, 0d4008000000000000;
	mul.f64 	%fd770, %fd769, %fd766;
	fma.rn.f64 	%fd771, %fd308, %fd680, %fd770;
	sub.f64 	%fd772, %fd767, %fd681;
	mul.f64 	%fd773, %fd326, %fd565;
	sub.f64 	%fd774, %fd725, %fd773;
	fma.rn.f64 	%fd775, %fd565, %fd769, %fd731;
	fma.rn.f64 	%fd776, %fd565, %fd769, %fd735;
	sub.f64 	%fd777, %fd738, %fd773;
	mul.f64 	%fd778, %fd326, %fd586;
	sub.f64 	%fd779, %fd706, %fd778;
	fma.rn.f64 	%fd780, %fd779, 0d4000000000000000, %fd761;
	fma.rn.f64 	%fd781, %fd769, %fd586, %fd712;
	fma.rn.f64 	%fd782, %fd781, 0d4000000000000000, %fd763;
	fma.rn.f64 	%fd783, %fd769, %fd586, %fd716;
	fma.rn.f64 	%fd784, %fd783, 0d4000000000000000, %fd764;
	sub.f64 	%fd785, %fd719, %fd778;
	fma.rn.f64 	%fd786, %fd785, 0d4000000000000000, %fd765;
	mul.f64 	%fd787, %fd326, %fd766;
	sub.f64 	%fd788, %fd700, %fd787;
	fma.rn.f64 	%fd789, %fd769, %fd766, %fd700;
	mul.f64 	%fd790, %fd693, %fd775;
	fma.rn.f64 	%fd791, %fd697, %fd774, %fd790;
	fma.rn.f64 	%fd792, %fd695, %fd776, %fd791;
	fma.rn.f64 	%fd793, %fd699, %fd777, %fd792;
	mul.f64 	%fd794, %fd685, %fd782;
	fma.rn.f64 	%fd795, %fd689, %fd780, %fd794;
	fma.rn.f64 	%fd796, %fd687, %fd784, %fd795;
	fma.rn.f64 	%fd797, %fd691, %fd786, %fd796;
	mul.f64 	%fd798, %fd586, %fd797;
	fma.rn.f64 	%fd799, %fd793, %fd565, %fd798;
	ld.global.f64 	%fd800, [%rd54+8];
	mul.f64 	%fd801, %fd253, %fd800;
	sub.f64 	%fd802, %fd801, %fd681;
	fma.rn.f64 	%fd803, %fd257, %fd800, %fd768;
	add.f64 	%fd804, %fd771, %fd801;
	mul.f64 	%fd805, %fd261, %fd800;
	sub.f64 	%fd806, %fd788, %fd805;
	ld.global.nc.f64 	%fd807, [%rd56+2957312];
	ld.global.f64 	%fd808, [%rd54+32];
	mul.f64 	%fd809, %fd807, %fd808;
	add.f64 	%fd810, %fd804, %fd809;
	mul.f64 	%fd811, %fd807, 0d3FE8000000000000;
	mul.f64 	%fd812, %fd811, %fd808;
	sub.f64 	%fd813, %fd772, %fd812;
	mul.f64 	%fd814, %fd676, %fd810;
	fma.rn.f64 	%fd815, %fd675, %fd806, %fd814;
	mul.f64 	%fd816, %fd807, 0d4008000000000000;
	fma.rn.f64 	%fd817, %fd816, %fd808, %fd789;
	sub.f64 	%fd818, %fd809, %fd787;
	mul.f64 	%fd819, %fd678, %fd813;
	fma.rn.f64 	%fd820, %fd673, %fd810, %fd819;
	ld.global.f64 	%fd821, [%rd54];
	mul.f64 	%fd822, %fd46, %fd821;
	sub.f64 	%fd823, %fd802, %fd822;
	fma.rn.f64 	%fd824, %fd648, %fd823, %fd820;
	fma.rn.f64 	%fd825, %fd821, %fd45, %fd803;
	fma.rn.f64 	%fd826, %fd674, %fd825, %fd824;
	fma.rn.f64 	%fd827, %fd680, %fd826, %fd672;
	ld.global.nc.f64 	%fd828, [%rd56+3696640];
	ld.global.f64 	%fd829, [%rd54+40];
	fma.rn.f64 	%fd830, %fd828, %fd829, %fd817;
	fma.rn.f64 	%fd831, %fd679, %fd830, %fd815;
	mul.f64 	%fd832, %fd828, 0d3FE8000000000000;
	mul.f64 	%fd833, %fd832, %fd829;
	sub.f64 	%fd834, %fd818, %fd833;
	fma.rn.f64 	%fd835, %fd683, %fd834, %fd831;
	fma.rn.f64 	%fd836, %fd766, %fd835, %fd799;
	mul.f64 	%fd837, %fd565, %fd586;
	div.rn.f64 	%fd838, %fd837, 0d4062000000000000;
	mul.f64 	%fd839, %fd586, %fd680;
	div.rn.f64 	%fd840, %fd839, 0d4062000000000000;
	sub.f64 	%fd841, %fd453, %fd2035;
	sub.f64 	%fd842, %fd455, %fd2034;
	fma.rn.f64 	%fd843, %fd841, 0d4020000000000000, %fd2031;
	fma.rn.f64 	%fd844, %fd842, 0d4020000000000000, %fd2030;
	ld.global.nc.f64 	%fd845, [%rd59+2952448];
	sub.f64 	%fd846, %fd843, %fd845;
	mul.f64 	%fd847, %fd636, %fd846;
	ld.global.nc.f64 	%fd848, [%rd59+2962176];
	sub.f64 	%fd849, %fd844, %fd848;
	mul.f64 	%fd850, %fd641, %fd849;
	sub.f64 	%fd851, %fd847, %fd850;
	sub.f64 	%fd852, %fd845, %fd848;
	sub.f64 	%fd853, %fd458, %fd2033;
	fma.rn.f64 	%fd854, %fd853, 0d4020000000000000, %fd2029;
	mul.f64 	%fd855, %fd464, 0d4020000000000000;
	add.f64 	%fd856, %fd480, %fd855;
	sub.f64 	%fd857, %fd460, %fd2032;
	fma.rn.f64 	%fd858, %fd857, 0d4020000000000000, %fd2028;
	sub.f64 	%fd859, %fd856, %fd364;
	ld.global.nc.f64 	%fd860, [%rd59+2954880];
	sub.f64 	%fd861, %fd854, %fd860;
	mul.f64 	%fd862, %fd626, %fd861;
	mul.f64 	%fd863, %fd862, 0d4020000000000000;
	sub.f64 	%fd864, %fd851, %fd863;
	ld.global.nc.f64 	%fd865, [%rd59+2959744];
	sub.f64 	%fd866, %fd858, %fd865;
	mul.f64 	%fd867, %fd631, %fd866;
	fma.rn.f64 	%fd868, %fd867, 0d4020000000000000, %fd864;
	sub.f64 	%fd869, %fd865, %fd860;
	fma.rn.f64 	%fd870, %fd869, 0d4020000000000000, %fd852;
	mul.f64 	%fd871, %fd807, %fd870;
	sub.f64 	%fd872, %fd859, %fd871;
	mul.f64 	%fd873, %fd840, %fd872;
	fma.rn.f64 	%fd874, %fd840, %fd868, %fd873;
	ld.global.nc.f64 	%fd875, [%rd63+1473776];
	ld.global.nc.f64 	%fd876, [%rd63+1473808];
	sub.f64 	%fd877, %fd875, %fd876;
	ld.global.nc.f64 	%fd878, [%rd63+1483504];
	sub.f64 	%fd879, %fd875, %fd878;
	ld.global.nc.f64 	%fd880, [%rd63+1483536];
	sub.f64 	%fd881, %fd876, %fd880;
	sub.f64 	%fd882, %fd878, %fd880;
	ld.global.nc.f64 	%fd883, [%rd63+1476208];
	ld.global.nc.f64 	%fd884, [%rd63+1476240];
	sub.f64 	%fd885, %fd883, %fd884;
	ld.global.nc.f64 	%fd886, [%rd63+1481072];
	sub.f64 	%fd887, %fd886, %fd883;
	fma.rn.f64 	%fd888, %fd887, 0d4020000000000000, %fd879;
	mul.f64 	%fd889, %fd557, %fd888;
	ld.global.nc.f64 	%fd890, [%rd63+1481104];
	sub.f64 	%fd891, %fd890, %fd884;
	fma.rn.f64 	%fd892, %fd891, 0d4020000000000000, %fd881;
	mul.f64 	%fd893, %fd579, %fd892;
	sub.f64 	%fd894, %fd889, %fd893;
	sub.f64 	%fd895, %fd886, %fd890;
	ld.global.nc.f64 	%fd896, [%rd63+1473784];
	ld.global.nc.f64 	%fd897, [%rd63+1483512];
	sub.f64 	%fd898, %fd896, %fd897;
	ld.global.nc.f64 	%fd899, [%rd63+1473800];
	sub.f64 	%fd900, %fd899, %fd896;
	fma.rn.f64 	%fd901, %fd900, 0d4020000000000000, %fd877;
	mul.f64 	%fd902, %fd636, %fd901;
	ld.global.nc.f64 	%fd903, [%rd63+1483528];
	sub.f64 	%fd904, %fd899, %fd903;
	sub.f64 	%fd905, %fd903, %fd897;
	fma.rn.f64 	%fd906, %fd905, 0d4020000000000000, %fd882;
	mul.f64 	%fd907, %fd641, %fd906;
	sub.f64 	%fd908, %fd902, %fd907;
	ld.global.nc.f64 	%fd909, [%rd63+1476216];
	ld.global.nc.f64 	%fd910, [%rd63+1476232];
	sub.f64 	%fd911, %fd910, %fd909;
	fma.rn.f64 	%fd912, %fd911, 0d4020000000000000, %fd885;
	mul.f64 	%fd913, %fd626, %fd912;
	mul.f64 	%fd914, %fd913, 0d4020000000000000;
	sub.f64 	%fd915, %fd908, %fd914;
	ld.global.nc.f64 	%fd916, [%rd63+1481080];
	sub.f64 	%fd917, %fd916, %fd909;
	fma.rn.f64 	%fd918, %fd917, 0d4020000000000000, %fd898;
	mul.f64 	%fd919, %fd561, %fd918;
	mul.f64 	%fd920, %fd919, 0d4020000000000000;
	sub.f64 	%fd921, %fd894, %fd920;
	ld.global.nc.f64 	%fd922, [%rd63+1481096];
	sub.f64 	%fd923, %fd922, %fd910;
	fma.rn.f64 	%fd924, %fd923, 0d4020000000000000, %fd904;
	sub.f64 	%fd925, %fd922, %fd916;
	fma.rn.f64 	%fd926, %fd925, 0d4020000000000000, %fd895;
	mul.f64 	%fd927, %fd631, %fd926;
	fma.rn.f64 	%fd928, %fd927, 0d4020000000000000, %fd915;
	fma.rn.f64 	%fd929, %fd838, %fd928, %fd874;
	mul.f64 	%fd930, %fd572, %fd924;
	fma.rn.f64 	%fd931, %fd930, 0d4020000000000000, %fd921;
	fma.rn.f64 	%fd932, %fd838, %fd931, %fd929;
	fma.rn.f64 	%fd933, %fd827, 0d3FC5555555555555, %fd932;
	ld.global.f64 	%fd934, [%rd67+1478656];
	fma.rn.f64 	%fd935, %fd933, 0d3FB2B324D6AC6977, %fd934;
	st.global.f64 	[%rd67+1478656], %fd935;
	ld.global.f64 	%fd936, [%rd67+2217984];
	mul.f64 	%fd937, %fd871, 0d4020000000000000;
	add.f64 	%fd938, %fd363, %fd937;
	ld.global.nc.f64 	%fd939, [%rd59+3691776];
	sub.f64 	%fd940, %fd2035, %fd939;
	ld.global.nc.f64 	%fd941, [%rd59+3701504];
	sub.f64 	%fd942, %fd2034, %fd941;
	sub.f64 	%fd943, %fd939, %fd941;
	ld.global.nc.f64 	%fd944, [%rd59+3694208];
	sub.f64 	%fd945, %fd2033, %fd944;
	ld.global.nc.f64 	%fd946, [%rd59+3699072];
	sub.f64 	%fd947, %fd2032, %fd946;
	sub.f64 	%fd948, %fd946, %fd944;
	fma.rn.f64 	%fd949, %fd948, 0d4020000000000000, %fd943;
	mul.f64 	%fd950, %fd828, %fd949;
	sub.f64 	%fd951, %fd938, %fd950;
	sub.f64 	%fd952, %fd845, %fd346;
	fma.rn.f64 	%fd953, %fd952, 0d4020000000000000, %fd940;
	sub.f64 	%fd954, %fd848, %fd349;
	fma.rn.f64 	%fd955, %fd954, 0d4020000000000000, %fd942;
	mul.f64 	%fd956, %fd739, %fd953;
	mul.f64 	%fd957, %fd753, %fd955;
	sub.f64 	%fd958, %fd956, %fd957;
	sub.f64 	%fd959, %fd860, %fd374;
	fma.rn.f64 	%fd960, %fd959, 0d4020000000000000, %fd945;
	sub.f64 	%fd961, %fd865, %fd379;
	fma.rn.f64 	%fd962, %fd961, 0d4020000000000000, %fd947;
	sub.f64 	%fd963, %fd951, %fd451;
	mul.f64 	%fd964, %fd742, %fd960;
	mul.f64 	%fd965, %fd964, 0d4020000000000000;
	sub.f64 	%fd966, %fd958, %fd965;
	mul.f64 	%fd967, %fd748, %fd962;
	fma.rn.f64 	%fd968, %fd967, 0d4020000000000000, %fd966;
	ld.global.f64 	%fd969, [%rd6];
	ld.global.f64 	%fd970, [%rd7];
	mul.f64 	%fd971, %fd969, %fd970;
	div.rn.f64 	%fd972, %fd971, 0d4062000000000000;
	ld.global.f64 	%fd973, [%rd54+24];
	mul.f64 	%fd974, %fd970, %fd973;
	div.rn.f64 	%fd975, %fd974, 0d4062000000000000;
	mul.f64 	%fd976, %fd963, %fd975;
	fma.rn.f64 	%fd977, %fd968, %fd975, %fd976;
	ld.global.nc.f64 	%fd978, [%rd63+2213136];
	ld.global.nc.f64 	%fd979, [%rd63+2213104];
	sub.f64 	%fd980, %fd979, %fd978;
	ld.global.nc.f64 	%fd981, [%rd63+2222832];
	sub.f64 	%fd982, %fd979, %fd981;
	ld.global.nc.f64 	%fd983, [%rd63+2222864];
	sub.f64 	%fd984, %fd978, %fd983;
	sub.f64 	%fd985, %fd981, %fd983;
	ld.global.nc.f64 	%fd986, [%rd63+2215568];
	ld.global.nc.f64 	%fd987, [%rd63+2215536];
	sub.f64 	%fd988, %fd987, %fd986;
	ld.global.nc.f64 	%fd989, [%rd63+2220400];
	sub.f64 	%fd990, %fd989, %fd987;
	fma.rn.f64 	%fd991, %fd990, 0d4020000000000000, %fd982;
	mul.f64 	%fd992, %fd720, %fd991;
	ld.global.nc.f64 	%fd993, [%rd63+2220432];
	sub.f64 	%fd994, %fd993, %fd986;
	fma.rn.f64 	%fd995, %fd994, 0d4020000000000000, %fd984;
	mul.f64 	%fd996, %fd734, %fd995;
	sub.f64 	%fd997, %fd992, %fd996;
	sub.f64 	%fd998, %fd989, %fd993;
	ld.global.nc.f64 	%fd999, [%rd63+2213112];
	ld.global.nc.f64 	%fd1000, [%rd63+2222840];
	sub.f64 	%fd1001, %fd999, %fd1000;
	ld.global.nc.f64 	%fd1002, [%rd63+2213128];
	sub.f64 	%fd1003, %fd1002, %fd999;
	fma.rn.f64 	%fd1004, %fd1003, 0d4020000000000000, %fd980;
	mul.f64 	%fd1005, %fd739, %fd1004;
	ld.global.nc.f64 	%fd1006, [%rd63+2222856];
	sub.f64 	%fd1007, %fd1002, %fd1006;
	sub.f64 	%fd1008, %fd1006, %fd1000;
	fma.rn.f64 	%fd1009, %fd1008, 0d4020000000000000, %fd985;
	mul.f64 	%fd1010, %fd753, %fd1009;
	sub.f64 	%fd1011, %fd1005, %fd1010;
	ld.global.nc.f64 	%fd1012, [%rd63+2215544];
	ld.global.nc.f64 	%fd1013, [%rd63+2215560];
	sub.f64 	%fd1014, %fd1013, %fd1012;
	fma.rn.f64 	%fd1015, %fd1014, 0d4020000000000000, %fd988;
	mul.f64 	%fd1016, %fd742, %fd1015;
	mul.f64 	%fd1017, %fd1016, 0d4020000000000000;
	sub.f64 	%fd1018, %fd1011, %fd1017;
	ld.global.nc.f64 	%fd1019, [%rd63+2220408];
	sub.f64 	%fd1020, %fd1019, %fd1012;
	fma.rn.f64 	%fd1021, %fd1020, 0d4020000000000000, %fd1001;
	mul.f64 	%fd1022, %fd723, %fd1021;
	mul.f64 	%fd1023, %fd1022, 0d4020000000000000;
	sub.f64 	%fd1024, %fd997, %fd1023;
	ld.global.nc.f64 	%fd1025, [%rd63+2220424];
	sub.f64 	%fd1026, %fd1025, %fd1013;
	fma.rn.f64 	%fd1027, %fd1026, 0d4020000000000000, %fd1007;
	sub.f64 	%fd1028, %fd1025, %fd1019;
	fma.rn.f64 	%fd1029, %fd1028, 0d4020000000000000, %fd998;
	mul.f64 	%fd1030, %fd748, %fd1029;
	fma.rn.f64 	%fd1031, %fd1030, 0d4020000000000000, %fd1018;
	fma.rn.f64 	%fd1032, %fd972, %fd1031, %fd977;
	mul.f64 	%fd1033, %fd729, %fd1027;
	fma.rn.f64 	%fd1034, %fd1033, 0d4020000000000000, %fd1024;
	fma.rn.f64 	%fd1035, %fd972, %fd1034, %fd1032;
	fma.rn.f64 	%fd1036, %fd836, 0d3FC5555555555555, %fd1035;
	fma.rn.f64 	%fd1037, %fd1036, 0d3FB2B324D6AC6977, %fd936;
	st.global.f64 	[%rd67+2217984], %fd1037;
	ld.global.nc.f64 	%fd1038, [%rd44+2957296];
	mul.f64 	%fd1039, %fd1038, 0d3FE8000000000000;
	ld.global.f64 	%fd1040, [%rd6+-16];
	mul.f64 	%fd1041, %fd1039, %fd1040;
	ld.global.nc.f64 	%fd1042, [%rd44+2957304];
	ld.global.f64 	%fd1043, [%rd6+-8];
	mul.f64 	%fd1044, %fd1042, %fd1043;
	sub.f64 	%fd1045, %fd1044, %fd1041;
	ld.global.f64 	%fd1046, [%rd6];
	mul.f64 	%fd1047, %fd811, %fd1046;
	sub.f64 	%fd1048, %fd1045, %fd1047;
	mul.f64 	%fd1049, %fd816, %fd1046;
	fma.rn.f64 	%fd1050, %fd1038, %fd1040, %fd1049;
	mul.f64 	%fd1051, %fd1042, 0d4008000000000000;
	fma.rn.f64 	%fd1052, %fd1051, %fd1043, %fd1050;
	ld.global.nc.f64 	%fd1053, [%rd44+2957320];
	ld.global.f64 	%fd1054, [%rd6+8];
	mul.f64 	%fd1055, %fd1053, %fd1054;
	add.f64 	%fd1056, %fd1052, %fd1055;
	mul.f64 	%fd1057, %fd1053, 0d4008000000000000;
	fma.rn.f64 	%fd1058, %fd1057, %fd1054, %fd1044;
	fma.rn.f64 	%fd1059, %fd816, %fd1046, %fd1058;
	ld.global.nc.f64 	%fd1060, [%rd44+2957328];
	ld.global.f64 	%fd1061, [%rd6+16];
	fma.rn.f64 	%fd1062, %fd1060, %fd1061, %fd1059;
	sub.f64 	%fd1063, %fd1055, %fd1047;
	mul.f64 	%fd1064, %fd1060, 0d3FE8000000000000;
	mul.f64 	%fd1065, %fd1064, %fd1061;
	sub.f64 	%fd1066, %fd1063, %fd1065;
	ld.global.f64 	%fd1067, [%rd7];
	mul.f64 	%fd1068, %fd811, %fd1067;
	ld.global.nc.f64 	%fd1069, [%rd44+2954880];
	ld.global.f64 	%fd1070, [%rd7+-8];
	mul.f64 	%fd1071, %fd1069, %fd1070;
	sub.f64 	%fd1072, %fd1071, %fd1068;
	ld.global.nc.f64 	%fd1073, [%rd44+2952448];
	mul.f64 	%fd1074, %fd1073, 0d3FE8000000000000;
	ld.global.f64 	%fd1075, [%rd7+-16];
	mul.f64 	%fd1076, %fd1074, %fd1075;
	sub.f64 	%fd1077, %fd1072, %fd1076;
	mul.f64 	%fd1078, %fd816, %fd1067;
	fma.rn.f64 	%fd1079, %fd1073, %fd1075, %fd1078;
	mul.f64 	%fd1080, %fd1069, 0d4008000000000000;
	fma.rn.f64 	%fd1081, %fd1080, %fd1070, %fd1079;
	fma.rn.f64 	%fd1082, %fd816, %fd1067, %fd1071;
	add.f64 	%fd1083, %fd1077, %fd1077;
	ld.global.nc.f64 	%fd1084, [%rd44+2959744];
	ld.global.f64 	%fd1085, [%rd7+8];
	mul.f64 	%fd1086, %fd1084, %fd1085;
	add.f64 	%fd1087, %fd1081, %fd1086;
	mul.f64 	%fd1088, %fd1084, 0d4008000000000000;
	fma.rn.f64 	%fd1089, %fd1088, %fd1085, %fd1082;
	sub.f64 	%fd1090, %fd1086, %fd1068;
	ld.global.nc.f64 	%fd1091, [%rd44+2962176];
	ld.global.f64 	%fd1092, [%rd7+16];
	fma.rn.f64 	%fd1093, %fd1091, %fd1092, %fd1089;
	mul.f64 	%fd1094, %fd1091, 0d3FE8000000000000;
	mul.f64 	%fd1095, %fd1094, %fd1092;
	sub.f64 	%fd1096, %fd1090, %fd1095;
	add.f64 	%fd1097, %fd1096, %fd1096;
	ld.global.nc.f64 	%fd1098, [%rd47+2957312];
	mul.f64 	%fd1099, %fd1098, 0d3FE8000000000000;
	mul.f64 	%fd1100, %fd1099, %fd1067;
	sub.f64 	%fd1101, %fd1083, %fd1100;
	mul.f64 	%fd1102, %fd1098, 0d4008000000000000;
	mul.f64 	%fd1103, %fd1102, %fd1067;
	fma.rn.f64 	%fd1104, %fd1087, 0d4000000000000000, %fd1103;
	fma.rn.f64 	%fd1105, %fd1093, 0d4000000000000000, %fd1103;
	sub.f64 	%fd1106, %fd1097, %fd1100;
	ld.global.nc.f64 	%fd1107, [%rd47+2954880];
	fma.rn.f64 	%fd1108, %fd1107, %fd1070, %fd1101;
	mul.f64 	%fd1109, %fd1107, 0d4008000000000000;
	fma.rn.f64 	%fd1110, %fd1109, %fd1070, %fd1104;
	fma.rn.f64 	%fd1111, %fd1107, %fd1070, %fd1105;
	ld.global.nc.f64 	%fd1112, [%rd47+2959744];
	fma.rn.f64 	%fd1113, %fd1112, %fd1085, %fd1110;
	mul.f64 	%fd1114, %fd1112, 0d4008000000000000;
	fma.rn.f64 	%fd1115, %fd1114, %fd1085, %fd1111;
	fma.rn.f64 	%fd1116, %fd1112, %fd1085, %fd1106;
	ld.global.nc.f64 	%fd1117, [%rd47+2952448];
	mul.f64 	%fd1118, %fd1117, 0d3FE8000000000000;
	mul.f64 	%fd1119, %fd1118, %fd1075;
	sub.f64 	%fd1120, %fd1108, %fd1119;
	fma.rn.f64 	%fd1121, %fd1117, %fd1075, %fd1113;
	ld.global.nc.f64 	%fd1122, [%rd47+2962176];
	fma.rn.f64 	%fd1123, %fd1122, %fd1092, %fd1115;
	mul.f64 	%fd1124, %fd1122, 0d3FE8000000000000;
	mul.f64 	%fd1125, %fd1124, %fd1092;
	sub.f64 	%fd1126, %fd1116, %fd1125;
	ld.global.nc.f64 	%fd1127, [%rd50+2954880];
	sub.f64 	%fd1128, %fd1127, %fd677;
	sub.f64 	%fd1129, %fd164, %fd677;
	ld.global.nc.f64 	%fd1130, [%rd50+2959744];
	sub.f64 	%fd1131, %fd1130, %fd677;
	mul.f64 	%fd1132, %fd1123, %fd1131;
	fma.rn.f64 	%fd1133, %fd1121, %fd1128, %fd1132;
	ld.global.nc.f64 	%fd1134, [%rd50+2962176];
	sub.f64 	%fd1135, %fd1134, %fd677;
	fma.rn.f64 	%fd1136, %fd1126, %fd1135, %fd1133;
	ld.global.nc.f64 	%fd1137, [%rd50+2952448];
	sub.f64 	%fd1138, %fd1137, %fd677;
	fma.rn.f64 	%fd1139, %fd1120, %fd1138, %fd1136;
	ld.global.nc.f64 	%fd1140, [%rd50+2957296];
	sub.f64 	%fd1141, %fd1140, %fd677;
	ld.global.nc.f64 	%fd1142, [%rd50+2957304];
	sub.f64 	%fd1143, %fd1142, %fd677;
	mul.f64 	%fd1144, %fd1056, %fd1143;
	fma.rn.f64 	%fd1145, %fd1048, %fd1141, %fd1144;
	ld.global.nc.f64 	%fd1146, [%rd50+2957320];
	sub.f64 	%fd1147, %fd1146, %fd677;
	fma.rn.f64 	%fd1148, %fd1062, %fd1147, %fd1145;
	ld.global.nc.f64 	%fd1149, [%rd50+2957328];
	sub.f64 	%fd1150, %fd1149, %fd677;
	fma.rn.f64 	%fd1151, %fd1066, %fd1150, %fd1148;
	mul.f64 	%fd1152, %fd1046, %fd1151;
	fma.rn.f64 	%fd1153, %fd1067, %fd1139, %fd1152;
	sub.f64 	%fd1154, %fd682, %fd677;
	sub.f64 	%fd1155, %fd169, %fd677;
	sub.f64 	%fd1156, %fd169, %fd682;
	sub.f64 	%fd1157, %fd677, %fd682;
	add.s32 	%r40, %r40, 6;
	ld.global.nc.f64 	%fd1158, [%rd52+4435968];
	sub.f64 	%fd1159, %fd1158, %fd677;
	sub.f64 	%fd1160, %fd1158, %fd682;
	ld.global.f64 	%fd1161, [%rd54+32];
	mul.f64 	%fd1162, %fd1161, %fd811;
	ld.global.nc.f64 	%fd1163, [%rd52+5175296];
	sub.f64 	%fd1164, %fd1163, %fd682;
	ld.global.nc.f64 	%fd1165, [%rd50+3694208];
	sub.f64 	%fd1166, %fd1165, %fd682;
	ld.global.nc.f64 	%fd1167, [%rd50+3699072];
	sub.f64 	%fd1168, %fd1167, %fd682;
	ld.global.nc.f64 	%fd1169, [%rd50+3691776];
	sub.f64 	%fd1170, %fd1169, %fd682;
	ld.global.nc.f64 	%fd1171, [%rd50+3701504];
	sub.f64 	%fd1172, %fd1171, %fd682;
	ld.global.nc.f64 	%fd1173, [%rd50+3696632];
	sub.f64 	%fd1174, %fd1173, %fd682;
	ld.global.nc.f64 	%fd1175, [%rd50+3696648];
	sub.f64 	%fd1176, %fd1175, %fd682;
	ld.global.nc.f64 	%fd1177, [%rd50+3696624];
	sub.f64 	%fd1178, %fd1177, %fd682;
	ld.global.nc.f64 	%fd1179, [%rd50+3696656];
	sub.f64 	%fd1180, %fd1179, %fd682;
	mul.f64 	%fd1181, %fd807, %fd1161;
	ld.global.nc.f64 	%fd1182, [%rd44+3691776];
	mul.f64 	%fd1183, %fd1182, 0d3FE8000000000000;
	mul.f64 	%fd1184, %fd1183, %fd1075;
	ld.global.nc.f64 	%fd1185, [%rd44+3694208];
	mul.f64 	%fd1186, %fd1185, %fd1070;
	sub.f64 	%fd1187, %fd1186, %fd1184;
	mul.f64 	%fd1188, %fd1185, 0d4008000000000000;
	mul.f64 	%fd1189, %fd1188, %fd1070;
	fma.rn.f64 	%fd1190, %fd1182, %fd1075, %fd1189;
	ld.global.nc.f64 	%fd1191, [%rd44+3699072];
	mul.f64 	%fd1192, %fd1191, %fd1085;
	add.f64 	%fd1193, %fd1190, %fd1192;
	mul.f64 	%fd1194, %fd1191, 0d4008000000000000;
	fma.rn.f64 	%fd1195, %fd1194, %fd1085, %fd1186;
	ld.global.nc.f64 	%fd1196, [%rd44+3701504];
	fma.rn.f64 	%fd1197, %fd1196, %fd1092, %fd1195;
	mul.f64 	%fd1198, %fd1196, 0d3FE8000000000000;
	mul.f64 	%fd1199, %fd1198, %fd1092;
	sub.f64 	%fd1200, %fd1192, %fd1199;
	ld.global.nc.f64 	%fd1201, [%rd44+3696624];
	mul.f64 	%fd1202, %fd1201, 0d3FE8000000000000;
	mul.f64 	%fd1203, %fd1202, %fd1040;
	ld.global.nc.f64 	%fd1204, [%rd44+3696632];
	mul.f64 	%fd1205, %fd1204, %fd1043;
	sub.f64 	%fd1206, %fd1205, %fd1203;
	mul.f64 	%fd1207, %fd1204, 0d4008000000000000;
	mul.f64 	%fd1208, %fd1207, %fd1043;
	fma.rn.f64 	%fd1209, %fd1201, %fd1040, %fd1208;
	ld.global.nc.f64 	%fd1210, [%rd44+3696648];
	mul.f64 	%fd1211, %fd1210, %fd1054;
	add.f64 	%fd1212, %fd1209, %fd1211;
	mul.f64 	%fd1213, %fd1210, 0d4008000000000000;
	fma.rn.f64 	%fd1214, %fd1213, %fd1054, %fd1205;
	ld.global.nc.f64 	%fd1215, [%rd44+3696656];
	fma.rn.f64 	%fd1216, %fd1215, %fd1061, %fd1214;
	mul.f64 	%fd1217, %fd1215, 0d3FE8000000000000;
	mul.f64 	%fd1218, %fd1217, %fd1061;
	sub.f64 	%fd1219, %fd1211, %fd1218;
	ld.global.nc.f64 	%fd1220, [%rd47+3691776];
	mul.f64 	%fd1221, %fd1220, 0d3FE8000000000000;
	mul.f64 	%fd1222, %fd1221, %fd1075;
	ld.global.nc.f64 	%fd1223, [%rd47+3694208];
	mul.f64 	%fd1224, %fd1223, %fd1070;
	sub.f64 	%fd1225, %fd1224, %fd1222;
	mul.f64 	%fd1226, %fd1223, 0d4008000000000000;
	mul.f64 	%fd1227, %fd1226, %fd1070;
	fma.rn.f64 	%fd1228, %fd1220, %fd1075, %fd1227;
	ld.global.nc.f64 	%fd1229, [%rd47+3699072];
	mul.f64 	%fd1230, %fd1229, %fd1085;
	add.f64 	%fd1231, %fd1228, %fd1230;
	mul.f64 	%fd1232, %fd1229, 0d4008000000000000;
	fma.rn.f64 	%fd1233, %fd1232, %fd1085, %fd1224;
	ld.global.nc.f64 	%fd1234, [%rd47+3701504];
	fma.rn.f64 	%fd1235, %fd1234, %fd1092, %fd1233;
	mul.f64 	%fd1236, %fd1234, 0d3FE8000000000000;
	mul.f64 	%fd1237, %fd1236, %fd1092;
	sub.f64 	%fd1238, %fd1230, %fd1237;
	ld.global.nc.f64 	%fd1239, [%rd47+3696640];
	mul.f64 	%fd1240, %fd1239, 0d3FE8000000000000;
	mul.f64 	%fd1241, %fd1240, %fd1067;
	sub.f64 	%fd1242, %fd1225, %fd1241;
	mul.f64 	%fd1243, %fd1239, 0d4008000000000000;
	fma.rn.f64 	%fd1244, %fd1243, %fd1067, %fd1231;
	fma.rn.f64 	%fd1245, %fd1243, %fd1067, %fd1235;
	sub.f64 	%fd1246, %fd1238, %fd1241;
	ld.global.f64 	%fd1247, [%rd54+40];
	mul.f64 	%fd1248, %fd828, %fd1247;
	fma.rn.f64 	%fd1249, %fd816, %fd1161, %fd1248;
	mul.f64 	%fd1250, %fd828, 0d4008000000000000;
	mul.f64 	%fd1251, %fd1250, %fd1247;
	fma.rn.f64 	%fd1252, %fd816, %fd1161, %fd1251;
	sub.f64 	%fd1253, %fd1248, %fd1162;
	mul.f64 	%fd1254, %fd832, %fd1046;
	sub.f64 	%fd1255, %fd1206, %fd1254;
	fma.rn.f64 	%fd1256, %fd1046, %fd1250, %fd1212;
	fma.rn.f64 	%fd1257, %fd1046, %fd1250, %fd1216;
	sub.f64 	%fd1258, %fd1219, %fd1254;
	mul.f64 	%fd1259, %fd832, %fd1067;
	sub.f64 	%fd1260, %fd1187, %fd1259;
	fma.rn.f64 	%fd1261, %fd1260, 0d4000000000000000, %fd1242;
	fma.rn.f64 	%fd1262, %fd1250, %fd1067, %fd1193;
	fma.rn.f64 	%fd1263, %fd1262, 0d4000000000000000, %fd1244;
	fma.rn.f64 	%fd1264, %fd1250, %fd1067, %fd1197;
	fma.rn.f64 	%fd1265, %fd1264, 0d4000000000000000, %fd1245;
	sub.f64 	%fd1266, %fd1200, %fd1259;
	fma.rn.f64 	%fd1267, %fd1266, 0d4000000000000000, %fd1246;
	mul.f64 	%fd1268, %fd832, %fd1247;
	sub.f64 	%fd1269, %fd1181, %fd1268;
	fma.rn.f64 	%fd1270, %fd1250, %fd1247, %fd1181;
	mul.f64 	%fd1271, %fd1174, %fd1256;
	fma.rn.f64 	%fd1272, %fd1178, %fd1255, %fd1271;
	fma.rn.f64 	%fd1273, %fd1176, %fd1257, %fd1272;
	fma.rn.f64 	%fd1274, %fd1180, %fd1258, %fd1273;
	mul.f64 	%fd1275, %fd1166, %fd1263;
	fma.rn.f64 	%fd1276, %fd1170, %fd1261, %fd1275;
	fma.rn.f64 	%fd1277, %fd1168, %fd1265, %fd1276;
	fma.rn.f64 	%fd1278, %fd1172, %fd1267, %fd1277;
	mul.f64 	%fd1279, %fd1067, %fd1278;
	fma.rn.f64 	%fd1280, %fd1274, %fd1046, %fd1279;
	ld.global.f64 	%fd1281, [%rd54+24];
	mul.f64 	%fd1282, %fd322, %fd1281;
	sub.f64 	%fd1283, %fd1282, %fd1162;
	fma.rn.f64 	%fd1284, %fd769, %fd1281, %fd1249;
	add.f64 	%fd1285, %fd1252, %fd1282;
	mul.f64 	%fd1286, %fd326, %fd1281;
	sub.f64 	%fd1287, %fd1269, %fd1286;
	ld.global.nc.f64 	%fd1288, [%rd56+4435968];
	ld.global.f64 	%fd1289, [%rd54+48];
	mul.f64 	%fd1290, %fd1288, %fd1289;
	add.f64 	%fd1291, %fd1285, %fd1290;
	mul.f64 	%fd1292, %fd1288, 0d3FE8000000000000;
	mul.f64 	%fd1293, %fd1292, %fd1289;
	sub.f64 	%fd1294, %fd1253, %fd1293;
	mul.f64 	%fd1295, %fd1157, %fd1291;
	fma.rn.f64 	%fd1296, %fd1156, %fd1287, %fd1295;
	mul.f64 	%fd1297, %fd1288, 0d4008000000000000;
	fma.rn.f64 	%fd1298, %fd1297, %fd1289, %fd1270;
	sub.f64 	%fd1299, %fd1290, %fd1268;
	mul.f64 	%fd1300, %fd1159, %fd1294;
	fma.rn.f64 	%fd1301, %fd1154, %fd1291, %fd1300;
	ld.global.f64 	%fd1302, [%rd54+16];
	mul.f64 	%fd1303, %fd303, %fd1302;
	sub.f64 	%fd1304, %fd1283, %fd1303;
	fma.rn.f64 	%fd1305, %fd1129, %fd1304, %fd1301;
	fma.rn.f64 	%fd1306, %fd1302, %fd299, %fd1284;
	fma.rn.f64 	%fd1307, %fd1155, %fd1306, %fd1305;
	fma.rn.f64 	%fd1308, %fd1161, %fd1307, %fd1153;
	ld.global.nc.f64 	%fd1309, [%rd56+5175296];
	ld.global.f64 	%fd1310, [%rd54+56];
	fma.rn.f64 	%fd1311, %fd1309, %fd1310, %fd1298;
	fma.rn.f64 	%fd1312, %fd1160, %fd1311, %fd1296;
	mul.f64 	%fd1313, %fd1309, 0d3FE8000000000000;
	mul.f64 	%fd1314, %fd1313, %fd1310;
	sub.f64 	%fd1315, %fd1299, %fd1314;
	fma.rn.f64 	%fd1316, %fd1164, %fd1315, %fd1312;
	fma.rn.f64 	%fd1317, %fd1247, %fd1316, %fd1280;
	mul.f64 	%fd1318, %fd1046, %fd1067;
	div.rn.f64 	%fd1319, %fd1318, 0d4062000000000000;
	mul.f64 	%fd1320, %fd1067, %fd1161;
	div.rn.f64 	%fd1321, %fd1320, 0d4062000000000000;
	sub.f64 	%fd1322, %fd939, %fd453;
	sub.f64 	%fd1323, %fd941, %fd455;
	fma.rn.f64 	%fd1324, %fd1322, 0d4020000000000000, %fd346;
	fma.rn.f64 	%fd1325, %fd1323, 0d4020000000000000, %fd349;
	ld.global.nc.f64 	%fd2031, [%rd59+4431104];
	sub.f64 	%fd1326, %fd1324, %fd2031;
	mul.f64 	%fd1327, %fd1117, %fd1326;
	ld.global.nc.f64 	%fd2030, [%rd59+4440832];
	sub.f64 	%fd1328, %fd1325, %fd2030;
	mul.f64 	%fd1329, %fd1122, %fd1328;
	sub.f64 	%fd1330, %fd1327, %fd1329;
	sub.f64 	%fd1331, %fd2031, %fd2030;
	sub.f64 	%fd1332, %fd944, %fd458;
	fma.rn.f64 	%fd1333, %fd1332, 0d4020000000000000, %fd374;
	fma.rn.f64 	%fd1334, %fd950, 0d4020000000000000, %fd385;
	sub.f64 	%fd1335, %fd946, %fd460;
	fma.rn.f64 	%fd1336, %fd1335, 0d4020000000000000, %fd379;
	sub.f64 	%fd1337, %fd1334, %fd855;
	ld.global.nc.f64 	%fd2029, [%rd59+4433536];
	sub.f64 	%fd1338, %fd1333, %fd2029;
	mul.f64 	%fd1339, %fd1107, %fd1338;
	mul.f64 	%fd1340, %fd1339, 0d4020000000000000;
	sub.f64 	%fd1341, %fd1330, %fd1340;
	ld.global.nc.f64 	%fd2028, [%rd59+4438400];
	sub.f64 	%fd1342, %fd1336, %fd2028;
	mul.f64 	%fd1343, %fd1112, %fd1342;
	fma.rn.f64 	%fd1344, %fd1343, 0d4020000000000000, %fd1341;
	sub.f64 	%fd1345, %fd2028, %fd2029;
	fma.rn.f64 	%fd1346, %fd1345, 0d4020000000000000, %fd1331;
	mul.f64 	%fd1347, %fd1288, %fd1346;
	sub.f64 	%fd1348, %fd1337, %fd1347;
	mul.f64 	%fd1349, %fd1321, %fd1348;
	fma.rn.f64 	%fd1350, %fd1321, %fd1344, %fd1349;
	ld.global.nc.f64 	%fd1351, [%rd63+2952432];
	ld.global.nc.f64 	%fd1352, [%rd63+2952464];
	sub.f64 	%fd1353, %fd1351, %fd1352;
	ld.global.nc.f64 	%fd1354, [%rd63+2962160];
	sub.f64 	%fd1355, %fd1351, %fd1354;
	ld.global.nc.f64 	%fd1356, [%rd63+2962192];
	sub.f64 	%fd1357, %fd1352, %fd1356;
	sub.f64 	%fd1358, %fd1354, %fd1356;
	ld.global.nc.f64 	%fd1359, [%rd63+2954864];
	ld.global.nc.f64 	%fd1360, [%rd63+2954896];
	sub.f64 	%fd1361, %fd1359, %fd1360;
	ld.global.nc.f64 	%fd1362, [%rd63+2959728];
	sub.f64 	%fd1363, %fd1362, %fd1359;
	fma.rn.f64 	%fd1364, %fd1363, 0d4020000000000000, %fd1355;
	mul.f64 	%fd1365, %fd1038, %fd1364;
	ld.global.nc.f64 	%fd1366, [%rd63+2959760];
	sub.f64 	%fd1367, %fd1366, %fd1360;
	fma.rn.f64 	%fd1368, %fd1367, 0d4020000000000000, %fd1357;
	mul.f64 	%fd1369, %fd1060, %fd1368;
	sub.f64 	%fd1370, %fd1365, %fd1369;
	sub.f64 	%fd1371, %fd1362, %fd1366;
	ld.global.nc.f64 	%fd1372, [%rd63+2952440];
	ld.global.nc.f64 	%fd1373, [%rd63+2962168];
	sub.f64 	%fd1374, %fd1372, %fd1373;
	ld.global.nc.f64 	%fd1375, [%rd63+2952456];
	sub.f64 	%fd1376, %fd1375, %fd1372;
	fma.rn.f64 	%fd1377, %fd1376, 0d4020000000000000, %fd1353;
	mul.f64 	%fd1378, %fd1117, %fd1377;
	ld.global.nc.f64 	%fd1379, [%rd63+2962184];
	sub.f64 	%fd1380, %fd1375, %fd1379;
	sub.f64 	%fd1381, %fd1379, %fd1373;
	fma.rn.f64 	%fd1382, %fd1381, 0d4020000000000000, %fd1358;
	mul.f64 	%fd1383, %fd1122, %fd1382;
	sub.f64 	%fd1384, %fd1378, %fd1383;
	ld.global.nc.f64 	%fd1385, [%rd63+2954872];
	ld.global.nc.f64 	%fd1386, [%rd63+2954888];
	sub.f64 	%fd1387, %fd1386, %fd1385;
	fma.rn.f64 	%fd1388, %fd1387, 0d4020000000000000, %fd1361;
	mul.f64 	%fd1389, %fd1107, %fd1388;
	mul.f64 	%fd1390, %fd1389, 0d4020000000000000;
	sub.f64 	%fd1391, %fd1384, %fd1390;
	ld.global.nc.f64 	%fd1392, [%rd63+2959736];
	sub.f64 	%fd1393, %fd1392, %fd1385;
	fma.rn.f64 	%fd1394, %fd1393, 0d4020000000000000, %fd1374;
	mul.f64 	%fd1395, %fd1042, %fd1394;
	mul.f64 	%fd1396, %fd1395, 0d4020000000000000;
	sub.f64 	%fd1397, %fd1370, %fd1396;
	ld.global.nc.f64 	%fd1398, [%rd63+2959752];
	sub.f64 	%fd1399, %fd1398, %fd1386;
	fma.rn.f64 	%fd1400, %fd1399, 0d4020000000000000, %fd1380;
	sub.f64 	%fd1401, %fd1398, %fd1392;
	fma.rn.f64 	%fd1402, %fd1401, 0d4020000000000000, %fd1371;
	mul.f64 	%fd1403, %fd1112, %fd1402;
	fma.rn.f64 	%fd1404, %fd1403, 0d4020000000000000, %fd1391;
	fma.rn.f64 	%fd1405, %fd1319, %fd1404, %fd1350;
	mul.f64 	%fd1406, %fd1053, %fd1400;
	fma.rn.f64 	%fd1407, %fd1406, 0d4020000000000000, %fd1397;
	fma.rn.f64 	%fd1408, %fd1319, %fd1407, %fd1405;
	fma.rn.f64 	%fd1409, %fd1308, 0d3FC5555555555555, %fd1408;
	ld.global.f64 	%fd1410, [%rd67+2957312];
	fma.rn.f64 	%fd1411, %fd1409, 0d3FB2B324D6AC6977, %fd1410;
	st.global.f64 	[%rd67+2957312], %fd1411;
	ld.global.f64 	%fd1412, [%rd67+3696640];
	fma.rn.f64 	%fd1413, %fd1347, 0d4020000000000000, %fd464;
	ld.global.nc.f64 	%fd2035, [%rd59+5170432];
	sub.f64 	%fd1414, %fd453, %fd2035;
	ld.global.nc.f64 	%fd2034, [%rd59+5180160];
	sub.f64 	%fd1415, %fd455, %fd2034;
	sub.f64 	%fd1416, %fd2035, %fd2034;
	ld.global.nc.f64 	%fd2033, [%rd59+5172864];
	sub.f64 	%fd1417, %fd458, %fd2033;
	ld.global.nc.f64 	%fd2032, [%rd59+5177728];
	sub.f64 	%fd1418, %fd460, %fd2032;
	sub.f64 	%fd1419, %fd2032, %fd2033;
	fma.rn.f64 	%fd1420, %fd1419, 0d4020000000000000, %fd1416;
	mul.f64 	%fd1421, %fd1309, %fd1420;
	sub.f64 	%fd1422, %fd1413, %fd1421;
	sub.f64 	%fd1423, %fd2031, %fd845;
	fma.rn.f64 	%fd1424, %fd1423, 0d4020000000000000, %fd1414;
	sub.f64 	%fd1425, %fd2030, %fd848;
	fma.rn.f64 	%fd1426, %fd1425, 0d4020000000000000, %fd1415;
	mul.f64 	%fd1427, %fd1220, %fd1424;
	mul.f64 	%fd1428, %fd1234, %fd1426;
	sub.f64 	%fd1429, %fd1427, %fd1428;
	sub.f64 	%fd1430, %fd2029, %fd860;
	fma.rn.f64 	%fd1431, %fd1430, 0d4020000000000000, %fd1417;
	sub.f64 	%fd1432, %fd2028, %fd865;
	fma.rn.f64 	%fd1433, %fd1432, 0d4020000000000000, %fd1418;
	sub.f64 	%fd1434, %fd1422, %fd937;
	mul.f64 	%fd1435, %fd1223, %fd1431;
	mul.f64 	%fd1436, %fd1435, 0d4020000000000000;
	sub.f64 	%fd1437, %fd1429, %fd1436;
	mul.f64 	%fd1438, %fd1229, %fd1433;
	fma.rn.f64 	%fd1439, %fd1438, 0d4020000000000000, %fd1437;
	ld.global.f64 	%fd1440, [%rd6];
	ld.global.f64 	%fd1441, [%rd7];
	mul.f64 	%fd1442, %fd1440, %fd1441;
	div.rn.f64 	%fd1443, %fd1442, 0d4062000000000000;
	ld.global.f64 	%fd1444, [%rd54+40];
	mul.f64 	%fd1445, %fd1441, %fd1444;
	div.rn.f64 	%fd1446, %fd1445, 0d4062000000000000;
	mul.f64 	%fd1447, %fd1434, %fd1446;
	fma.rn.f64 	%fd1448, %fd1439, %fd1446, %fd1447;
	ld.global.nc.f64 	%fd1449, [%rd63+3691792];
	ld.global.nc.f64 	%fd1450, [%rd63+3691760];
	sub.f64 	%fd1451, %fd1450, %fd1449;
	ld.global.nc.f64 	%fd1452, [%rd63+3701488];
	sub.f64 	%fd1453, %fd1450, %fd1452;
	ld.global.nc.f64 	%fd1454, [%rd63+3701520];
	sub.f64 	%fd1455, %fd1449, %fd1454;
	sub.f64 	%fd1456, %fd1452, %fd1454;
	ld.global.nc.f64 	%fd1457, [%rd63+3694224];
	ld.global.nc.f64 	%fd1458, [%rd63+3694192];
	sub.f64 	%fd1459, %fd1458, %fd1457;
	ld.global.nc.f64 	%fd1460, [%rd63+3699056];
	sub.f64 	%fd1461, %fd1460, %fd1458;
	fma.rn.f64 	%fd1462, %fd1461, 0d4020000000000000, %fd1453;
	mul.f64 	%fd1463, %fd1201, %fd1462;
	ld.global.nc.f64 	%fd1464, [%rd63+3699088];
	sub.f64 	%fd1465, %fd1464, %fd1457;
	fma.rn.f64 	%fd1466, %fd1465, 0d4020000000000000, %fd1455;
	mul.f64 	%fd1467, %fd1215, %fd1466;
	sub.f64 	%fd1468, %fd1463, %fd1467;
	sub.f64 	%fd1469, %fd1460, %fd1464;
	ld.global.nc.f64 	%fd1470, [%rd63+3691768];
	ld.global.nc.f64 	%fd1471, [%rd63+3701496];
	sub.f64 	%fd1472, %fd1470, %fd1471;
	ld.global.nc.f64 	%fd1473, [%rd63+3691784];
	sub.f64 	%fd1474, %fd1473, %fd1470;
	fma.rn.f64 	%fd1475, %fd1474, 0d4020000000000000, %fd1451;
	mul.f64 	%fd1476, %fd1220, %fd1475;
	ld.global.nc.f64 	%fd1477, [%rd63+3701512];
	sub.f64 	%fd1478, %fd1473, %fd1477;
	sub.f64 	%fd1479, %fd1477, %fd1471;
	fma.rn.f64 	%fd1480, %fd1479, 0d4020000000000000, %fd1456;
	mul.f64 	%fd1481, %fd1234, %fd1480;
	sub.f64 	%fd1482, %fd1476, %fd1481;
	ld.global.nc.f64 	%fd1483, [%rd63+3694200];
	ld.global.nc.f64 	%fd1484, [%rd63+3694216];
	sub.f64 	%fd1485, %fd1484, %fd1483;
	fma.rn.f64 	%fd1486, %fd1485, 0d4020000000000000, %fd1459;
	mul.f64 	%fd1487, %fd1223, %fd1486;
	mul.f64 	%fd1488, %fd1487, 0d4020000000000000;
	sub.f64 	%fd1489, %fd1482, %fd1488;
	ld.global.nc.f64 	%fd1490, [%rd63+3699064];
	sub.f64 	%fd1491, %fd1490, %fd1483;
	fma.rn.f64 	%fd1492, %fd1491, 0d4020000000000000, %fd1472;
	mul.f64 	%fd1493, %fd1204, %fd1492;
	mul.f64 	%fd1494, %fd1493, 0d4020000000000000;
	sub.f64 	%fd1495, %fd1468, %fd1494;
	ld.global.nc.f64 	%fd1496, [%rd63+3699080];
	sub.f64 	%fd1497, %fd1496, %fd1484;
	fma.rn.f64 	%fd1498, %fd1497, 0d4020000000000000, %fd1478;
	sub.f64 	%fd1499, %fd1496, %fd1490;
	fma.rn.f64 	%fd1500, %fd1499, 0d4020000000000000, %fd1469;
	mul.f64 	%fd1501, %fd1229, %fd1500;
	fma.rn.f64 	%fd1502, %fd1501, 0d4020000000000000, %fd1489;
	fma.rn.f64 	%fd1503, %fd1443, %fd1502, %fd1448;
	mul.f64 	%fd1504, %fd1210, %fd1498;
	fma.rn.f64 	%fd1505, %fd1504, 0d4020000000000000, %fd1495;
	fma.rn.f64 	%fd1506, %fd1443, %fd1505, %fd1503;
	fma.rn.f64 	%fd1507, %fd1317, 0d3FC5555555555555, %fd1506;
	fma.rn.f64 	%fd1508, %fd1507, 0d3FB2B324D6AC6977, %fd1412;
	st.global.f64 	[%rd67+3696640], %fd1508;
	add.s32 	%r39, %r39, 3;
	setp.eq.s32 	%p7, %r11, 3;
	selp.b32 	%r32, 0, %r11, %p7;
	sub.s32 	%r33, %r10, %r32;
	add.s32 	%r34, %r33, 1;
	setp.ne.s32 	%p8, %r39, %r34;
	@%p8 bra 	$L__BB1_3;
$L__BB1_4:
	setp.eq.s32 	%p9, %r11, 3;
	@%p9 bra 	$L__BB1_7;
	ld.param.u64 	%rd100, [_Z5sw4_2PdS_S_S_S_S_S_S_S_S_S_i_param_3];
	ld.param.u64 	%rd98, [_Z5sw4_2PdS_S_S_S_S_S_S_S_S_S_i_param_1];
	mul.wide.u32 	%rd68, %r40, 739328;
	mul.wide.u32 	%rd69, %r8, 2432;
	add.s64 	%rd102, %rd68, %rd69;
	add.s64 	%rd70, %rd102, %rd1;
	add.s64 	%rd72, %rd70, %rd33;
	ld.global.nc.f64 	%fd2039, [%rd72+-4864];
	ld.global.nc.f64 	%fd2038, [%rd72+4864];
	ld.global.nc.f64 	%fd2037, [%rd72+-2432];
	ld.global.nc.f64 	%fd2036, [%rd72+2432];
	mul.hi.u32 	%r35, %r9, -1431655765;
	shr.u32 	%r36, %r35, 2;
	mul.lo.s32 	%r37, %r36, 3;
	sub.s32 	%r41, %r37, %r10;
	mul.wide.u32 	%rd73, %r1, %r2;
	shl.b64 	%rd74, %rd73, 3;
	mul.wide.u32 	%rd75, %r3, 8;
	add.s64 	%rd76, %rd74, %rd75;
	add.s64 	%rd8, %rd5, %rd76;
	mul.wide.u32 	%rd77, %r5, %r6;
	mul.wide.u32 	%rd78, %r7, 2432;
	mad.lo.s64 	%rd9, %rd77, 2432, %rd78;
	add.s64 	%rd10, %rd4, %rd76;
	add.s64 	%rd12, %rd2, -8;
	mul.wide.u32 	%rd79, %r40, 8;
	add.s64 	%rd80, %rd79, %rd2;
	add.s64 	%rd101, %rd80, 8;
	cvta.to.global.u64 	%rd81, %rd100;
	add.s64 	%rd82, %rd33, %rd81;
	add.s64 	%rd14, %rd82, 744208;
	cvta.to.global.u64 	%rd83, %rd98;
	add.s64 	%rd15, %rd83, %rd76;
	add.s64 	%rd16, %rd1, %rd76;
	add.s64 	%rd17, %rd3, %rd76;
$L__BB1_6:
	.pragma "nounroll";
	mul.wide.s32 	%rd84, %r40, 739328;
	add.s64 	%rd85, %rd9, %rd84;
	mul.wide.s32 	%rd86, %r40, 8;
	add.s64 	%rd87, %rd12, %rd86;
	add.s64 	%rd88, %rd8, %rd102;
	ld.global.nc.f64 	%fd1509, [%rd88+-16];
	mul.f64 	%fd1510, %fd1509, 0d3FE8000000000000;
	ld.global.f64 	%fd1511, [%rd6+-16];
	mul.f64 	%fd1512, %fd1510, %fd1511;
	ld.global.nc.f64 	%fd1513, [%rd88+-8];
	ld.global.f64 	%fd1514, [%rd6+-8];
	mul.f64 	%fd1515, %fd1513, %fd1514;
	sub.f64 	%fd1516, %fd1515, %fd1512;
	ld.global.nc.f64 	%fd1517, [%rd88];
	mul.f64 	%fd1518, %fd1517, 0d3FE8000000000000;
	ld.global.f64 	%fd1519, [%rd6];
	mul.f64 	%fd1520, %fd1518, %fd1519;
	sub.f64 	%fd1521, %fd1516, %fd1520;
	mul.f64 	%fd1522, %fd1517, 0d4008000000000000;
	mul.f64 	%fd1523, %fd1522, %fd1519;
	fma.rn.f64 	%fd1524, %fd1509, %fd1511, %fd1523;
	mul.f64 	%fd1525, %fd1513, 0d4008000000000000;
	fma.rn.f64 	%fd1526, %fd1525, %fd1514, %fd1524;
	ld.global.nc.f64 	%fd1527, [%rd88+8];
	ld.global.f64 	%fd1528, [%rd6+8];
	mul.f64 	%fd1529, %fd1527, %fd1528;
	add.f64 	%fd1530, %fd1526, %fd1529;
	mul.f64 	%fd1531, %fd1527, 0d4008000000000000;
	fma.rn.f64 	%fd1532, %fd1531, %fd1528, %fd1515;
	fma.rn.f64 	%fd1533, %fd1522, %fd1519, %fd1532;
	ld.global.nc.f64 	%fd1534, [%rd88+16];
	ld.global.f64 	%fd1535, [%rd6+16];
	fma.rn.f64 	%fd1536, %fd1534, %fd1535, %fd1533;
	sub.f64 	%fd1537, %fd1529, %fd1520;
	mul.f64 	%fd1538, %fd1534, 0d3FE8000000000000;
	mul.f64 	%fd1539, %fd1538, %fd1535;
	sub.f64 	%fd1540, %fd1537, %fd1539;
	ld.global.f64 	%fd1541, [%rd7];
	mul.f64 	%fd1542, %fd1518, %fd1541;
	ld.global.nc.f64 	%fd1543, [%rd88+-2432];
	ld.global.f64 	%fd1544, [%rd7+-8];
	mul.f64 	%fd1545, %fd1543, %fd1544;
	sub.f64 	%fd1546, %fd1545, %fd1542;
	ld.global.nc.f64 	%fd1547, [%rd88+-4864];
	mul.f64 	%fd1548, %fd1547, 0d3FE8000000000000;
	ld.global.f64 	%fd1549, [%rd7+-16];
	mul.f64 	%fd1550, %fd1548, %fd1549;
	sub.f64 	%fd1551, %fd1546, %fd1550;
	mul.f64 	%fd1552, %fd1522, %fd1541;
	fma.rn.f64 	%fd1553, %fd1547, %fd1549, %fd1552;
	mul.f64 	%fd1554, %fd1543, 0d4008000000000000;
	fma.rn.f64 	%fd1555, %fd1554, %fd1544, %fd1553;
	fma.rn.f64 	%fd1556, %fd1522, %fd1541, %fd1545;
	add.f64 	%fd1557, %fd1551, %fd1551;
	ld.global.nc.f64 	%fd1558, [%rd88+2432];
	ld.global.f64 	%fd1559, [%rd7+8];
	mul.f64 	%fd1560, %fd1558, %fd1559;
	add.f64 	%fd1561, %fd1555, %fd1560;
	mul.f64 	%fd1562, %fd1558, 0d4008000000000000;
	fma.rn.f64 	%fd1563, %fd1562, %fd1559, %fd1556;
	sub.f64 	%fd1564, %fd1560, %fd1542;
	ld.global.nc.f64 	%fd1565, [%rd88+4864];
	ld.global.f64 	%fd1566, [%rd7+16];
	fma.rn.f64 	%fd1567, %fd1565, %fd1566, %fd1563;
	mul.f64 	%fd1568, %fd1565, 0d3FE8000000000000;
	mul.f64 	%fd1569, %fd1568, %fd1566;
	sub.f64 	%fd1570, %fd1564, %fd1569;
	add.f64 	%fd1571, %fd1570, %fd1570;
	add.s64 	%rd89, %rd10, %rd102;
	ld.global.nc.f64 	%fd1572, [%rd89];
	mul.f64 	%fd1573, %fd1572, 0d3FE8000000000000;
	mul.f64 	%fd1574, %fd1573, %fd1541;
	sub.f64 	%fd1575, %fd1557, %fd1574;
	mul.f64 	%fd1576, %fd1572, 0d4008000000000000;
	mul.f64 	%fd1577, %fd1576, %fd1541;
	fma.rn.f64 	%fd1578, %fd1561, 0d4000000000000000, %fd1577;
	fma.rn.f64 	%fd1579, %fd1567, 0d4000000000000000, %fd1577;
	sub.f64 	%fd1580, %fd1571, %fd1574;
	ld.global.nc.f64 	%fd1581, [%rd89+-2432];
	fma.rn.f64 	%fd1582, %fd1581, %fd1544, %fd1575;
	mul.f64 	%fd1583, %fd1581, 0d4008000000000000;
	fma.rn.f64 	%fd1584, %fd1583, %fd1544, %fd1578;
	fma.rn.f64 	%fd1585, %fd1581, %fd1544, %fd1579;
	ld.global.nc.f64 	%fd1586, [%rd89+2432];
	fma.rn.f64 	%fd1587, %fd1586, %fd1559, %fd1584;
	mul.f64 	%fd1588, %fd1586, 0d4008000000000000;
	fma.rn.f64 	%fd1589, %fd1588, %fd1559, %fd1585;
	fma.rn.f64 	%fd1590, %fd1586, %fd1559, %fd1580;
	ld.global.nc.f64 	%fd1591, [%rd89+-4864];
	mul.f64 	%fd1592, %fd1591, 0d3FE8000000000000;
	mul.f64 	%fd1593, %fd1592, %fd1549;
	sub.f64 	%fd1594, %fd1582, %fd1593;
	fma.rn.f64 	%fd1595, %fd1591, %fd1549, %fd1587;
	ld.global.nc.f64 	%fd1596, [%rd89+4864];
	fma.rn.f64 	%fd1597, %fd1596, %fd1566, %fd1589;
	mul.f64 	%fd1598, %fd1596, 0d3FE8000000000000;
	mul.f64 	%fd1599, %fd1598, %fd1566;
	sub.f64 	%fd1600, %fd1590, %fd1599;
	add.s64 	%rd90, %rd17, %rd102;
	ld.global.nc.f64 	%fd1601, [%rd90+-2432];
	ld.global.nc.f64 	%fd1602, [%rd90];
	sub.f64 	%fd1603, %fd1601, %fd1602;
	add.s64 	%rd91, %rd17, %rd85;
	ld.global.nc.f64 	%fd1604, [%rd91+-1478656];
	sub.f64 	%fd1605, %fd1604, %fd1602;
	ld.global.nc.f64 	%fd1606, [%rd90+2432];
	sub.f64 	%fd1607, %fd1606, %fd1602;
	mul.f64 	%fd1608, %fd1597, %fd1607;
	fma.rn.f64 	%fd1609, %fd1595, %fd1603, %fd1608;
	ld.global.nc.f64 	%fd1610, [%rd90+4864];
	sub.f64 	%fd1611, %fd1610, %fd1602;
	fma.rn.f64 	%fd1612, %fd1600, %fd1611, %fd1609;
	ld.global.nc.f64 	%fd1613, [%rd90+-4864];
	sub.f64 	%fd1614, %fd1613, %fd1602;
	fma.rn.f64 	%fd1615, %fd1594, %fd1614, %fd1612;
	ld.global.nc.f64 	%fd1616, [%rd90+-16];
	sub.f64 	%fd1617, %fd1616, %fd1602;
	ld.global.nc.f64 	%fd1618, [%rd90+-8];
	sub.f64 	%fd1619, %fd1618, %fd1602;
	mul.f64 	%fd1620, %fd1530, %fd1619;
	fma.rn.f64 	%fd1621, %fd1521, %fd1617, %fd1620;
	ld.global.nc.f64 	%fd1622, [%rd90+8];
	sub.f64 	%fd1623, %fd1622, %fd1602;
	fma.rn.f64 	%fd1624, %fd1536, %fd1623, %fd1621;
	ld.global.nc.f64 	%fd1625, [%rd90+16];
	sub.f64 	%fd1626, %fd1625, %fd1602;
	fma.rn.f64 	%fd1627, %fd1540, %fd1626, %fd1624;
	mul.f64 	%fd1628, %fd1519, %fd1627;
	fma.rn.f64 	%fd1629, %fd1541, %fd1615, %fd1628;
	ld.global.nc.f64 	%fd1630, [%rd90+739328];
	sub.f64 	%fd1631, %fd1630, %fd1602;
	ld.global.nc.f64 	%fd1632, [%rd91+-739328];
	sub.f64 	%fd1633, %fd1632, %fd1602;
	sub.f64 	%fd1634, %fd1632, %fd1630;
	sub.f64 	%fd1635, %fd1602, %fd1630;
	add.s32 	%r40, %r40, 2;
	ld.global.nc.f64 	%fd1636, [%rd90+1478656];
	sub.f64 	%fd1637, %fd1636, %fd1602;
	sub.f64 	%fd1638, %fd1636, %fd1630;
	ld.global.f64 	%fd1639, [%rd101+-8];
	mul.f64 	%fd1640, %fd1639, %fd1518;
	ld.global.nc.f64 	%fd1641, [%rd90+2217984];
	sub.f64 	%fd1642, %fd1641, %fd1630;
	ld.global.nc.f64 	%fd1643, [%rd90+736896];
	sub.f64 	%fd1644, %fd1643, %fd1630;
	ld.global.nc.f64 	%fd1645, [%rd90+741760];
	sub.f64 	%fd1646, %fd1645, %fd1630;
	ld.global.nc.f64 	%fd1647, [%rd90+734464];
	sub.f64 	%fd1648, %fd1647, %fd1630;
	ld.global.nc.f64 	%fd1649, [%rd90+744192];
	sub.f64 	%fd1650, %fd1649, %fd1630;
	ld.global.nc.f64 	%fd1651, [%rd90+739320];
	sub.f64 	%fd1652, %fd1651, %fd1630;
	ld.global.nc.f64 	%fd1653, [%rd90+739336];
	sub.f64 	%fd1654, %fd1653, %fd1630;
	ld.global.nc.f64 	%fd1655, [%rd90+739312];
	sub.f64 	%fd1656, %fd1655, %fd1630;
	ld.global.nc.f64 	%fd1657, [%rd90+739344];
	sub.f64 	%fd1658, %fd1657, %fd1630;
	mul.f64 	%fd1659, %fd1517, %fd1639;
	ld.global.nc.f64 	%fd1660, [%rd88+734464];
	mul.f64 	%fd1661, %fd1660, 0d3FE8000000000000;
	mul.f64 	%fd1662, %fd1661, %fd1549;
	ld.global.nc.f64 	%fd1663, [%rd88+736896];
	mul.f64 	%fd1664, %fd1663, %fd1544;
	sub.f64 	%fd1665, %fd1664, %fd1662;
	mul.f64 	%fd1666, %fd1663, 0d4008000000000000;
	mul.f64 	%fd1667, %fd1666, %fd1544;
	fma.rn.f64 	%fd1668, %fd1660, %fd1549, %fd1667;
	ld.global.nc.f64 	%fd1669, [%rd88+741760];
	mul.f64 	%fd1670, %fd1669, %fd1559;
	add.f64 	%fd1671, %fd1668, %fd1670;
	mul.f64 	%fd1672, %fd1669, 0d4008000000000000;
	fma.rn.f64 	%fd1673, %fd1672, %fd1559, %fd1664;
	ld.global.nc.f64 	%fd1674, [%rd88+744192];
	fma.rn.f64 	%fd1675, %fd1674, %fd1566, %fd1673;
	mul.f64 	%fd1676, %fd1674, 0d3FE8000000000000;
	mul.f64 	%fd1677, %fd1676, %fd1566;
	sub.f64 	%fd1678, %fd1670, %fd1677;
	ld.global.nc.f64 	%fd1679, [%rd88+739312];
	mul.f64 	%fd1680, %fd1679, 0d3FE8000000000000;
	mul.f64 	%fd1681, %fd1680, %fd1511;
	ld.global.nc.f64 	%fd1682, [%rd88+739320];
	mul.f64 	%fd1683, %fd1682, %fd1514;
	sub.f64 	%fd1684, %fd1683, %fd1681;
	mul.f64 	%fd1685, %fd1682, 0d4008000000000000;
	mul.f64 	%fd1686, %fd1685, %fd1514;
	fma.rn.f64 	%fd1687, %fd1679, %fd1511, %fd1686;
	ld.global.nc.f64 	%fd1688, [%rd88+739336];
	mul.f64 	%fd1689, %fd1688, %fd1528;
	add.f64 	%fd1690, %fd1687, %fd1689;
	mul.f64 	%fd1691, %fd1688, 0d4008000000000000;
	fma.rn.f64 	%fd1692, %fd1691, %fd1528, %fd1683;
	ld.global.nc.f64 	%fd1693, [%rd88+739344];
	fma.rn.f64 	%fd1694, %fd1693, %fd1535, %fd1692;
	mul.f64 	%fd1695, %fd1693, 0d3FE8000000000000;
	mul.f64 	%fd1696, %fd1695, %fd1535;
	sub.f64 	%fd1697, %fd1689, %fd1696;
	ld.global.nc.f64 	%fd1698, [%rd89+734464];
	mul.f64 	%fd1699, %fd1698, 0d3FE8000000000000;
	mul.f64 	%fd1700, %fd1699, %fd1549;
	ld.global.nc.f64 	%fd1701, [%rd89+736896];
	mul.f64 	%fd1702, %fd1701, %fd1544;
	sub.f64 	%fd1703, %fd1702, %fd1700;
	mul.f64 	%fd1704, %fd1701, 0d4008000000000000;
	mul.f64 	%fd1705, %fd1704, %fd1544;
	fma.rn.f64 	%fd1706, %fd1698, %fd1549, %fd1705;
	ld.global.nc.f64 	%fd1707, [%rd89+741760];
	mul.f64 	%fd1708, %fd1707, %fd1559;
	add.f64 	%fd1709, %fd1706, %fd1708;
	mul.f64 	%fd1710, %fd1707, 0d4008000000000000;
	fma.rn.f64 	%fd1711, %fd1710, %fd1559, %fd1702;
	ld.global.nc.f64 	%fd1712, [%rd89+744192];
	fma.rn.f64 	%fd1713, %fd1712, %fd1566, %fd1711;
	mul.f64 	%fd1714, %fd1712, 0d3FE8000000000000;
	mul.f64 	%fd1715, %fd1714, %fd1566;
	sub.f64 	%fd1716, %fd1708, %fd1715;
	ld.global.nc.f64 	%fd1717, [%rd89+739328];
	mul.f64 	%fd1718, %fd1717, 0d3FE8000000000000;
	mul.f64 	%fd1719, %fd1718, %fd1541;
	sub.f64 	%fd1720, %fd1703, %fd1719;
	mul.f64 	%fd1721, %fd1717, 0d4008000000000000;
	fma.rn.f64 	%fd1722, %fd1721, %fd1541, %fd1709;
	fma.rn.f64 	%fd1723, %fd1721, %fd1541, %fd1713;
	sub.f64 	%fd1724, %fd1716, %fd1719;
	ld.global.nc.f64 	%fd1725, [%rd88+739328];
	ld.global.f64 	%fd1726, [%rd101];
	mul.f64 	%fd1727, %fd1725, %fd1726;
	fma.rn.f64 	%fd1728, %fd1522, %fd1639, %fd1727;
	mul.f64 	%fd1729, %fd1725, 0d4008000000000000;
	mul.f64 	%fd1730, %fd1729, %fd1726;
	fma.rn.f64 	%fd1731, %fd1522, %fd1639, %fd1730;
	sub.f64 	%fd1732, %fd1727, %fd1640;
	mul.f64 	%fd1733, %fd1725, 0d3FE8000000000000;
	mul.f64 	%fd1734, %fd1733, %fd1519;
	sub.f64 	%fd1735, %fd1684, %fd1734;
	fma.rn.f64 	%fd1736, %fd1519, %fd1729, %fd1690;
	fma.rn.f64 	%fd1737, %fd1519, %fd1729, %fd1694;
	sub.f64 	%fd1738, %fd1697, %fd1734;
	mul.f64 	%fd1739, %fd1733, %fd1541;
	sub.f64 	%fd1740, %fd1665, %fd1739;
	fma.rn.f64 	%fd1741, %fd1740, 0d4000000000000000, %fd1720;
	fma.rn.f64 	%fd1742, %fd1729, %fd1541, %fd1671;
	fma.rn.f64 	%fd1743, %fd1742, 0d4000000000000000, %fd1722;
	fma.rn.f64 	%fd1744, %fd1729, %fd1541, %fd1675;
	fma.rn.f64 	%fd1745, %fd1744, 0d4000000000000000, %fd1723;
	sub.f64 	%fd1746, %fd1678, %fd1739;
	fma.rn.f64 	%fd1747, %fd1746, 0d4000000000000000, %fd1724;
	mul.f64 	%fd1748, %fd1733, %fd1726;
	sub.f64 	%fd1749, %fd1659, %fd1748;
	fma.rn.f64 	%fd1750, %fd1729, %fd1726, %fd1659;
	mul.f64 	%fd1751, %fd1652, %fd1736;
	fma.rn.f64 	%fd1752, %fd1656, %fd1735, %fd1751;
	fma.rn.f64 	%fd1753, %fd1654, %fd1737, %fd1752;
	fma.rn.f64 	%fd1754, %fd1658, %fd1738, %fd1753;
	mul.f64 	%fd1755, %fd1644, %fd1743;
	fma.rn.f64 	%fd1756, %fd1648, %fd1741, %fd1755;
	fma.rn.f64 	%fd1757, %fd1646, %fd1745, %fd1756;
	fma.rn.f64 	%fd1758, %fd1650, %fd1747, %fd1757;
	mul.f64 	%fd1759, %fd1541, %fd1758;
	fma.rn.f64 	%fd1760, %fd1754, %fd1519, %fd1759;
	add.s64 	%rd92, %rd8, %rd85;
	ld.global.nc.f64 	%fd1761, [%rd92+-739328];
	ld.global.f64 	%fd1762, [%rd87];
	mul.f64 	%fd1763, %fd1761, %fd1762;
	sub.f64 	%fd1764, %fd1763, %fd1640;
	mul.f64 	%fd1765, %fd1761, 0d4008000000000000;
	fma.rn.f64 	%fd1766, %fd1765, %fd1762, %fd1728;
	add.f64 	%fd1767, %fd1731, %fd1763;
	mul.f64 	%fd1768, %fd1761, 0d3FE8000000000000;
	mul.f64 	%fd1769, %fd1768, %fd1762;
	sub.f64 	%fd1770, %fd1749, %fd1769;
	ld.global.nc.f64 	%fd1771, [%rd88+1478656];
	ld.global.f64 	%fd1772, [%rd101+8];
	mul.f64 	%fd1773, %fd1771, %fd1772;
	add.f64 	%fd1774, %fd1767, %fd1773;
	mul.f64 	%fd1775, %fd1771, 0d3FE8000000000000;
	mul.f64 	%fd1776, %fd1775, %fd1772;
	sub.f64 	%fd1777, %fd1732, %fd1776;
	mul.f64 	%fd1778, %fd1635, %fd1774;
	fma.rn.f64 	%fd1779, %fd1634, %fd1770, %fd1778;
	mul.f64 	%fd1780, %fd1771, 0d4008000000000000;
	fma.rn.f64 	%fd1781, %fd1780, %fd1772, %fd1750;
	sub.f64 	%fd1782, %fd1773, %fd1748;
	mul.f64 	%fd1783, %fd1637, %fd1777;
	fma.rn.f64 	%fd1784, %fd1631, %fd1774, %fd1783;
	ld.global.nc.f64 	%fd1785, [%rd92+-1478656];
	mul.f64 	%fd1786, %fd1785, 0d3FE8000000000000;
	ld.global.f64 	%fd1787, [%rd87+-8];
	mul.f64 	%fd1788, %fd1786, %fd1787;
	sub.f64 	%fd1789, %fd1764, %fd1788;
	fma.rn.f64 	%fd1790, %fd1605, %fd1789, %fd1784;
	fma.rn.f64 	%fd1791, %fd1787, %fd1785, %fd1766;
	fma.rn.f64 	%fd1792, %fd1633, %fd1791, %fd1790;
	fma.rn.f64 	%fd1793, %fd1639, %fd1792, %fd1629;
	ld.global.nc.f64 	%fd1794, [%rd88+2217984];
	add.s64 	%rd20, %rd101, 16;
	ld.global.f64 	%fd1795, [%rd101+16];
	fma.rn.f64 	%fd1796, %fd1794, %fd1795, %fd1781;
	fma.rn.f64 	%fd1797, %fd1638, %fd1796, %fd1779;
	mul.f64 	%fd1798, %fd1794, 0d3FE8000000000000;
	mul.f64 	%fd1799, %fd1798, %fd1795;
	sub.f64 	%fd1800, %fd1782, %fd1799;
	fma.rn.f64 	%fd1801, %fd1642, %fd1800, %fd1797;
	fma.rn.f64 	%fd1802, %fd1726, %fd1801, %fd1760;
	mul.f64 	%fd1803, %fd1519, %fd1541;
	div.rn.f64 	%fd1804, %fd1803, 0d4062000000000000;
	mul.f64 	%fd1805, %fd1541, %fd1639;
	div.rn.f64 	%fd1806, %fd1805, 0d4062000000000000;
	add.s64 	%rd93, %rd16, %rd85;
	ld.global.nc.f64 	%fd1807, [%rd93+-744192];
	ld.global.nc.f64 	%fd1808, [%rd93+-734464];
	sub.f64 	%fd1809, %fd1807, %fd1808;
	add.s64 	%rd94, %rd16, %rd102;
	ld.global.nc.f64 	%fd1810, [%rd94+734464];
	sub.f64 	%fd1811, %fd1810, %fd1807;
	ld.global.nc.f64 	%fd1812, [%rd94+744192];
	sub.f64 	%fd1813, %fd1812, %fd1808;
	sub.f64 	%fd1814, %fd1810, %fd1812;
	ld.global.nc.f64 	%fd1815, [%rd93+-1483520];
	fma.rn.f64 	%fd1816, %fd1811, 0d4020000000000000, %fd1815;
	ld.global.nc.f64 	%fd1817, [%rd93+-1473792];
	fma.rn.f64 	%fd1818, %fd1813, 0d4020000000000000, %fd1817;
	sub.f64 	%fd1819, %fd1815, %fd1817;
	ld.global.nc.f64 	%fd33, [%rd94+1473792];
	sub.f64 	%fd1820, %fd1816, %fd33;
	mul.f64 	%fd1821, %fd1591, %fd1820;
	ld.global.nc.f64 	%fd34, [%rd94+1483520];
	sub.f64 	%fd1822, %fd1818, %fd34;
	mul.f64 	%fd1823, %fd1596, %fd1822;
	sub.f64 	%fd1824, %fd1821, %fd1823;
	sub.f64 	%fd1825, %fd33, %fd34;
	ld.global.nc.f64 	%fd1826, [%rd93+-741760];
	ld.global.nc.f64 	%fd1827, [%rd94+736896];
	sub.f64 	%fd1828, %fd1827, %fd1826;
	ld.global.nc.f64 	%fd1829, [%rd93+-1481088];
	fma.rn.f64 	%fd1830, %fd1828, 0d4020000000000000, %fd1829;
	ld.global.nc.f64 	%fd1831, [%rd93+-1476224];
	sub.f64 	%fd1832, %fd1831, %fd1829;
	fma.rn.f64 	%fd1833, %fd1832, 0d4020000000000000, %fd1819;
	ld.global.nc.f64 	%fd1834, [%rd94+741760];
	sub.f64 	%fd1835, %fd1834, %fd1827;
	fma.rn.f64 	%fd1836, %fd1835, 0d4020000000000000, %fd1814;
	mul.f64 	%fd1837, %fd1725, %fd1836;
	mul.f64 	%fd1838, %fd1837, 0d4020000000000000;
	fma.rn.f64 	%fd1839, %fd1785, %fd1833, %fd1838;
	ld.global.nc.f64 	%fd1840, [%rd93+-736896];
	sub.f64 	%fd1841, %fd1834, %fd1840;
	fma.rn.f64 	%fd1842, %fd1841, 0d4020000000000000, %fd1831;
	sub.f64 	%fd1843, %fd1840, %fd1826;
	fma.rn.f64 	%fd1844, %fd1843, 0d4020000000000000, %fd1809;
	mul.f64 	%fd1845, %fd1761, %fd1844;
	mul.f64 	%fd1846, %fd1845, 0d4020000000000000;
	sub.f64 	%fd1847, %fd1839, %fd1846;
	ld.global.nc.f64 	%fd35, [%rd94+1476224];
	sub.f64 	%fd1848, %fd1830, %fd35;
	mul.f64 	%fd1849, %fd1581, %fd1848;
	mul.f64 	%fd1850, %fd1849, 0d4020000000000000;
	sub.f64 	%fd1851, %fd1824, %fd1850;
	ld.global.nc.f64 	%fd36, [%rd94+1481088];
	sub.f64 	%fd1852, %fd1842, %fd36;
	mul.f64 	%fd1853, %fd1586, %fd1852;
	fma.rn.f64 	%fd1854, %fd1853, 0d4020000000000000, %fd1851;
	sub.f64 	%fd1855, %fd36, %fd35;
	fma.rn.f64 	%fd1856, %fd1855, 0d4020000000000000, %fd1825;
	mul.f64 	%fd1857, %fd1771, %fd1856;
	sub.f64 	%fd1858, %fd1847, %fd1857;
	mul.f64 	%fd1859, %fd1806, %fd1858;
	fma.rn.f64 	%fd1860, %fd1806, %fd1854, %fd1859;
	add.s64 	%rd95, %rd14, %rd102;
	ld.global.nc.f64 	%fd1861, [%rd95+-749088];
	ld.global.nc.f64 	%fd1862, [%rd95+-749056];
	sub.f64 	%fd1863, %fd1861, %fd1862;
	ld.global.nc.f64 	%fd1864, [%rd95+-739360];
	sub.f64 	%fd1865, %fd1861, %fd1864;
	ld.global.nc.f64 	%fd1866, [%rd95+-739328];
	sub.f64 	%fd1867, %fd1862, %fd1866;
	sub.f64 	%fd1868, %fd1864, %fd1866;
	ld.global.nc.f64 	%fd1869, [%rd95+-746656];
	ld.global.nc.f64 	%fd1870, [%rd95+-746624];
	sub.f64 	%fd1871, %fd1869, %fd1870;
	ld.global.nc.f64 	%fd1872, [%rd95+-741792];
	sub.f64 	%fd1873, %fd1872, %fd1869;
	fma.rn.f64 	%fd1874, %fd1873, 0d4020000000000000, %fd1865;
	mul.f64 	%fd1875, %fd1509, %fd1874;
	ld.global.nc.f64 	%fd1876, [%rd95+-741760];
	sub.f64 	%fd1877, %fd1876, %fd1870;
	fma.rn.f64 	%fd1878, %fd1877, 0d4020000000000000, %fd1867;
	mul.f64 	%fd1879, %fd1534, %fd1878;
	sub.f64 	%fd1880, %fd1875, %fd1879;
	sub.f64 	%fd1881, %fd1872, %fd1876;
	ld.global.nc.f64 	%fd1882, [%rd95+-749080];
	ld.global.nc.f64 	%fd1883, [%rd95+-739352];
	sub.f64 	%fd1884, %fd1882, %fd1883;
	ld.global.nc.f64 	%fd1885, [%rd95+-749064];
	sub.f64 	%fd1886, %fd1885, %fd1882;
	fma.rn.f64 	%fd1887, %fd1886, 0d4020000000000000, %fd1863;
	mul.f64 	%fd1888, %fd1591, %fd1887;
	ld.global.nc.f64 	%fd1889, [%rd95+-739336];
	sub.f64 	%fd1890, %fd1885, %fd1889;
	sub.f64 	%fd1891, %fd1889, %fd1883;
	fma.rn.f64 	%fd1892, %fd1891, 0d4020000000000000, %fd1868;
	mul.f64 	%fd1893, %fd1596, %fd1892;
	sub.f64 	%fd1894, %fd1888, %fd1893;
	ld.global.nc.f64 	%fd1895, [%rd95+-746648];
	ld.global.nc.f64 	%fd1896, [%rd95+-746632];
	sub.f64 	%fd1897, %fd1896, %fd1895;
	fma.rn.f64 	%fd1898, %fd1897, 0d4020000000000000, %fd1871;
	mul.f64 	%fd1899, %fd1581, %fd1898;
	mul.f64 	%fd1900, %fd1899, 0d4020000000000000;
	sub.f64 	%fd1901, %fd1894, %fd1900;
	ld.global.nc.f64 	%fd1902, [%rd95+-741784];
	sub.f64 	%fd1903, %fd1902, %fd1895;
	fma.rn.f64 	%fd1904, %fd1903, 0d4020000000000000, %fd1884;
	mul.f64 	%fd1905, %fd1513, %fd1904;
	mul.f64 	%fd1906, %fd1905, 0d4020000000000000;
	sub.f64 	%fd1907, %fd1880, %fd1906;
	ld.global.nc.f64 	%fd1908, [%rd95+-741768];
	sub.f64 	%fd1909, %fd1908, %fd1896;
	fma.rn.f64 	%fd1910, %fd1909, 0d4020000000000000, %fd1890;
	sub.f64 	%fd1911, %fd1908, %fd1902;
	fma.rn.f64 	%fd1912, %fd1911, 0d4020000000000000, %fd1881;
	mul.f64 	%fd1913, %fd1586, %fd1912;
	fma.rn.f64 	%fd1914, %fd1913, 0d4020000000000000, %fd1901;
	fma.rn.f64 	%fd1915, %fd1804, %fd1914, %fd1860;
	mul.f64 	%fd1916, %fd1527, %fd1910;
	fma.rn.f64 	%fd1917, %fd1916, 0d4020000000000000, %fd1907;
	fma.rn.f64 	%fd1918, %fd1804, %fd1917, %fd1915;
	fma.rn.f64 	%fd1919, %fd1793, 0d3FC5555555555555, %fd1918;
	add.s64 	%rd96, %rd15, %rd102;
	ld.global.f64 	%fd1920, [%rd96];
	fma.rn.f64 	%fd1921, %fd1919, 0d3FB2B324D6AC6977, %fd1920;
	st.global.f64 	[%rd96], %fd1921;
	ld.global.f64 	%fd1922, [%rd96+739328];
	fma.rn.f64 	%fd1923, %fd1857, 0d4020000000000000, %fd1845;
	ld.global.nc.f64 	%fd1924, [%rd94+2213120];
	sub.f64 	%fd1925, %fd1807, %fd1924;
	ld.global.nc.f64 	%fd1926, [%rd94+2222848];
	sub.f64 	%fd1927, %fd1808, %fd1926;
	sub.f64 	%fd1928, %fd1924, %fd1926;
	ld.global.nc.f64 	%fd1929, [%rd94+2215552];
	sub.f64 	%fd1930, %fd1826, %fd1929;
	ld.global.nc.f64 	%fd1931, [%rd94+2220416];
	sub.f64 	%fd1932, %fd1840, %fd1931;
	sub.f64 	%fd1933, %fd1931, %fd1929;
	fma.rn.f64 	%fd1934, %fd1933, 0d4020000000000000, %fd1928;
	mul.f64 	%fd1935, %fd1794, %fd1934;
	sub.f64 	%fd1936, %fd1923, %fd1935;
	sub.f64 	%fd1937, %fd33, %fd2039;
	fma.rn.f64 	%fd1938, %fd1937, 0d4020000000000000, %fd1925;
	sub.f64 	%fd1939, %fd34, %fd2038;
	fma.rn.f64 	%fd1940, %fd1939, 0d4020000000000000, %fd1927;
	sub.f64 	%fd1941, %fd2039, %fd2038;
	mul.f64 	%fd1942, %fd1698, %fd1938;
	mul.f64 	%fd1943, %fd1712, %fd1940;
	sub.f64 	%fd1944, %fd1942, %fd1943;
	sub.f64 	%fd1945, %fd35, %fd2037;
	fma.rn.f64 	%fd1946, %fd1945, 0d4020000000000000, %fd1930;
	sub.f64 	%fd1947, %fd36, %fd2036;
	fma.rn.f64 	%fd1948, %fd1947, 0d4020000000000000, %fd1932;
	sub.f64 	%fd1949, %fd2036, %fd2037;
	fma.rn.f64 	%fd1950, %fd1949, 0d4020000000000000, %fd1941;
	mul.f64 	%fd1951, %fd1517, %fd1950;
	mul.f64 	%fd1952, %fd1951, 0d4020000000000000;
	sub.f64 	%fd1953, %fd1936, %fd1952;
	mul.f64 	%fd1954, %fd1701, %fd1946;
	mul.f64 	%fd1955, %fd1954, 0d4020000000000000;
	sub.f64 	%fd1956, %fd1944, %fd1955;
	mul.f64 	%fd1957, %fd1707, %fd1948;
	fma.rn.f64 	%fd1958, %fd1957, 0d4020000000000000, %fd1956;
	ld.global.f64 	%fd1959, [%rd6];
	ld.global.f64 	%fd1960, [%rd7];
	mul.f64 	%fd1961, %fd1959, %fd1960;
	div.rn.f64 	%fd1962, %fd1961, 0d4062000000000000;
	ld.global.f64 	%fd1963, [%rd101];
	mul.f64 	%fd1964, %fd1960, %fd1963;
	div.rn.f64 	%fd1965, %fd1964, 0d4062000000000000;
	mul.f64 	%fd1966, %fd1953, %fd1965;
	fma.rn.f64 	%fd1967, %fd1958, %fd1965, %fd1966;
	ld.global.nc.f64 	%fd1968, [%rd95+-9728];
	ld.global.nc.f64 	%fd1969, [%rd95+-9760];
	sub.f64 	%fd1970, %fd1969, %fd1968;
	ld.global.nc.f64 	%fd1971, [%rd95+-32];
	sub.f64 	%fd1972, %fd1969, %fd1971;
	ld.global.nc.f64 	%fd1973, [%rd95];
	sub.f64 	%fd1974, %fd1968, %fd1973;
	sub.f64 	%fd1975, %fd1971, %fd1973;
	ld.global.nc.f64 	%fd1976, [%rd95+-7296];
	ld.global.nc.f64 	%fd1977, [%rd95+-7328];
	sub.f64 	%fd1978, %fd1977, %fd1976;
	ld.global.nc.f64 	%fd1979, [%rd95+-2464];
	sub.f64 	%fd1980, %fd1979, %fd1977;
	fma.rn.f64 	%fd1981, %fd1980, 0d4020000000000000, %fd1972;
	mul.f64 	%fd1982, %fd1679, %fd1981;
	ld.global.nc.f64 	%fd1983, [%rd95+-2432];
	sub.f64 	%fd1984, %fd1983, %fd1976;
	fma.rn.f64 	%fd1985, %fd1984, 0d4020000000000000, %fd1974;
	mul.f64 	%fd1986, %fd1693, %fd1985;
	sub.f64 	%fd1987, %fd1982, %fd1986;
	sub.f64 	%fd1988, %fd1979, %fd1983;
	ld.global.nc.f64 	%fd1989, [%rd95+-9752];
	ld.global.nc.f64 	%fd1990, [%rd95+-24];
	sub.f64 	%fd1991, %fd1989, %fd1990;
	ld.global.nc.f64 	%fd1992, [%rd95+-9736];
	sub.f64 	%fd1993, %fd1992, %fd1989;
	fma.rn.f64 	%fd1994, %fd1993, 0d4020000000000000, %fd1970;
	mul.f64 	%fd1995, %fd1698, %fd1994;
	ld.global.nc.f64 	%fd1996, [%rd95+-8];
	sub.f64 	%fd1997, %fd1992, %fd1996;
	sub.f64 	%fd1998, %fd1996, %fd1990;
	fma.rn.f64 	%fd1999, %fd1998, 0d4020000000000000, %fd1975;
	mul.f64 	%fd2000, %fd1712, %fd1999;
	sub.f64 	%fd2001, %fd1995, %fd2000;
	ld.global.nc.f64 	%fd2002, [%rd95+-7320];
	ld.global.nc.f64 	%fd2003, [%rd95+-7304];
	sub.f64 	%fd2004, %fd2003, %fd2002;
	fma.rn.f64 	%fd2005, %fd2004, 0d4020000000000000, %fd1978;
	mul.f64 	%fd2006, %fd1701, %fd2005;
	mul.f64 	%fd2007, %fd2006, 0d4020000000000000;
	sub.f64 	%fd2008, %fd2001, %fd2007;
	ld.global.nc.f64 	%fd2009, [%rd95+-2456];
	sub.f64 	%fd2010, %fd2009, %fd2002;
	fma.rn.f64 	%fd2011, %fd2010, 0d4020000000000000, %fd1991;
	mul.f64 	%fd2012, %fd1682, %fd2011;
	mul.f64 	%fd2013, %fd2012, 0d4020000000000000;
	sub.f64 	%fd2014, %fd1987, %fd2013;
	ld.global.nc.f64 	%fd2015, [%rd95+-2440];
	sub.f64 	%fd2016, %fd2015, %fd2003;
	fma.rn.f64 	%fd2017, %fd2016, 0d4020000000000000, %fd1997;
	sub.f64 	%fd2018, %fd2015, %fd2009;
	fma.rn.f64 	%fd2019, %fd2018, 0d4020000000000000, %fd1988;
	mul.f64 	%fd2020, %fd1707, %fd2019;
	fma.rn.f64 	%fd2021, %fd2020, 0d4020000000000000, %fd2008;
	fma.rn.f64 	%fd2022, %fd1962, %fd2021, %fd1967;
	mul.f64 	%fd2023, %fd1688, %fd2017;
	fma.rn.f64 	%fd2024, %fd2023, 0d4020000000000000, %fd2014;
	fma.rn.f64 	%fd2025, %fd1962, %fd2024, %fd2022;
	fma.rn.f64 	%fd2026, %fd1802, 0d3FC5555555555555, %fd2025;
	fma.rn.f64 	%fd2027, %fd2026, 0d3FB2B324D6AC6977, %fd1922;
	st.global.f64 	[%rd96+739328], %fd2027;
	add.s32 	%r41, %r41, 1;
	add.s64 	%rd102, %rd102, 1478656;
	setp.ne.s32 	%p10, %r41, 1;
	mov.u64 	%rd101, %rd20;
	mov.f64 	%fd2036, %fd36;
	mov.f64 	%fd2037, %fd35;
	mov.f64 	%fd2038, %fd34;
	mov.f64 	%fd2039, %fd33;
	@%p10 bra 	$L__BB1_6;
$L__BB1_7:
	ret;

}
	// .globl	_Z5sw4_3PdS_S_S_S_S_S_S_S_S_S_i
.visible .entry _Z5sw4_3PdS_S_S_S_S_S_S_S_S_S_i(
	.param .u64 .ptr .align 1 _Z5sw4_3PdS_S_S_S_S_S_S_S_S_S_i_param_0,
	.param .u64 .ptr .align 1 _Z5sw4_3PdS_S_S_S_S_S_S_S_S_S_i_param_1,
	.param .u64 .ptr .align 1 _Z5sw4_3PdS_S_S_S_S_S_S_S_S_S_i_param_2,
	.param .u64 .ptr .align 1 _Z5sw4_3PdS_S_S_S_S_S_S_S_S_S_i_param_3,
	.param .u64 .ptr .align 1 _Z5sw4_3PdS_S_S_S_S_S_S_S_S_S_i_param_4,
	.param .u64 .ptr .align 1 _Z5sw4_3PdS_S_S_S_S_S_S_S_S_S_i_param_5,
	.param .u64 .ptr .align 1 _Z5sw4_3PdS_S_S_S_S_S_S_S_S_S_i_param_6,
	.param .u64 .ptr .align 1 _Z5sw4_3PdS_S_S_S_S_S_S_S_S_S_i_param_7,
	.param .u64 .ptr .align 1 _Z5sw4_3PdS_S_S_S_S_S_S_S_S_S_i_param_8,
	.param .u64 .ptr .align 1 _Z5sw4_3PdS_S_S_S_S_S_S_S_S_S_i_param_9,
	.param .u64 .ptr .align 1 _Z5sw4_3PdS_S_S_S_S_S_S_S_S_S_i_param_10,
	.param .u32 _Z5sw4_3PdS_S_S_S_S_S_S_S_S_S_i_param_11
)
.maxntid 128
.minnctapersm 2
{
	.reg .pred 	%p<11>;
	.reg .b32 	%r<48>;
	.reg .b64 	%rd<143>;
	.reg .b64 	%fd<2542>;

	ld.param.u64 	%rd27, [_Z5sw4_3PdS_S_S_S_S_S_S_S_S_S_i_param_4];
	ld.param.u64 	%rd28, [_Z5sw4_3PdS_S_S_S_S_S_S_S_S_S_i_param_5];
	ld.param.u64 	%rd29, [_Z5sw4_3PdS_S_S_S_S_S_S_S_S_S_i_param_6];
	ld.param.u64 	%rd30, [_Z5sw4_3PdS_S_S_S_S_S_S_S_S_S_i_param_7];
	ld.param.u32 	%r19, [_Z5sw4_3PdS_S_S_S_S_S_S_S_S_S_i_param_11];
	cvta.to.global.u64 	%rd1, %rd27;
	cvta.to.global.u64 	%rd2, %rd28;
	cvta.to.global.u64 	%rd3, %rd29;
	mov.u32 	%r1, %ntid.x;
	mov.u32 	%r2, %ctaid.x;
	mov.u32 	%r3, %tid.x;
	mad.lo.s32 	%r4, %r2, %r1, %r3;
	mov.u32 	%r5, %ntid.y;
	mov.u32 	%r6, %ctaid.y;
	mov.u32 	%r7, %tid.y;
	mad.lo.s32 	%r8, %r6, %r5, %r7;
	min.u32 	%r20, %r4, %r8;
	setp.lt.u32 	%p1, %r20, 2;
	add.s32 	%r21, %r19, -3;
	max.s32 	%r22, %r4, %r8;
	setp.gt.s32 	%p2, %r22, %r21;
	or.pred  	%p3, %p2, %p1;
	setp.lt.s32 	%p4, %r19, 5;
	or.pred  	%p5, %p3, %p4;
	@%p5 bra 	$L__BB2_7;
	ld.param.u64 	%rd126, [_Z5sw4_3PdS_S_S_S_S_S_S_S_S_S_i_param_3];
	cvta.to.global.u64 	%rd4, %rd30;
	cvta.to.global.u64 	%rd5, %rd126;
	cvt.u64.u32 	%rd6, %r8;
	cvt.u64.u32 	%rd7, %r4;
	mul.wide.u32 	%rd34, %r8, 2432;
	add.s64 	%rd35, %rd4, %rd34;
	mul.wide.u32 	%rd36, %r4, 8;
	add.s64 	%rd8, %rd35, %rd36;
	add.s32 	%r9, %r19, -5;
	mul.hi.u32 	%r24, %r9, -858993459;
	shr.u32 	%r25, %r24, 3;
	mul.lo.s32 	%r26, %r25, 10;
	sub.s32 	%r27, %r9, %r26;
	add.s32 	%r10, %r27, 1;
	setp.lt.u32 	%p6, %r9, 9;
	mov.b32 	%r47, 2;
	@%p6 bra 	$L__BB2_4;
	mul.lo.s64 	%rd37, %rd6, 2432;
	add.s64 	%rd38, %rd3, %rd37;
	shl.b64 	%rd39, %rd7, 3;
	add.s64 	%rd9, %rd38, %rd39;
	add.s64 	%rd40, %rd2, %rd37;
	add.s64 	%rd10, %rd40, %rd39;
	add.s64 	%rd41, %rd5, %rd37;
	ld.global.nc.f64 	%fd2540, [%rd9+2217984];
	ld.global.nc.f64 	%fd2539, [%rd8+2217984];
	ld.global.nc.f64 	%fd2538, [%rd10+2217984];
	add.s64 	%rd43, %rd41, %rd36;
	ld.global.nc.f64 	%fd2537, [%rd43+2217968];
	ld.global.nc.f64 	%fd2536, [%rd43+2217976];
	ld.global.nc.f64 	%fd2535, [%rd43+2217992];
	ld.global.nc.f64 	%fd2534, [%rd43+2218000];
	add.s64 	%rd45, %rd1, %rd34;
	add.s64 	%rd46, %rd45, %rd36;
	ld.global.nc.f64 	%fd2533, [%rd46+2213120];
	ld.global.nc.f64 	%fd2532, [%rd46+2215552];
	ld.global.nc.f64 	%fd2531, [%rd46+2220416];
	ld.global.nc.f64 	%fd2530, [%rd46+2222848];
	ld.global.nc.f64 	%fd2529, [%rd8+1478656];
	ld.global.nc.f64 	%fd2528, [%rd43+1478640];
	ld.global.nc.f64 	%fd2527, [%rd43+1478648];
	ld.global.nc.f64 	%fd2526, [%rd43+1478664];
	ld.global.nc.f64 	%fd2525, [%rd43+1478672];
	ld.global.nc.f64 	%fd2524, [%rd46+1473792];
	ld.global.nc.f64 	%fd2523, [%rd46+1476224];
	ld.global.nc.f64 	%fd2522, [%rd46+1481088];
	ld.global.nc.f64 	%fd2521, [%rd46+1483520];
	mov.b32 	%r44, 2;
$L__BB2_3:
	.pragma "nounroll";
	ld.param.u64 	%rd139, [_Z5sw4_3PdS_S_S_S_S_S_S_S_S_S_i_param_10];
	ld.param.u64 	%rd137, [_Z5sw4_3PdS_S_S_S_S_S_S_S_S_S_i_param_9];
	ld.param.u64 	%rd135, [_Z5sw4_3PdS_S_S_S_S_S_S_S_S_S_i_param_8];
	ld.param.u64 	%rd133, [_Z5sw4_3PdS_S_S_S_S_S_S_S_S_S_i_param_6];
	ld.param.u64 	%rd131, [_Z5sw4_3PdS_S_S_S_S_S_S_S_S_S_i_param_5];
	ld.param.u64 	%rd129, [_Z5sw4_3PdS_S_S_S_S_S_S_S_S_S_i_param_4];
	ld.param.u64 	%rd127, [_Z5sw4_3PdS_S_S_S_S_S_S_S_S_S_i_param_3];
	ld.param.u64 	%rd124, [_Z5sw4_3PdS_S_S_S_S_S_S_S_S_S_i_param_2];
	cvta.to.global.u64 	%rd47, %rd133;
	mul.wide.u32 	%rd48, %r44, 739328;
	add.s64 	%rd49, %rd47, %rd48;
	add.s64 	%rd51, %rd49, %rd34;
	add.s64 	%rd53, %rd51, %rd36;
	ld.global.nc.f64 	%fd64, [%rd53+-8];
	cvta.to.global.u64 	%rd54, %rd135;
	add.s64 	%rd55, %rd54, %rd36;
	ld.global.f64 	%fd65, [%rd55+-8];
	mul.f64 	%fd66, %fd64, %fd65;
	ld.global.nc.f64 	%fd67, [%rd53];
	mul.f64 	%fd68, %fd67, 0d3FE8000000000000;
	ld.global.f64 	%fd69, [%rd55];
	mul.f64 	%fd70, %fd68, %fd69;
	sub.f64 	%fd71, %fd66, %fd70;
	ld.global.nc.f64 	%fd72, [%rd53+-16];
	mul.f64 	%fd73, %fd72, 0d3FE8000000000000;
	ld.global.f64 	%fd74, [%rd55+-16];
	mul.f64 	%fd75, %fd73, %fd74;
	sub.f64 	%fd76, %fd71, %fd75;
	ld.global.nc.f64 	%fd77, [%rd53+8];
	ld.global.f64 	%fd78, [%rd55+8];
	mul.f64 	%fd79, %fd77, %fd78;
	fma.rn.f64 	%fd80, %fd72, %fd74, %fd79;
	mul.f64 	%fd81, %fd67, 0d4008000000000000;
	fma.rn.f64 	%fd82, %fd81, %fd69, %fd80;
	mul.f64 	%fd83, %fd64, 0d4008000000000000;
	fma.rn.f64 	%fd84, %fd83, %fd65, %fd82;
	ld.global.nc.f64 	%fd85, [%rd53+16];
	ld.global.f64 	%fd86, [%rd55+16];
	fma.rn.f64 	%fd87, %fd85, %fd86, %fd66;
	mul.f64 	%fd88, %fd77, 0d4008000000000000;
	fma.rn.f64 	%fd89, %fd88, %fd78, %fd87;
	fma.rn.f64 	%fd90, %fd81, %fd69, %fd89;
	sub.f64 	%fd91, %fd79, %fd70;
	mul.f64 	%fd92, %fd85, 0d3FE8000000000000;
	mul.f64 	%fd93, %fd92, %fd86;
	sub.f64 	%fd94, %fd91, %fd93;
	ld.global.nc.f64 	%fd95, [%rd53+-2432];
	cvta.to.global.u64 	%rd56, %rd137;
	mul.wide.u32 	%rd57, %r8, 8;
	add.s64 	%rd58, %rd56, %rd57;
	ld.global.f64 	%fd96, [%rd58+-8];
	mul.f64 	%fd97, %fd95, %fd96;
	ld.global.f64 	%fd98, [%rd58];
	mul.f64 	%fd99, %fd68, %fd98;
	sub.f64 	%fd100, %fd97, %fd99;
	ld.global.nc.f64 	%fd101, [%rd53+-4864];
	mul.f64 	%fd102, %fd101, 0d3FE8000000000000;
	ld.global.f64 	%fd103, [%rd58+-16];
	mul.f64 	%fd104, %fd102, %fd103;
	sub.f64 	%fd105, %fd100, %fd104;
	ld.global.nc.f64 	%fd106, [%rd53+2432];
	ld.global.f64 	%fd107, [%rd58+8];
	mul.f64 	%fd108, %fd106, %fd107;
	fma.rn.f64 	%fd109, %fd101, %fd103, %fd108;
	fma.rn.f64 	%fd110, %fd81, %fd98, %fd109;
	mul.f64 	%fd111, %fd95, 0d4008000000000000;
	fma.rn.f64 	%fd112, %fd111, %fd96, %fd110;
	ld.global.nc.f64 	%fd113, [%rd53+4864];
	ld.global.f64 	%fd114, [%rd58+16];
	fma.rn.f64 	%fd115, %fd113, %fd114, %fd97;
	mul.f64 	%fd116, %fd106, 0d4008000000000000;
	fma.rn.f64 	%fd117, %fd116, %fd107, %fd115;
	fma.rn.f64 	%fd118, %fd81, %fd98, %fd117;
	sub.f64 	%fd119, %fd108, %fd99;
	mul.f64 	%fd120, %fd113, 0d3FE8000000000000;
	mul.f64 	%fd121, %fd120, %fd114;
	sub.f64 	%fd122, %fd119, %fd121;
	add.s64 	%rd59, %rd9, %rd48;
	ld.global.nc.f64 	%fd123, [%rd59+-739328];
	cvta.to.global.u64 	%rd60, %rd139;
	mul.wide.u32 	%rd61, %r44, 8;
	add.s64 	%rd62, %rd60, %rd61;
	ld.global.f64 	%fd124, [%rd62+-8];
	mul.f64 	%fd125, %fd123, %fd124;
	ld.global.f64 	%fd126, [%rd62];
	mul.f64 	%fd127, %fd68, %fd126;
	sub.f64 	%fd128, %fd125, %fd127;
	ld.global.nc.f64 	%fd129, [%rd59+-1478656];
	mul.f64 	%fd130, %fd129, 0d3FE8000000000000;
	ld.global.f64 	%fd131, [%rd62+-16];
	mul.f64 	%fd132, %fd130, %fd131;
	sub.f64 	%fd133, %fd128, %fd132;
	ld.global.f64 	%fd134, [%rd62+8];
	mul.f64 	%fd135, %fd2540, %fd134;
	fma.rn.f64 	%fd136, %fd129, %fd131, %fd135;
	fma.rn.f64 	%fd137, %fd81, %fd126, %fd136;
	mul.f64 	%fd138, %fd123, 0d4008000000000000;
	fma.rn.f64 	%fd139, %fd138, %fd124, %fd137;
	ld.global.nc.f64 	%fd140, [%rd59+1478656];
	ld.global.f64 	%fd141, [%rd62+16];
	fma.rn.f64 	%fd142, %fd140, %fd141, %fd125;
	mul.f64 	%fd143, %fd2540, 0d4008000000000000;
	fma.rn.f64 	%fd144, %fd143, %fd134, %fd142;
	fma.rn.f64 	%fd145, %fd81, %fd126, %fd144;
	sub.f64 	%fd146, %fd135, %fd127;
	mul.f64 	%fd147, %fd140, 0d3FE8000000000000;
	mul.f64 	%fd148, %fd147, %fd141;
	sub.f64 	%fd149, %fd146, %fd148;
	cvta.to.global.u64 	%rd63, %rd131;
	add.s64 	%rd64, %rd63, %rd48;
	add.s64 	%rd65, %rd64, %rd34;
	add.s64 	%rd66, %rd65, %rd36;
	ld.global.nc.f64 	%fd150, [%rd66+-16];
	ld.global.nc.f64 	%fd151, [%rd66];
	sub.f64 	%fd152, %fd150, %fd151;
	ld.global.nc.f64 	%fd153, [%rd66+-8];
	sub.f64 	%fd154, %fd153, %fd151;
	mul.f64 	%fd155, %fd84, %fd154;
	fma.rn.f64 	%fd156, %fd76, %fd152, %fd155;
	ld.global.nc.f64 	%fd157, [%rd66+8];
	sub.f64 	%fd158, %fd157, %fd151;
	fma.rn.f64 	%fd159, %fd90, %fd158, %fd156;
	ld.global.nc.f64 	%fd160, [%rd66+16];
	sub.f64 	%fd161, %fd160, %fd151;
	fma.rn.f64 	%fd162, %fd94, %fd161, %fd159;
	ld.global.nc.f64 	%fd163, [%rd66+-4864];
	sub.f64 	%fd164, %fd163, %fd151;
	ld.global.nc.f64 	%fd165, [%rd66+-2432];
	sub.f64 	%fd166, %fd165, %fd151;
	mul.f64 	%fd167, %fd112, %fd166;
	fma.rn.f64 	%fd168, %fd105, %fd164, %fd167;
	ld.global.nc.f64 	%fd169, [%rd66+2432];
	sub.f64 	%fd170, %fd169, %fd151;
	fma.rn.f64 	%fd171, %fd118, %fd170, %fd168;
	ld.global.nc.f64 	%fd172, [%rd66+4864];
	sub.f64 	%fd173, %fd172, %fd151;
	fma.rn.f64 	%fd174, %fd122, %fd173, %fd171;
	mul.f64 	%fd175, %fd98, %fd174;
	fma.rn.f64 	%fd176, %fd69, %fd162, %fd175;
	add.s64 	%rd69, %rd8, %rd48;
	ld.global.nc.f64 	%fd177, [%rd69+-739328];
	mul.f64 	%fd178, %fd177, %fd124;
	fma.rn.f64 	%fd179, %fd133, 0d4000000000000000, %fd178;
	mul.f64 	%fd180, %fd2529, 0d3FE8000000000000;
	mul.f64 	%fd181, %fd180, %fd126;
	sub.f64 	%fd182, %fd179, %fd181;
	ld.global.nc.f64 	%fd183, [%rd69+-1478656];
	mul.f64 	%fd184, %fd183, 0d3FE8000000000000;
	mul.f64 	%fd185, %fd184, %fd131;
	sub.f64 	%fd186, %fd182, %fd185;
	add.s64 	%rd70, %rd10, %rd48;
	ld.global.nc.f64 	%fd187, [%rd70+-1478656];
	sub.f64 	%fd188, %fd187, %fd151;
	mul.f64 	%fd189, %fd183, %fd131;
	fma.rn.f64 	%fd190, %fd139, 0d4000000000000000, %fd189;
	mul.f64 	%fd191, %fd2539, %fd134;
	add.f64 	%fd192, %fd190, %fd191;
	mul.f64 	%fd193, %fd2529, 0d4008000000000000;
	fma.rn.f64 	%fd194, %fd193, %fd126, %fd192;
	mul.f64 	%fd195, %fd177, 0d4008000000000000;
	fma.rn.f64 	%fd196, %fd195, %fd124, %fd194;
	ld.global.nc.f64 	%fd197, [%rd70+-739328];
	sub.f64 	%fd198, %fd197, %fd151;
	mul.f64 	%fd199, %fd196, %fd198;
	fma.rn.f64 	%fd200, %fd186, %fd188, %fd199;
	fma.rn.f64 	%fd201, %fd145, 0d4000000000000000, %fd178;
	ld.global.nc.f64 	%fd202, [%rd69+1478656];
	fma.rn.f64 	%fd203, %fd202, %fd141, %fd201;
	mul.f64 	%fd204, %fd2539, 0d4008000000000000;
	fma.rn.f64 	%fd205, %fd204, %fd134, %fd203;
	fma.rn.f64 	%fd206, %fd193, %fd126, %fd205;
	sub.f64 	%fd207, %fd2538, %fd151;
	fma.rn.f64 	%fd208, %fd206, %fd207, %fd200;
	fma.rn.f64 	%fd209, %fd149, 0d4000000000000000, %fd191;
	sub.f64 	%fd210, %fd209, %fd181;
	mul.f64 	%fd211, %fd202, 0d3FE8000000000000;
	mul.f64 	%fd212, %fd211, %fd141;
	sub.f64 	%fd213, %fd210, %fd212;
	ld.global.nc.f64 	%fd214, [%rd70+1478656];
	sub.f64 	%fd215, %fd214, %fd151;
	fma.rn.f64 	%fd216, %fd213, %fd215, %fd208;
	fma.rn.f64 	%fd217, %fd126, %fd216, %fd176;
	mul.f64 	%fd218, %fd69, %fd126;
	mul.f64 	%fd219, %fd218, 0d3F7C71C71C71C71C;
	cvta.to.global.u64 	%rd71, %rd127;
	add.s64 	%rd72, %rd71, %rd34;
	add.s64 	%rd73, %rd72, %rd48;
	add.s64 	%rd74, %rd73, %rd36;
	ld.global.nc.f64 	%fd220, [%rd74+-1478672];
	ld.global.nc.f64 	%fd221, [%rd74+1478640];
	sub.f64 	%fd222, %fd220, %fd221;
	ld.global.nc.f64 	%fd223, [%rd74+-739344];
	sub.f64 	%fd224, %fd2537, %fd223;
	fma.rn.f64 	%fd225, %fd224, 0d4020000000000000, %fd222;
	mul.f64 	%fd226, %fd72, %fd225;
	ld.global.nc.f64 	%fd227, [%rd74+-1478664];
	ld.global.nc.f64 	%fd228, [%rd74+1478648];
	sub.f64 	%fd229, %fd227, %fd228;
	ld.global.nc.f64 	%fd230, [%rd74+-739336];
	sub.f64 	%fd231, %fd2536, %fd230;
	fma.rn.f64 	%fd232, %fd231, 0d4020000000000000, %fd229;
	mul.f64 	%fd233, %fd64, %fd232;
	mul.f64 	%fd234, %fd233, 0d4020000000000000;
	sub.f64 	%fd235, %fd226, %fd234;
	ld.global.nc.f64 	%fd236, [%rd74+-1478648];
	ld.global.nc.f64 	%fd237, [%rd74+1478664];
	sub.f64 	%fd238, %fd236, %fd237;
	ld.global.nc.f64 	%fd239, [%rd74+-739320];
	sub.f64 	%fd240, %fd2535, %fd239;
	fma.rn.f64 	%fd241, %fd240, 0d4020000000000000, %fd238;
	mul.f64 	%fd242, %fd77, %fd241;
	fma.rn.f64 	%fd243, %fd242, 0d4020000000000000, %fd235;
	ld.global.nc.f64 	%fd244, [%rd74+-1478640];
	ld.global.nc.f64 	%fd245, [%rd74+1478672];
	sub.f64 	%fd246, %fd244, %fd245;
	ld.global.nc.f64 	%fd247, [%rd74+-739312];
	sub.f64 	%fd248, %fd2534, %fd247;
	fma.rn.f64 	%fd249, %fd248, 0d4020000000000000, %fd246;
	mul.f64 	%fd250, %fd85, %fd249;
	sub.f64 	%fd251, %fd243, %fd250;
	mul.f64 	%fd252, %fd219, %fd251;
	fma.rn.f64 	%fd253, %fd217, 0d3FC5555555555555, %fd252;
	mul.f64 	%fd254, %fd98, %fd126;
	mul.f64 	%fd255, %fd254, 0d3F7C71C71C71C71C;
	cvta.to.global.u64 	%rd75, %rd129;
	add.s64 	%rd76, %rd75, %rd48;
	add.s64 	%rd77, %rd76, %rd34;
	add.s64 	%rd78, %rd77, %rd36;
	ld.global.nc.f64 	%fd256, [%rd78+-1483520];
	ld.global.nc.f64 	%fd257, [%rd78+1473792];
	sub.f64 	%fd258, %fd256, %fd257;
	ld.global.nc.f64 	%fd259, [%rd78+-744192];
	sub.f64 	%fd260, %fd2533, %fd259;
	fma.rn.f64 	%fd261, %fd260, 0d4020000000000000, %fd258;
	mul.f64 	%fd262, %fd101, %fd261;
	ld.global.nc.f64 	%fd263, [%rd78+-1481088];
	ld.global.nc.f64 	%fd264, [%rd78+1476224];
	sub.f64 	%fd265, %fd263, %fd264;
	ld.global.nc.f64 	%fd266, [%rd78+-741760];
	sub.f64 	%fd267, %fd2532, %fd266;
	fma.rn.f64 	%fd268, %fd267, 0d4020000000000000, %fd265;
	mul.f64 	%fd269, %fd95, %fd268;
	mul.f64 	%fd270, %fd269, 0d4020000000000000;
	sub.f64 	%fd271, %fd262, %fd270;
	ld.global.nc.f64 	%fd272, [%rd78+-1476224];
	ld.global.nc.f64 	%fd273, [%rd78+1481088];
	sub.f64 	%fd274, %fd272, %fd273;
	ld.global.nc.f64 	%fd275, [%rd78+-736896];
	sub.f64 	%fd276, %fd2531, %fd275;
	fma.rn.f64 	%fd277, %fd276, 0d4020000000000000, %fd274;
	mul.f64 	%fd278, %fd106, %fd277;
	fma.rn.f64 	%fd279, %fd278, 0d4020000000000000, %fd271;
	ld.global.nc.f64 	%fd280, [%rd78+-1473792];
	ld.global.nc.f64 	%fd281, [%rd78+1483520];
	sub.f64 	%fd282, %fd280, %fd281;
	ld.global.nc.f64 	%fd283, [%rd78+-734464];
	sub.f64 	%fd284, %fd2530, %fd283;
	fma.rn.f64 	%fd285, %fd284, 0d4020000000000000, %fd282;
	mul.f64 	%fd286, %fd113, %fd285;
	sub.f64 	%fd287, %fd279, %fd286;
	fma.rn.f64 	%fd288, %fd255, %fd287, %fd253;
	sub.f64 	%fd289, %fd220, %fd244;
	sub.f64 	%fd290, %fd236, %fd227;
	fma.rn.f64 	%fd291, %fd290, 0d4020000000000000, %fd289;
	mul.f64 	%fd292, %fd183, %fd291;
	sub.f64 	%fd293, %fd223, %fd247;
	sub.f64 	%fd294, %fd239, %fd230;
	fma.rn.f64 	%fd295, %fd294, 0d4020000000000000, %fd293;
	mul.f64 	%fd296, %fd177, %fd295;
	mul.f64 	%fd297, %fd296, 0d4020000000000000;
	sub.f64 	%fd298, %fd292, %fd297;
	sub.f64 	%fd299, %fd2537, %fd2534;
	sub.f64 	%fd300, %fd2535, %fd2536;
	fma.rn.f64 	%fd301, %fd300, 0d4020000000000000, %fd299;
	mul.f64 	%fd302, %fd2539, %fd301;
	mul.f64 	%fd303, %fd302, 0d4020000000000000;
	add.f64 	%fd304, %fd298, %fd303;
	sub.f64 	%fd305, %fd221, %fd245;
	sub.f64 	%fd306, %fd237, %fd228;
	fma.rn.f64 	%fd307, %fd306, 0d4020000000000000, %fd305;
	mul.f64 	%fd308, %fd202, %fd307;
	sub.f64 	%fd309, %fd304, %fd308;
	fma.rn.f64 	%fd310, %fd219, %fd309, %fd288;
	sub.f64 	%fd311, %fd256, %fd280;
	sub.f64 	%fd312, %fd272, %fd263;
	fma.rn.f64 	%fd313, %fd312, 0d4020000000000000, %fd311;
	mul.f64 	%fd314, %fd183, %fd313;
	sub.f64 	%fd315, %fd259, %fd283;
	sub.f64 	%fd316, %fd275, %fd266;
	fma.rn.f64 	%fd317, %fd316, 0d4020000000000000, %fd315;
	mul.f64 	%fd318, %fd177, %fd317;
	mul.f64 	%fd319, %fd318, 0d4020000000000000;
	sub.f64 	%fd320, %fd314, %fd319;
	sub.f64 	%fd321, %fd2533, %fd2530;
	sub.f64 	%fd322, %fd2531, %fd2532;
	fma.rn.f64 	%fd323, %fd322, 0d4020000000000000, %fd321;
	mul.f64 	%fd324, %fd2539, %fd323;
	mul.f64 	%fd325, %fd324, 0d4020000000000000;
	add.f64 	%fd326, %fd320, %fd325;
	sub.f64 	%fd327, %fd257, %fd281;
	sub.f64 	%fd328, %fd273, %fd264;
	fma.rn.f64 	%fd329, %fd328, 0d4020000000000000, %fd327;
	mul.f64 	%fd330, %fd202, %fd329;
	sub.f64 	%fd331, %fd326, %fd330;
	fma.rn.f64 	%fd332, %fd255, %fd331, %fd310;
	cvta.to.global.u64 	%rd79, %rd124;
	add.s64 	%rd80, %rd79, %rd34;
	add.s64 	%rd81, %rd80, %rd36;
	add.s64 	%rd82, %rd81, %rd48;
	ld.global.f64 	%fd333, [%rd82];
	fma.rn.f64 	%fd334, %fd332, 0d3FB2B324D6AC6977, %fd333;
	st.global.f64 	[%rd82], %fd334;
	ld.global.nc.f64 	%fd335, [%rd53+739320];
	ld.global.f64 	%fd336, [%rd55+-8];
	mul.f64 	%fd337, %fd335, %fd336;
	mul.f64 	%fd338, %fd2540, 0d3FE8000000000000;
	ld.global.f64 	%fd339, [%rd55];
	mul.f64 	%fd340, %fd338, %fd339;
	sub.f64 	%fd341, %fd337, %fd340;
	ld.global.nc.f64 	%fd342, [%rd53+739312];
	mul.f64 	%fd343, %fd342, 0d3FE8000000000000;
	ld.global.f64 	%fd344, [%rd55+-16];
	mul.f64 	%fd345, %fd343, %fd344;
	sub.f64 	%fd346, %fd341, %fd345;
	ld.global.nc.f64 	%fd347, [%rd53+739336];
	ld.global.f64 	%fd348, [%rd55+8];
	mul.f64 	%fd349, %fd347, %fd348;
	fma.rn.f64 	%fd350, %fd342, %fd344, %fd349;
	fma.rn.f64 	%fd351, %fd143, %fd339, %fd350;
	mul.f64 	%fd352, %fd335, 0d4008000000000000;
	fma.rn.f64 	%fd353, %fd352, %fd336, %fd351;
	ld.global.nc.f64 	%fd354, [%rd53+739344];
	ld.global.f64 	%fd355, [%rd55+16];
	fma.rn.f64 	%fd356, %fd354, %fd355, %fd337;
	mul.f64 	%fd357, %fd347, 0d4008000000000000;
	fma.rn.f64 	%fd358, %fd357, %fd348, %fd356;
	fma.rn.f64 	%fd359, %fd143, %fd339, %fd358;
	sub.f64 	%fd360, %fd349, %fd340;
	mul.f64 	%fd361, %fd354, 0d3FE8000000000000;
	mul.f64 	%fd362, %fd361, %fd355;
	sub.f64 	%fd363, %fd360, %fd362;
	ld.global.nc.f64 	%fd364, [%rd53+736896];
	ld.global.f64 	%fd365, [%rd58+-8];
	mul.f64 	%fd366, %fd364, %fd365;
	ld.global.f64 	%fd367, [%rd58];
	mul.f64 	%fd368, %fd338, %fd367;
	sub.f64 	%fd369, %fd366, %fd368;
	ld.global.nc.f64 	%fd370, [%rd53+734464];
	mul.f64 	%fd371, %fd370, 0d3FE8000000000000;
	ld.global.f64 	%fd372, [%rd58+-16];
	mul.f64 	%fd373, %fd371, %fd372;
	sub.f64 	%fd374, %fd369, %fd373;
	ld.global.nc.f64 	%fd375, [%rd53+741760];
	ld.global.f64 	%fd376, [%rd58+8];
	mul.f64 	%fd377, %fd375, %fd376;
	fma.rn.f64 	%fd378, %fd370, %fd372, %fd377;
	fma.rn.f64 	%fd379, %fd143, %fd367, %fd378;
	mul.f64 	%fd380, %fd364, 0d4008000000000000;
	fma.rn.f64 	%fd381, %fd380, %fd365, %fd379;
	ld.global.nc.f64 	%fd382, [%rd53+744192];
	ld.global.f64 	%fd383, [%rd58+16];
	fma.rn.f64 	%fd384, %fd382, %fd383, %fd366;
	mul.f64 	%fd385, %fd375, 0d4008000000000000;
	fma.rn.f64 	%fd386, %fd385, %fd376, %fd384;
	fma.rn.f64 	%fd387, %fd143, %fd367, %fd386;
	sub.f64 	%fd388, %fd377, %fd368;
	mul.f64 	%fd389, %fd382, 0d3FE8000000000000;
	mul.f64 	%fd390, %fd389, %fd383;
	sub.f64 	%fd391, %fd388, %fd390;
	ld.global.f64 	%fd392, [%rd62];
	mul.f64 	%fd393, %fd67, %fd392;
	ld.global.f64 	%fd394, [%rd62+8];
	mul.f64 	%fd395, %fd338, %fd394;
	sub.f64 	%fd396, %fd393, %fd395;
	mul.f64 	%fd397, %fd123, 0d3FE8000000000000;
	ld.global.f64 	%fd398, [%rd62+-8];
	mul.f64 	%fd399, %fd397, %fd398;
	sub.f64 	%fd400, %fd396, %fd399;
	ld.global.f64 	%fd401, [%rd62+16];
	mul.f64 	%fd402, %fd140, %fd401;
	fma.rn.f64 	%fd403, %fd123, %fd398, %fd402;
	fma.rn.f64 	%fd404, %fd143, %fd394, %fd403;
	fma.rn.f64 	%fd405, %fd81, %fd392, %fd404;
	ld.global.nc.f64 	%fd406, [%rd59+2217984];
	ld.global.f64 	%fd407, [%rd62+24];
	fma.rn.f64 	%fd408, %fd406, %fd407, %fd393;
	mul.f64 	%fd409, %fd140, 0d4008000000000000;
	fma.rn.f64 	%fd410, %fd409, %fd401, %fd408;
	fma.rn.f64 	%fd411, %fd143, %fd394, %fd410;
	sub.f64 	%fd412, %fd402, %fd395;
	mul.f64 	%fd413, %fd406, 0d3FE8000000000000;
	mul.f64 	%fd414, %fd413, %fd407;
	sub.f64 	%fd415, %fd412, %fd414;
	ld.global.nc.f64 	%fd416, [%rd66+739312];
	sub.f64 	%fd417, %fd416, %fd2538;
	ld.global.nc.f64 	%fd418, [%rd66+739320];
	sub.f64 	%fd419, %fd418, %fd2538;
	mul.f64 	%fd420, %fd353, %fd419;
	fma.rn.f64 	%fd421, %fd346, %fd417, %fd420;
	ld.global.nc.f64 	%fd422, [%rd66+739336];
	sub.f64 	%fd423, %fd422, %fd2538;
	fma.rn.f64 	%fd424, %fd359, %fd423, %fd421;
	ld.global.nc.f64 	%fd425, [%rd66+739344];
	sub.f64 	%fd426, %fd425, %fd2538;
	fma.rn.f64 	%fd427, %fd363, %fd426, %fd424;
	ld.global.nc.f64 	%fd428, [%rd66+734464];
	sub.f64 	%fd429, %fd428, %fd2538;
	ld.global.nc.f64 	%fd430, [%rd66+736896];
	sub.f64 	%fd431, %fd430, %fd2538;
	mul.f64 	%fd432, %fd381, %fd431;
	fma.rn.f64 	%fd433, %fd374, %fd429, %fd432;
	ld.global.nc.f64 	%fd434, [%rd66+741760];
	sub.f64 	%fd435, %fd434, %fd2538;
	fma.rn.f64 	%fd436, %fd387, %fd435, %fd433;
	ld.global.nc.f64 	%fd437, [%rd66+744192];
	sub.f64 	%fd438, %fd437, %fd2538;
	fma.rn.f64 	%fd439, %fd391, %fd438, %fd436;
	mul.f64 	%fd440, %fd367, %fd439;
	fma.rn.f64 	%fd441, %fd339, %fd427, %fd440;
	mul.f64 	%fd442, %fd2529, %fd392;
	fma.rn.f64 	%fd443, %fd400, 0d4000000000000000, %fd442;
	mul.f64 	%fd444, %fd2539, 0d3FE8000000000000;
	mul.f64 	%fd445, %fd444, %fd394;
	sub.f64 	%fd446, %fd443, %fd445;
	mul.f64 	%fd447, %fd177, 0d3FE8000000000000;
	mul.f64 	%fd448, %fd447, %fd398;
	sub.f64 	%fd449, %fd446, %fd448;
	sub.f64 	%fd450, %fd197, %fd2538;
	mul.f64 	%fd451, %fd177, %fd398;
	fma.rn.f64 	%fd452, %fd405, 0d4000000000000000, %fd451;
	mul.f64 	%fd453, %fd202, %fd401;
	add.f64 	%fd454, %fd452, %fd453;
	fma.rn.f64 	%fd455, %fd204, %fd394, %fd454;
	fma.rn.f64 	%fd456, %fd193, %fd392, %fd455;
	sub.f64 	%fd457, %fd151, %fd2538;
	mul.f64 	%fd458, %fd456, %fd457;
	fma.rn.f64 	%fd459, %fd449, %fd450, %fd458;
	fma.rn.f64 	%fd460, %fd411, 0d4000000000000000, %fd442;
	ld.global.nc.f64 	%fd461, [%rd69+2217984];
	fma.rn.f64 	%fd462, %fd461, %fd407, %fd460;
	mul.f64 	%fd463, %fd202, 0d4008000000000000;
	fma.rn.f64 	%fd464, %fd463, %fd401, %fd462;
	fma.rn.f64 	%fd465, %fd204, %fd394, %fd464;
	sub.f64 	%fd466, %fd214, %fd2538;
	fma.rn.f64 	%fd467, %fd465, %fd466, %fd459;
	fma.rn.f64 	%fd468, %fd415, 0d4000000000000000, %fd453;
	sub.f64 	%fd469, %fd468, %fd445;
	mul.f64 	%fd470, %fd461, 0d3FE8000000000000;
	mul.f64 	%fd471, %fd470, %fd407;
	sub.f64 	%fd472, %fd469, %fd471;
	ld.global.nc.f64 	%fd473, [%rd70+2217984];
	sub.f64 	%fd474, %fd473, %fd2538;
	fma.rn.f64 	%fd475, %fd472, %fd474, %fd467;
	fma.rn.f64 	%fd476, %fd394, %fd475, %fd441;
	mul.f64 	%fd477, %fd339, %fd394;
	mul.f64 	%fd478, %fd477, 0d3F7C71C71C71C71C;
	ld.global.nc.f64 	%fd479, [%rd74+2217968];
	sub.f64 	%fd480, %fd223, %fd479;
	sub.f64 	%fd481, %fd221, %fd2528;
	fma.rn.f64 	%fd482, %fd481, 0d4020000000000000, %fd480;
	mul.f64 	%fd483, %fd342, %fd482;
	ld.global.nc.f64 	%fd484, [%rd74+2217976];
	sub.f64 	%fd485, %fd230, %fd484;
	sub.f64 	%fd486, %fd228, %fd2527;
	fma.rn.f64 	%fd487, %fd486, 0d4020000000000000, %fd485;
	mul.f64 	%fd488, %fd335, %fd487;
	mul.f64 	%fd489, %fd488, 0d4020000000000000;
	sub.f64 	%fd490, %fd483, %fd489;
	ld.global.nc.f64 	%fd491, [%rd74+2217992];
	sub.f64 	%fd492, %fd239, %fd491;
	sub.f64 	%fd493, %fd237, %fd2526;
	fma.rn.f64 	%fd494, %fd493, 0d4020000000000000, %fd492;
	mul.f64 	%fd495, %fd347, %fd494;
	fma.rn.f64 	%fd496, %fd495, 0d4020000000000000, %fd490;
	ld.global.nc.f64 	%fd497, [%rd74+2218000];
	sub.f64 	%fd498, %fd247, %fd497;
	sub.f64 	%fd499, %fd245, %fd2525;
	fma.rn.f64 	%fd500, %fd499, 0d4020000000000000, %fd498;
	mul.f64 	%fd501, %fd354, %fd500;
	sub.f64 	%fd502, %fd496, %fd501;
	mul.f64 	%fd503, %fd478, %fd502;
	fma.rn.f64 	%fd504, %fd476, 0d3FC5555555555555, %fd503;
	mul.f64 	%fd505, %fd367, %fd394;
	mul.f64 	%fd506, %fd505, 0d3F7C71C71C71C71C;
	ld.global.nc.f64 	%fd507, [%rd78+2213120];
	sub.f64 	%fd508, %fd259, %fd507;
	sub.f64 	%fd509, %fd257, %fd2524;
	fma.rn.f64 	%fd510, %fd509, 0d4020000000000000, %fd508;
	mul.f64 	%fd511, %fd370, %fd510;
	ld.global.nc.f64 	%fd512, [%rd78+2215552];
	sub.f64 	%fd513, %fd266, %fd512;
	sub.f64 	%fd514, %fd264, %fd2523;
	fma.rn.f64 	%fd515, %fd514, 0d4020000000000000, %fd513;
	mul.f64 	%fd516, %fd364, %fd515;
	mul.f64 	%fd517, %fd516, 0d4020000000000000;
	sub.f64 	%fd518, %fd511, %fd517;
	ld.global.nc.f64 	%fd519, [%rd78+2220416];
	sub.f64 	%fd520, %fd275, %fd519;
	sub.f64 	%fd521, %fd273, %fd2522;
	fma.rn.f64 	%fd522, %fd521, 0d4020000000000000, %fd520;
	mul.f64 	%fd523, %fd375, %fd522;
	fma.rn.f64 	%fd524, %fd523, 0d4020000000000000, %fd518;
	ld.global.nc.f64 	%fd525, [%rd78+2222848];
	sub.f64 	%fd526, %fd283, %fd525;
	sub.f64 	%fd527, %fd281, %fd2521;
	fma.rn.f64 	%fd528, %fd527, 0d4020000000000000, %fd526;
	mul.f64 	%fd529, %fd382, %fd528;
	sub.f64 	%fd530, %fd524, %fd529;
	fma.rn.f64 	%fd531, %fd506, %fd530, %fd504;
	sub.f64 	%fd532, %fd2528, %fd2525;
	sub.f64 	%fd533, %fd2526, %fd2527;
	fma.rn.f64 	%fd534, %fd533, 0d4020000000000000, %fd532;
	mul.f64 	%fd535, %fd2529, %fd534;
	mul.f64 	%fd536, %fd535, 0d4020000000000000;
	sub.f64 	%fd537, %fd296, %fd536;
	mul.f64 	%fd538, %fd308, 0d4020000000000000;
	add.f64 	%fd539, %fd537, %fd538;
	sub.f64 	%fd540, %fd479, %fd497;
	sub.f64 	%fd541, %fd491, %fd484;
	fma.rn.f64 	%fd542, %fd541, 0d4020000000000000, %fd540;
	mul.f64 	%fd543, %fd461, %fd542;
	sub.f64 	%fd544, %fd539, %fd543;
	fma.rn.f64 	%fd545, %fd478, %fd544, %fd531;
	sub.f64 	%fd546, %fd2524, %fd2521;
	sub.f64 	%fd547, %fd2522, %fd2523;
	fma.rn.f64 	%fd548, %fd547, 0d4020000000000000, %fd546;
	mul.f64 	%fd549, %fd2529, %fd548;
	mul.f64 	%fd550, %fd549, 0d4020000000000000;
	sub.f64 	%fd551, %fd318, %fd550;
	mul.f64 	%fd552, %fd330, 0d4020000000000000;
	add.f64 	%fd553, %fd551, %fd552;
	sub.f64 	%fd554, %fd507, %fd525;
	sub.f64 	%fd555, %fd519, %fd512;
	fma.rn.f64 	%fd556, %fd555, 0d4020000000000000, %fd554;
	mul.f64 	%fd557, %fd461, %fd556;
	sub.f64 	%fd558, %fd553, %fd557;
	fma.rn.f64 	%fd559, %fd506, %fd558, %fd545;
	ld.global.f64 	%fd560, [%rd82+739328];
	fma.rn.f64 	%fd561, %fd559, 0d3FB2B324D6AC6977, %fd560;
	st.global.f64 	[%rd82+739328], %fd561;
	ld.global.nc.f64 	%fd562, [%rd53+1478648];
	ld.global.f64 	%fd563, [%rd55+-8];
	mul.f64 	%fd564, %fd562, %fd563;
	ld.global.f64 	%fd565, [%rd55];
	mul.f64 	%fd566, %fd147, %fd565;
	sub.f64 	%fd567, %fd564, %fd566;
	ld.global.nc.f64 	%fd568, [%rd53+1478640];
	mul.f64 	%fd569, %fd568, 0d3FE8000000000000;
	ld.global.f64 	%fd570, [%rd55+-16];
	mul.f64 	%fd571, %fd569, %fd570;
	sub.f64 	%fd572, %fd567, %fd571;
	ld.global.nc.f64 	%fd573, [%rd53+1478664];
	ld.global.f64 	%fd574, [%rd55+8];
	mul.f64 	%fd575, %fd573, %fd574;
	fma.rn.f64 	%fd576, %fd568, %fd570, %fd575;
	fma.rn.f64 	%fd577, %fd409, %fd565, %fd576;
	mul.f64 	%fd578, %fd562, 0d4008000000000000;
	fma.rn.f64 	%fd579, %fd578, %fd563, %fd577;
	ld.global.nc.f64 	%fd580, [%rd53+1478672];
	ld.global.f64 	%fd581, [%rd55+16];
	fma.rn.f64 	%fd582, %fd580, %fd581, %fd564;
	mul.f64 	%fd583, %fd573, 0d4008000000000000;
	fma.rn.f64 	%fd584, %fd583, %fd574, %fd582;
	fma.rn.f64 	%fd585, %fd409, %fd565, %fd584;
	sub.f64 	%fd586, %fd575, %fd566;
	mul.f64 	%fd587, %fd580, 0d3FE8000000000000;
	mul.f64 	%fd588, %fd587, %fd581;
	sub.f64 	%fd589, %fd586, %fd588;
	ld.global.nc.f64 	%fd590, [%rd53+1476224];
	ld.global.f64 	%fd591, [%rd58+-8];
	mul.f64 	%fd592, %fd590, %fd591;
	ld.global.f64 	%fd593, [%rd58];
	mul.f64 	%fd594, %fd147, %fd593;
	sub.f64 	%fd595, %fd592, %fd594;
	ld.global.nc.f64 	%fd596, [%rd53+1473792];
	mul.f64 	%fd597, %fd596, 0d3FE8000000000000;
	ld.global.f64 	%fd598, [%rd58+-16];
	mul.f64 	%fd599, %fd597, %fd598;
	sub.f64 	%fd600, %fd595, %fd599;
	ld.global.nc.f64 	%fd601, [%rd53+1481088];
	ld.global.f64 	%fd602, [%rd58+8];
	mul.f64 	%fd603, %fd601, %fd602;
	fma.rn.f64 	%fd604, %fd596, %fd598, %fd603;
	fma.rn.f64 	%fd605, %fd409, %fd593, %fd604;
	mul.f64 	%fd606, %fd590, 0d4008000000000000;
	fma.rn.f64 	%fd607, %fd606, %fd591, %fd605;
	ld.global.nc.f64 	%fd608, [%rd53+1483520];
	ld.global.f64 	%fd609, [%rd58+16];
	fma.rn.f64 	%fd610, %fd608, %fd609, %fd592;
	mul.f64 	%fd611, %fd601, 0d4008000000000000;
	fma.rn.f64 	%fd612, %fd611, %fd602, %fd610;
	fma.rn.f64 	%fd613, %fd409, %fd593, %fd612;
	sub.f64 	%fd614, %fd603, %fd594;
	mul.f64 	%fd615, %fd608, 0d3FE8000000000000;
	mul.f64 	%fd616, %fd615, %fd609;
	sub.f64 	%fd617, %fd614, %fd616;
	ld.global.f64 	%fd618, [%rd62+8];
	mul.f64 	%fd619, %fd2540, %fd618;
	ld.global.f64 	%fd620, [%rd62+16];
	mul.f64 	%fd621, %fd147, %fd620;
	sub.f64 	%fd622, %fd619, %fd621;
	ld.global.f64 	%fd623, [%rd62];
	mul.f64 	%fd624, %fd68, %fd623;
	sub.f64 	%fd625, %fd622, %fd624;
	ld.global.f64 	%fd626, [%rd62+24];
	mul.f64 	%fd627, %fd406, %fd626;
	fma.rn.f64 	%fd628, %fd67, %fd623, %fd627;
	fma.rn.f64 	%fd629, %fd409, %fd620, %fd628;
	fma.rn.f64 	%fd630, %fd143, %fd618, %fd629;
	ld.global.nc.f64 	%fd631, [%rd59+2957312];
	ld.global.f64 	%fd632, [%rd62+32];
	fma.rn.f64 	%fd633, %fd631, %fd632, %fd619;
	mul.f64 	%fd634, %fd406, 0d4008000000000000;
	fma.rn.f64 	%fd635, %fd634, %fd626, %fd633;
	fma.rn.f64 	%fd636, %fd409, %fd620, %fd635;
	sub.f64 	%fd637, %fd627, %fd621;
	mul.f64 	%fd638, %fd631, 0d3FE8000000000000;
	mul.f64 	%fd639, %fd638, %fd632;
	sub.f64 	%fd640, %fd637, %fd639;
	ld.global.nc.f64 	%fd641, [%rd66+1478640];
	sub.f64 	%fd642, %fd641, %fd214;
	ld.global.nc.f64 	%fd643, [%rd66+1478648];
	sub.f64 	%fd644, %fd643, %fd214;
	mul.f64 	%fd645, %fd579, %fd644;
	fma.rn.f64 	%fd646, %fd572, %fd642, %fd645;
	ld.global.nc.f64 	%fd647, [%rd66+1478664];
	sub.f64 	%fd648, %fd647, %fd214;
	fma.rn.f64 	%fd649, %fd585, %fd648, %fd646;
	ld.global.nc.f64 	%fd650, [%rd66+1478672];
	sub.f64 	%fd651, %fd650, %fd214;
	fma.rn.f64 	%fd652, %fd589, %fd651, %fd649;
	ld.global.nc.f64 	%fd653, [%rd66+1473792];
	sub.f64 	%fd654, %fd653, %fd214;
	ld.global.nc.f64 	%fd655, [%rd66+1476224];
	sub.f64 	%fd656, %fd655, %fd214;
	mul.f64 	%fd657, %fd607, %fd656;
	fma.rn.f64 	%fd658, %fd600, %fd654, %fd657;
	ld.global.nc.f64 	%fd659, [%rd66+1481088];
	sub.f64 	%fd660, %fd659, %fd214;
	fma.rn.f64 	%fd661, %fd613, %fd660, %fd658;
	ld.global.nc.f64 	%fd662, [%rd66+1483520];
	sub.f64 	%fd663, %fd662, %fd214;
	fma.rn.f64 	%fd664, %fd617, %fd663, %fd661;
	mul.f64 	%fd665, %fd593, %fd664;
	fma.rn.f64 	%fd666, %fd565, %fd652, %fd665;
	mul.f64 	%fd667, %fd2539, %fd618;
	fma.rn.f64 	%fd668, %fd625, 0d4000000000000000, %fd667;
	mul.f64 	%fd669, %fd211, %fd620;
	sub.f64 	%fd670, %fd668, %fd669;
	mul.f64 	%fd671, %fd180, %fd623;
	sub.f64 	%fd672, %fd670, %fd671;
	sub.f64 	%fd673, %fd151, %fd214;
	mul.f64 	%fd674, %fd2529, %fd623;
	fma.rn.f64 	%fd675, %fd630, 0d4000000000000000, %fd674;
	mul.f64 	%fd676, %fd461, %fd626;
	add.f64 	%fd677, %fd675, %fd676;
	fma.rn.f64 	%fd678, %fd463, %fd620, %fd677;
	fma.rn.f64 	%fd679, %fd204, %fd618, %fd678;
	sub.f64 	%fd680, %fd2538, %fd214;
	mul.f64 	%fd681, %fd679, %fd680;
	fma.rn.f64 	%fd682, %fd672, %fd673, %fd681;
	fma.rn.f64 	%fd683, %fd636, 0d4000000000000000, %fd667;
	ld.global.nc.f64 	%fd684, [%rd69+2957312];
	fma.rn.f64 	%fd685, %fd684, %fd632, %fd683;
	mul.f64 	%fd686, %fd461, 0d4008000000000000;
	fma.rn.f64 	%fd687, %fd686, %fd626, %fd685;
	fma.rn.f64 	%fd688, %fd463, %fd620, %fd687;
	sub.f64 	%fd689, %fd473, %fd214;
	fma.rn.f64 	%fd690, %fd688, %fd689, %fd682;
	fma.rn.f64 	%fd691, %fd640, 0d4000000000000000, %fd676;
	sub.f64 	%fd692, %fd691, %fd669;
	mul.f64 	%fd693, %fd684, 0d3FE8000000000000;
	mul.f64 	%fd694, %fd693, %fd632;
	sub.f64 	%fd695, %fd692, %fd694;
	ld.global.nc.f64 	%fd696, [%rd70+2957312];
	sub.f64 	%fd697, %fd696, %fd214;
	fma.rn.f64 	%fd698, %fd695, %fd697, %fd690;
	fma.rn.f64 	%fd699, %fd620, %fd698, %fd666;
	mul.f64 	%fd700, %fd565, %fd620;
	mul.f64 	%fd701, %fd700, 0d3F7C71C71C71C71C;
	ld.global.nc.f64 	%fd702, [%rd74+2957296];
	sub.f64 	%fd703, %fd2528, %fd702;
	sub.f64 	%fd704, %fd479, %fd2537;
	fma.rn.f64 	%fd705, %fd704, 0d4020000000000000, %fd703;
	mul.f64 	%fd706, %fd568, %fd705;
	ld.global.nc.f64 	%fd707, [%rd74+2957304];
	sub.f64 	%fd708, %fd2527, %fd707;
	sub.f64 	%fd709, %fd484, %fd2536;
	fma.rn.f64 	%fd710, %fd709, 0d4020000000000000, %fd708;
	mul.f64 	%fd711, %fd562, %fd710;
	mul.f64 	%fd712, %fd711, 0d4020000000000000;
	sub.f64 	%fd713, %fd706, %fd712;
	ld.global.nc.f64 	%fd714, [%rd74+2957320];
	sub.f64 	%fd715, %fd2526, %fd714;
	sub.f64 	%fd716, %fd491, %fd2535;
	fma.rn.f64 	%fd717, %fd716, 0d4020000000000000, %fd715;
	mul.f64 	%fd718, %fd573, %fd717;
	fma.rn.f64 	%fd719, %fd718, 0d4020000000000000, %fd713;
	ld.global.nc.f64 	%fd720, [%rd74+2957328];
	sub.f64 	%fd721, %fd2525, %fd720;
	sub.f64 	%fd722, %fd497, %fd2534;
	fma.rn.f64 	%fd723, %fd722, 0d4020000000000000, %fd721;
	mul.f64 	%fd724, %fd580, %fd723;
	sub.f64 	%fd725, %fd719, %fd724;
	mul.f64 	%fd726, %fd701, %fd725;
	fma.rn.f64 	%fd727, %fd699, 0d3FC5555555555555, %fd726;
	mul.f64 	%fd728, %fd593, %fd620;
	mul.f64 	%fd729, %fd728, 0d3F7C71C71C71C71C;
	ld.global.nc.f64 	%fd730, [%rd78+2952448];
	sub.f64 	%fd731, %fd2524, %fd730;
	sub.f64 	%fd732, %fd507, %fd2533;
	fma.rn.f64 	%fd733, %fd732, 0d4020000000000000, %fd731;
	mul.f64 	%fd734, %fd596, %fd733;
	ld.global.nc.f64 	%fd735, [%rd78+2954880];
	sub.f64 	%fd736, %fd2523, %fd735;
	sub.f64 	%fd737, %fd512, %fd2532;
	fma.rn.f64 	%fd738, %fd737, 0d4020000000000000, %fd736;
	mul.f64 	%fd739, %fd590, %fd738;
	mul.f64 	%fd740, %fd739, 0d4020000000000000;
	sub.f64 	%fd741, %fd734, %fd740;
	ld.global.nc.f64 	%fd742, [%rd78+2959744];
	sub.f64 	%fd743, %fd2522, %fd742;
	sub.f64 	%fd744, %fd519, %fd2531;
	fma.rn.f64 	%fd745, %fd744, 0d4020000000000000, %fd743;
	mul.f64 	%fd746, %fd601, %fd745;
	fma.rn.f64 	%fd747, %fd746, 0d4020000000000000, %fd741;
	ld.global.nc.f64 	%fd748, [%rd78+2962176];
	sub.f64 	%fd749, %fd2521, %fd748;
	sub.f64 	%fd750, %fd525, %fd2530;
	fma.rn.f64 	%fd751, %fd750, 0d4020000000000000, %fd749;
	mul.f64 	%fd752, %fd608, %fd751;
	sub.f64 	%fd753, %fd747, %fd752;
	fma.rn.f64 	%fd754, %fd729, %fd753, %fd727;
	sub.f64 	%fd755, %fd535, %fd303;
	mul.f64 	%fd756, %fd543, 0d4020000000000000;
	add.f64 	%fd757, %fd755, %fd756;
	sub.f64 	%fd758, %fd702, %fd720;
	sub.f64 	%fd759, %fd714, %fd707;
	fma.rn.f64 	%fd760, %fd759, 0d4020000000000000, %fd758;
	mul.f64 	%fd761, %fd684, %fd760;
	sub.f64 	%fd762, %fd757, %fd761;
	fma.rn.f64 	%fd763, %fd701, %fd762, %fd754;
	sub.f64 	%fd764, %fd549, %fd325;
	mul.f64 	%fd765, %fd557, 0d4020000000000000;
	add.f64 	%fd766, %fd764, %fd765;
	sub.f64 	%fd767, %fd730, %fd748;
	sub.f64 	%fd768, %fd742, %fd735;
	fma.rn.f64 	%fd769, %fd768, 0d4020000000000000, %fd767;
	mul.f64 	%fd770, %fd684, %fd769;
	sub.f64 	%fd771, %fd766, %fd770;
	fma.rn.f64 	%fd772, %fd729, %fd771, %fd763;
	ld.global.f64 	%fd773, [%rd82+1478656];
	fma.rn.f64 	%fd774, %fd772, 0d3FB2B324D6AC6977, %fd773;
	st.global.f64 	[%rd82+1478656], %fd774;
	ld.global.nc.f64 	%fd775, [%rd53+2217976];
	ld.global.f64 	%fd776, [%rd55+-8];
	mul.f64 	%fd777, %fd775, %fd776;
	ld.global.f64 	%fd778, [%rd55];
	mul.f64 	%fd779, %fd413, %fd778;
	sub.f64 	%fd780, %fd777, %fd779;
	ld.global.nc.f64 	%fd781, [%rd53+2217968];
	mul.f64 	%fd782, %fd781, 0d3FE8000000000000;
	ld.global.f64 	%fd783, [%rd55+-16];
	mul.f64 	%fd784, %fd782, %fd783;
	sub.f64 	%fd785, %fd780, %fd784;
	ld.global.nc.f64 	%fd786, [%rd53+2217992];
	ld.global.f64 	%fd787, [%rd55+8];
	mul.f64 	%fd788, %fd786, %fd787;
	fma.rn.f64 	%fd789, %fd781, %fd783, %fd788;
	fma.rn.f64 	%fd790, %fd634, %fd778, %fd789;
	mul.f64 	%fd791, %fd775, 0d4008000000000000;
	fma.rn.f64 	%fd792, %fd791, %fd776, %fd790;
	ld.global.nc.f64 	%fd793, [%rd53+2218000];
	ld.global.f64 	%fd794, [%rd55+16];
	fma.rn.f64 	%fd795, %fd793, %fd794, %fd777;
	mul.f64 	%fd796, %fd786, 0d4008000000000000;
	fma.rn.f64 	%fd797, %fd796, %fd787, %fd795;
	fma.rn.f64 	%fd798, %fd634, %fd778, %fd797;
	sub.f64 	%fd799, %fd788, %fd779;
	mul.f64 	%fd800, %fd793, 0d3FE8000000000000;
	mul.f64 	%fd801, %fd800, %fd794;
	sub.f64 	%fd802, %fd799, %fd801;
	ld.global.nc.f64 	%fd803, [%rd53+2215552];
	ld.global.f64 	%fd804, [%rd58+-8];
	mul.f64 	%fd805, %fd803, %fd804;
	ld.global.f64 	%fd806, [%rd58];
	mul.f64 	%fd807, %fd413, %fd806;
	sub.f64 	%fd808, %fd805, %fd807;
	ld.global.nc.f64 	%fd809, [%rd53+2213120];
	mul.f64 	%fd810, %fd809, 0d3FE8000000000000;
	ld.global.f64 	%fd811, [%rd58+-16];
	mul.f64 	%fd812, %fd810, %fd811;
	sub.f64 	%fd813, %fd808, %fd812;
	ld.global.nc.f64 	%fd814, [%rd53+2220416];
	ld.global.f64 	%fd815, [%rd58+8];
	mul.f64 	%fd816, %fd814, %fd815;
	fma.rn.f64 	%fd817, %fd809, %fd811, %fd816;
	fma.rn.f64 	%fd818, %fd634, %fd806, %fd817;
	mul.f64 	%fd819, %fd803, 0d4008000000000000;
	fma.rn.f64 	%fd820, %fd819, %fd804, %fd818;
	ld.global.nc.f64 	%fd821, [%rd53+2222848];
	ld.global.f64 	%fd822, [%rd58+16];
	fma.rn.f64 	%fd823, %fd821, %fd822, %fd805;
	mul.f64 	%fd824, %fd814, 0d4008000000000000;
	fma.rn.f64 	%fd825, %fd824, %fd815, %fd823;
	fma.rn.f64 	%fd826, %fd634, %fd806, %fd825;
	sub.f64 	%fd827, %fd816, %fd807;
	mul.f64 	%fd828, %fd821, 0d3FE8000000000000;
	mul.f64 	%fd829, %fd828, %fd822;
	sub.f64 	%fd830, %fd827, %fd829;
	ld.global.f64 	%fd831, [%rd62+16];
	mul.f64 	%fd832, %fd140, %fd831;
	ld.global.f64 	%fd833, [%rd62+24];
	mul.f64 	%fd834, %fd413, %fd833;
	sub.f64 	%fd835, %fd832, %fd834;
	ld.global.f64 	%fd836, [%rd62+8];
	mul.f64 	%fd837, %fd338, %fd836;
	sub.f64 	%fd838, %fd835, %fd837;
	ld.global.f64 	%fd839, [%rd62+32];
	mul.f64 	%fd840, %fd631, %fd839;
	fma.rn.f64 	%fd841, %fd2540, %fd836, %fd840;
	fma.rn.f64 	%fd842, %fd634, %fd833, %fd841;
	fma.rn.f64 	%fd843, %fd409, %fd831, %fd842;
	ld.global.nc.f64 	%fd844, [%rd59+3696640];
	ld.global.f64 	%fd845, [%rd62+40];
	fma.rn.f64 	%fd846, %fd844, %fd845, %fd832;
	mul.f64 	%fd847, %fd631, 0d4008000000000000;
	fma.rn.f64 	%fd848, %fd847, %fd839, %fd846;
	fma.rn.f64 	%fd849, %fd634, %fd833, %fd848;
	sub.f64 	%fd850, %fd840, %fd834;
	mul.f64 	%fd851, %fd844, 0d3FE8000000000000;
	mul.f64 	%fd852, %fd851, %fd845;
	sub.f64 	%fd853, %fd850, %fd852;
	ld.global.nc.f64 	%fd854, [%rd66+2217968];
	sub.f64 	%fd855, %fd854, %fd473;
	ld.global.nc.f64 	%fd856, [%rd66+2217976];
	sub.f64 	%fd857, %fd856, %fd473;
	mul.f64 	%fd858, %fd792, %fd857;
	fma.rn.f64 	%fd859, %fd785, %fd855, %fd858;
	ld.global.nc.f64 	%fd860, [%rd66+2217992];
	sub.f64 	%fd861, %fd860, %fd473;
	fma.rn.f64 	%fd862, %fd798, %fd861, %fd859;
	ld.global.nc.f64 	%fd863, [%rd66+2218000];
	sub.f64 	%fd864, %fd863, %fd473;
	fma.rn.f64 	%fd865, %fd802, %fd864, %fd862;
	ld.global.nc.f64 	%fd866, [%rd66+2213120];
	sub.f64 	%fd867, %fd866, %fd473;
	ld.global.nc.f64 	%fd868, [%rd66+2215552];
	sub.f64 	%fd869, %fd868, %fd473;
	mul.f64 	%fd870, %fd820, %fd869;
	fma.rn.f64 	%fd871, %fd813, %fd867, %fd870;
	ld.global.nc.f64 	%fd872, [%rd66+2220416];
	sub.f64 	%fd873, %fd872, %fd473;
	fma.rn.f64 	%fd874, %fd826, %fd873, %fd871;
	ld.global.nc.f64 	%fd875, [%rd66+2222848];
	sub.f64 	%fd876, %fd875, %fd473;
	fma.rn.f64 	%fd877, %fd830, %fd876, %fd874;
	mul.f64 	%fd878, %fd806, %fd877;
	fma.rn.f64 	%fd879, %fd778, %fd865, %fd878;
	mul.f64 	%fd880, %fd202, %fd831;
	fma.rn.f64 	%fd881, %fd838, 0d4000000000000000, %fd880;
	mul.f64 	%fd882, %fd470, %fd833;
	sub.f64 	%fd883, %fd881, %fd882;
	mul.f64 	%fd884, %fd444, %fd836;
	sub.f64 	%fd885, %fd883, %fd884;
	sub.f64 	%fd886, %fd2538, %fd473;
	mul.f64 	%fd887, %fd2539, %fd836;
	fma.rn.f64 	%fd888, %fd843, 0d4000000000000000, %fd887;
	mul.f64 	%fd889, %fd684, %fd839;
	add.f64 	%fd890, %fd888, %fd889;
	fma.rn.f64 	%fd891, %fd686, %fd833, %fd890;
	fma.rn.f64 	%fd892, %fd463, %fd831, %fd891;
	sub.f64 	%fd893, %fd214, %fd473;
	mul.f64 	%fd894, %fd892, %fd893;
	fma.rn.f64 	%fd895, %fd885, %fd886, %fd894;
	fma.rn.f64 	%fd896, %fd849, 0d4000000000000000, %fd880;
	ld.global.nc.f64 	%fd897, [%rd69+3696640];
	fma.rn.f64 	%fd898, %fd897, %fd845, %fd896;
	mul.f64 	%fd899, %fd684, 0d4008000000000000;
	fma.rn.f64 	%fd900, %fd899, %fd839, %fd898;
	fma.rn.f64 	%fd901, %fd686, %fd833, %fd900;
	sub.f64 	%fd902, %fd696, %fd473;
	fma.rn.f64 	%fd903, %fd901, %fd902, %fd895;
	fma.rn.f64 	%fd904, %fd853, 0d4000000000000000, %fd889;
	sub.f64 	%fd905, %fd904, %fd882;
	mul.f64 	%fd906, %fd897, 0d3FE8000000000000;
	mul.f64 	%fd907, %fd906, %fd845;
	sub.f64 	%fd908, %fd905, %fd907;
	ld.global.nc.f64 	%fd909, [%rd70+3696640];
	sub.f64 	%fd910, %fd909, %fd473;
	fma.rn.f64 	%fd911, %fd908, %fd910, %fd903;
	fma.rn.f64 	%fd912, %fd833, %fd911, %fd879;
	mul.f64 	%fd913, %fd778, %fd833;
	mul.f64 	%fd914, %fd913, 0d3F7C71C71C71C71C;
	ld.global.nc.f64 	%fd915, [%rd74+3696624];
	sub.f64 	%fd916, %fd2537, %fd915;
	sub.f64 	%fd917, %fd702, %fd221;
	fma.rn.f64 	%fd918, %fd917, 0d4020000000000000, %fd916;
	mul.f64 	%fd919, %fd781, %fd918;
	ld.global.nc.f64 	%fd920, [%rd74+3696632];
	sub.f64 	%fd921, %fd2536, %fd920;
	sub.f64 	%fd922, %fd707, %fd228;
	fma.rn.f64 	%fd923, %fd922, 0d4020000000000000, %fd921;
	mul.f64 	%fd924, %fd775, %fd923;
	mul.f64 	%fd925, %fd924, 0d4020000000000000;
	sub.f64 	%fd926, %fd919, %fd925;
	ld.global.nc.f64 	%fd927, [%rd74+3696648];
	sub.f64 	%fd928, %fd2535, %fd927;
	sub.f64 	%fd929, %fd714, %fd237;
	fma.rn.f64 	%fd930, %fd929, 0d4020000000000000, %fd928;
	mul.f64 	%fd931, %fd786, %fd930;
	fma.rn.f64 	%fd932, %fd931, 0d4020000000000000, %fd926;
	ld.global.nc.f64 	%fd933, [%rd74+3696656];
	sub.f64 	%fd934, %fd2534, %fd933;
	sub.f64 	%fd935, %fd720, %fd245;
	fma.rn.f64 	%fd936, %fd935, 0d4020000000000000, %fd934;
	mul.f64 	%fd937, %fd793, %fd936;
	sub.f64 	%fd938, %fd932, %fd937;
	mul.f64 	%fd939, %fd914, %fd938;
	fma.rn.f64 	%fd940, %fd912, 0d3FC5555555555555, %fd939;
	mul.f64 	%fd941, %fd806, %fd833;
	mul.f64 	%fd942, %fd941, 0d3F7C71C71C71C71C;
	ld.global.nc.f64 	%fd943, [%rd78+3691776];
	sub.f64 	%fd944, %fd2533, %fd943;
	sub.f64 	%fd945, %fd730, %fd257;
	fma.rn.f64 	%fd946, %fd945, 0d4020000000000000, %fd944;
	mul.f64 	%fd947, %fd809, %fd946;
	ld.global.nc.f64 	%fd948, [%rd78+3694208];
	sub.f64 	%fd949, %fd2532, %fd948;
	sub.f64 	%fd950, %fd735, %fd264;
	fma.rn.f64 	%fd951, %fd950, 0d4020000000000000, %fd949;
	mul.f64 	%fd952, %fd803, %fd951;
	mul.f64 	%fd953, %fd952, 0d4020000000000000;
	sub.f64 	%fd954, %fd947, %fd953;
	ld.global.nc.f64 	%fd955, [%rd78+3699072];
	sub.f64 	%fd956, %fd2531, %fd955;
	sub.f64 	%fd957, %fd742, %fd273;
	fma.rn.f64 	%fd958, %fd957, 0d4020000000000000, %fd956;
	mul.f64 	%fd959, %fd814, %fd958;
	fma.rn.f64 	%fd960, %fd959, 0d4020000000000000, %fd954;
	ld.global.nc.f64 	%fd961, [%rd78+3701504];
	sub.f64 	%fd962, %fd2530, %fd961;
	sub.f64 	%fd963, %fd748, %fd281;
	fma.rn.f64 	%fd964, %fd963, 0d4020000000000000, %fd962;
	mul.f64 	%fd965, %fd821, %fd964;
	sub.f64 	%fd966, %fd960, %fd965;
	fma.rn.f64 	%fd967, %fd942, %fd966, %fd940;
	sub.f64 	%fd968, %fd302, %fd538;
	mul.f64 	%fd969, %fd761, 0d4020000000000000;
	add.f64 	%fd970, %fd968, %fd969;
	sub.f64 	%fd971, %fd915, %fd933;
	sub.f64 	%fd972, %fd927, %fd920;
	fma.rn.f64 	%fd973, %fd972, 0d4020000000000000, %fd971;
	mul.f64 	%fd974, %fd897, %fd973;
	sub.f64 	%fd975, %fd970, %fd974;
	fma.rn.f64 	%fd976, %fd914, %fd975, %fd967;
	sub.f64 	%fd977, %fd324, %fd552;
	mul.f64 	%fd978, %fd770, 0d4020000000000000;
	add.f64 	%fd979, %fd977, %fd978;
	sub.f64 	%fd980, %fd943, %fd961;
	sub.f64 	%fd981, %fd955, %fd948;
	fma.rn.f64 	%fd982, %fd981, 0d4020000000000000, %fd980;
	mul.f64 	%fd983, %fd897, %fd982;
	sub.f64 	%fd984, %fd979, %fd983;
	fma.rn.f64 	%fd985, %fd942, %fd984, %fd976;
	ld.global.f64 	%fd986, [%rd82+2217984];
	fma.rn.f64 	%fd987, %fd985, 0d3FB2B324D6AC6977, %fd986;
	st.global.f64 	[%rd82+2217984], %fd987;
	ld.global.nc.f64 	%fd988, [%rd53+2957304];
	ld.global.f64 	%fd989, [%rd55+-8];
	mul.f64 	%fd990, %fd988, %fd989;
	ld.global.f64 	%fd991, [%rd55];
	mul.f64 	%fd992, %fd638, %fd991;
	sub.f64 	%fd993, %fd990, %fd992;
	ld.global.nc.f64 	%fd994, [%rd53+2957296];
	mul.f64 	%fd995, %fd994, 0d3FE8000000000000;
	ld.global.f64 	%fd996, [%rd55+-16];
	mul.f64 	%fd997, %fd995, %fd996;
	sub.f64 	%fd998, %fd993, %fd997;
	ld.global.nc.f64 	%fd999, [%rd53+2957320];
	ld.global.f64 	%fd1000, [%rd55+8];
	mul.f64 	%fd1001, %fd999, %fd1000;
	fma.rn.f64 	%fd1002, %fd994, %fd996, %fd1001;
	fma.rn.f64 	%fd1003, %fd847, %fd991, %fd1002;
	mul.f64 	%fd1004, %fd988, 0d4008000000000000;
	fma.rn.f64 	%fd1005, %fd1004, %fd989, %fd1003;
	ld.global.nc.f64 	%fd1006, [%rd53+2957328];
	ld.global.f64 	%fd1007, [%rd55+16];
	fma.rn.f64 	%fd1008, %fd1006, %fd1007, %fd990;
	mul.f64 	%fd1009, %fd999, 0d4008000000000000;
	fma.rn.f64 	%fd1010, %fd1009, %fd1000, %fd1008;
	fma.rn.f64 	%fd1011, %fd847, %fd991, %fd1010;
	sub.f64 	%fd1012, %fd1001, %fd992;
	mul.f64 	%fd1013, %fd1006, 0d3FE8000000000000;
	mul.f64 	%fd1014, %fd1013, %fd1007;
	sub.f64 	%fd1015, %fd1012, %fd1014;
	ld.global.nc.f64 	%fd1016, [%rd53+2954880];
	ld.global.f64 	%fd1017, [%rd58+-8];
	mul.f64 	%fd1018, %fd1016, %fd1017;
	ld.global.f64 	%fd1019, [%rd58];
	mul.f64 	%fd1020, %fd638, %fd1019;
	sub.f64 	%fd1021, %fd1018, %fd1020;
	ld.global.nc.f64 	%fd1022, [%rd53+2952448];
	mul.f64 	%fd1023, %fd1022, 0d3FE8000000000000;
	ld.global.f64 	%fd1024, [%rd58+-16];
	mul.f64 	%fd1025, %fd1023, %fd1024;
	sub.f64 	%fd1026, %fd1021, %fd1025;
	ld.global.nc.f64 	%fd1027, [%rd53+2959744];
	ld.global.f64 	%fd1028, [%rd58+8];
	mul.f64 	%fd1029, %fd1027, %fd1028;
	fma.rn.f64 	%fd1030, %fd1022, %fd1024, %fd1029;
	fma.rn.f64 	%fd1031, %fd847, %fd1019, %fd1030;
	mul.f64 	%fd1032, %fd1016, 0d4008000000000000;
	fma.rn.f64 	%fd1033, %fd1032, %fd1017, %fd1031;
	ld.global.nc.f64 	%fd1034, [%rd53+2962176];
	ld.global.f64 	%fd1035, [%rd58+16];
	fma.rn.f64 	%fd1036, %fd1034, %fd1035, %fd1018;
	mul.f64 	%fd1037, %fd1027, 0d4008000000000000;
	fma.rn.f64 	%fd1038, %fd1037, %fd1028, %fd1036;
	fma.rn.f64 	%fd1039, %fd847, %fd1019, %fd1038;
	sub.f64 	%fd1040, %fd1029, %fd1020;
	mul.f64 	%fd1041, %fd1034, 0d3FE8000000000000;
	mul.f64 	%fd1042, %fd1041, %fd1035;
	sub.f64 	%fd1043, %fd1040, %fd1042;
	ld.global.f64 	%fd1044, [%rd62+24];
	mul.f64 	%fd1045, %fd406, %fd1044;
	ld.global.f64 	%fd1046, [%rd62+32];
	mul.f64 	%fd1047, %fd638, %fd1046;
	sub.f64 	%fd1048, %fd1045, %fd1047;
	ld.global.f64 	%fd1049, [%rd62+16];
	mul.f64 	%fd1050, %fd147, %fd1049;
	sub.f64 	%fd1051, %fd1048, %fd1050;
	ld.global.f64 	%fd1052, [%rd62+40];
	mul.f64 	%fd1053, %fd844, %fd1052;
	fma.rn.f64 	%fd1054, %fd140, %fd1049, %fd1053;
	fma.rn.f64 	%fd1055, %fd847, %fd1046, %fd1054;
	fma.rn.f64 	%fd1056, %fd634, %fd1044, %fd1055;
	ld.global.nc.f64 	%fd1057, [%rd59+4435968];
	ld.global.f64 	%fd1058, [%rd62+48];
	fma.rn.f64 	%fd1059, %fd1057, %fd1058, %fd1045;
	mul.f64 	%fd1060, %fd844, 0d4008000000000000;
	fma.rn.f64 	%fd1061, %fd1060, %fd1052, %fd1059;
	fma.rn.f64 	%fd1062, %fd847, %fd1046, %fd1061;
	sub.f64 	%fd1063, %fd1053, %fd1047;
	mul.f64 	%fd1064, %fd1057, 0d3FE8000000000000;
	mul.f64 	%fd1065, %fd1064, %fd1058;
	sub.f64 	%fd1066, %fd1063, %fd1065;
	ld.global.nc.f64 	%fd1067, [%rd66+2957296];
	sub.f64 	%fd1068, %fd1067, %fd696;
	ld.global.nc.f64 	%fd1069, [%rd66+2957304];
	sub.f64 	%fd1070, %fd1069, %fd696;
	mul.f64 	%fd1071, %fd1005, %fd1070;
	fma.rn.f64 	%fd1072, %fd998, %fd1068, %fd1071;
	ld.global.nc.f64 	%fd1073, [%rd66+2957320];
	sub.f64 	%fd1074, %fd1073, %fd696;
	fma.rn.f64 	%fd1075, %fd1011, %fd1074, %fd1072;
	ld.global.nc.f64 	%fd1076, [%rd66+2957328];
	sub.f64 	%fd1077, %fd1076, %fd696;
	fma.rn.f64 	%fd1078, %fd1015, %fd1077, %fd1075;
	ld.global.nc.f64 	%fd1079, [%rd66+2952448];
	sub.f64 	%fd1080, %fd1079, %fd696;
	ld.global.nc.f64 	%fd1081, [%rd66+2954880];
	sub.f64 	%fd1082, %fd1081, %fd696;
	mul.f64 	%fd1083, %fd1033, %fd1082;
	fma.rn.f64 	%fd1084, %fd1026, %fd1080, %fd1083;
	ld.global.nc.f64 	%fd1085, [%rd66+2959744];
	sub.f64 	%fd1086, %fd1085, %fd696;
	fma.rn.f64 	%fd1087, %fd1039, %fd1086, %fd1084;
	ld.global.nc.f64 	%fd1088, [%rd66+2962176];
	sub.f64 	%fd1089, %fd1088, %fd696;
	fma.rn.f64 	%fd1090, %fd1043, %fd1089, %fd1087;
	mul.f64 	%fd1091, %fd1019, %fd1090;
	fma.rn.f64 	%fd1092, %fd991, %fd1078, %fd1091;
	mul.f64 	%fd1093, %fd461, %fd1044;
	fma.rn.f64 	%fd1094, %fd1051, 0d4000000000000000, %fd1093;
	mul.f64 	%fd1095, %fd693, %fd1046;
	sub.f64 	%fd1096, %fd1094, %fd1095;
	mul.f64 	%fd1097, %fd211, %fd1049;
	sub.f64 	%fd1098, %fd1096, %fd1097;
	sub.f64 	%fd1099, %fd214, %fd696;
	mul.f64 	%fd1100, %fd202, %fd1049;
	fma.rn.f64 	%fd1101, %fd1056, 0d4000000000000000, %fd1100;
	mul.f64 	%fd1102, %fd897, %fd1052;
	add.f64 	%fd1103, %fd1101, %fd1102;
	fma.rn.f64 	%fd1104, %fd899, %fd1046, %fd1103;
	fma.rn.f64 	%fd1105, %fd686, %fd1044, %fd1104;
	sub.f64 	%fd1106, %fd473, %fd696;
	mul.f64 	%fd1107, %fd1105, %fd1106;
	fma.rn.f64 	%fd1108, %fd1098, %fd1099, %fd1107;
	fma.rn.f64 	%fd1109, %fd1062, 0d4000000000000000, %fd1093;
	ld.global.nc.f64 	%fd1110, [%rd69+4435968];
	fma.rn.f64 	%fd1111, %fd1110, %fd1058, %fd1109;
	mul.f64 	%fd1112, %fd897, 0d4008000000000000;
	fma.rn.f64 	%fd1113, %fd1112, %fd1052, %fd1111;
	fma.rn.f64 	%fd1114, %fd899, %fd1046, %fd1113;
	sub.f64 	%fd1115, %fd909, %fd696;
	fma.rn.f64 	%fd1116, %fd1114, %fd1115, %fd1108;
	fma.rn.f64 	%fd1117, %fd1066, 0d4000000000000000, %fd1102;
	sub.f64 	%fd1118, %fd1117, %fd1095;
	mul.f64 	%fd1119, %fd1110, 0d3FE8000000000000;
	mul.f64 	%fd1120, %fd1119, %fd1058;
	sub.f64 	%fd1121, %fd1118, %fd1120;
	ld.global.nc.f64 	%fd1122, [%rd70+4435968];
	sub.f64 	%fd1123, %fd1122, %fd696;
	fma.rn.f64 	%fd1124, %fd1121, %fd1123, %fd1116;
	fma.rn.f64 	%fd1125, %fd1046, %fd1124, %fd1092;
	mul.f64 	%fd1126, %fd991, %fd1046;
	mul.f64 	%fd1127, %fd1126, 0d3F7C71C71C71C71C;
	ld.global.nc.f64 	%fd1128, [%rd74+4435952];
	sub.f64 	%fd1129, %fd221, %fd1128;
	sub.f64 	%fd1130, %fd915, %fd479;
	fma.rn.f64 	%fd1131, %fd1130, 0d4020000000000000, %fd1129;
	mul.f64 	%fd1132, %fd994, %fd1131;
	ld.global.nc.f64 	%fd1133, [%rd74+4435960];
	sub.f64 	%fd1134, %fd228, %fd1133;
	sub.f64 	%fd1135, %fd920, %fd484;
	fma.rn.f64 	%fd1136, %fd1135, 0d4020000000000000, %fd1134;
	mul.f64 	%fd1137, %fd988, %fd1136;
	mul.f64 	%fd1138, %fd1137, 0d4020000000000000;
	sub.f64 	%fd1139, %fd1132, %fd1138;
	ld.global.nc.f64 	%fd1140, [%rd74+4435976];
	sub.f64 	%fd1141, %fd237, %fd1140;
	sub.f64 	%fd1142, %fd927, %fd491;
	fma.rn.f64 	%fd1143, %fd1142, 0d4020000000000000, %fd1141;
	mul.f64 	%fd1144, %fd999, %fd1143;
	fma.rn.f64 	%fd1145, %fd1144, 0d4020000000000000, %fd1139;
	ld.global.nc.f64 	%fd1146, [%rd74+4435984];
	sub.f64 	%fd1147, %fd245, %fd1146;
	sub.f64 	%fd1148, %fd933, %fd497;
	fma.rn.f64 	%fd1149, %fd1148, 0d4020000000000000, %fd1147;
	mul.f64 	%fd1150, %fd1006, %fd1149;
	sub.f64 	%fd1151, %fd1145, %fd1150;
	mul.f64 	%fd1152, %fd1127, %fd1151;
	fma.rn.f64 	%fd1153, %fd1125, 0d3FC5555555555555, %fd1152;
	mul.f64 	%fd1154, %fd1019, %fd1046;
	mul.f64 	%fd1155, %fd1154, 0d3F7C71C71C71C71C;
	ld.global.nc.f64 	%fd1156, [%rd78+4431104];
	sub.f64 	%fd1157, %fd257, %fd1156;
	sub.f64 	%fd1158, %fd943, %fd507;
	fma.rn.f64 	%fd1159, %fd1158, 0d4020000000000000, %fd1157;
	mul.f64 	%fd1160, %fd1022, %fd1159;
	ld.global.nc.f64 	%fd1161, [%rd78+4433536];
	sub.f64 	%fd1162, %fd264, %fd1161;
	sub.f64 	%fd1163, %fd948, %fd512;
	fma.rn.f64 	%fd1164, %fd1163, 0d4020000000000000, %fd1162;
	mul.f64 	%fd1165, %fd1016, %fd1164;
	mul.f64 	%fd1166, %fd1165, 0d4020000000000000;
	sub.f64 	%fd1167, %fd1160, %fd1166;
	ld.global.nc.f64 	%fd1168, [%rd78+4438400];
	sub.f64 	%fd1169, %fd273, %fd1168;
	sub.f64 	%fd1170, %fd955, %fd519;
	fma.rn.f64 	%fd1171, %fd1170, 0d4020000000000000, %fd1169;
	mul.f64 	%fd1172, %fd1027, %fd1171;
	fma.rn.f64 	%fd1173, %fd1172, 0d4020000000000000, %fd1167;
	ld.global.nc.f64 	%fd1174, [%rd78+4440832];
	sub.f64 	%fd1175, %fd281, %fd1174;
	sub.f64 	%fd1176, %fd961, %fd525;
	fma.rn.f64 	%fd1177, %fd1176, 0d4020000000000000, %fd1175;
	mul.f64 	%fd1178, %fd1034, %fd1177;
	sub.f64 	%fd1179, %fd1173, %fd1178;
	fma.rn.f64 	%fd1180, %fd1155, %fd1179, %fd1153;
	sub.f64 	%fd1181, %fd308, %fd756;
	mul.f64 	%fd1182, %fd974, 0d4020000000000000;
	add.f64 	%fd1183, %fd1181, %fd1182;
	sub.f64 	%fd1184, %fd1128, %fd1146;
	sub.f64 	%fd1185, %fd1140, %fd1133;
	fma.rn.f64 	%fd1186, %fd1185, 0d4020000000000000, %fd1184;
	mul.f64 	%fd1187, %fd1110, %fd1186;
	sub.f64 	%fd1188, %fd1183, %fd1187;
	fma.rn.f64 	%fd1189, %fd1127, %fd1188, %fd1180;
	sub.f64 	%fd1190, %fd330, %fd765;
	mul.f64 	%fd1191, %fd983, 0d4020000000000000;
	add.f64 	%fd1192, %fd1190, %fd1191;
	sub.f64 	%fd1193, %fd1156, %fd1174;
	sub.f64 	%fd1194, %fd1168, %fd1161;
	fma.rn.f64 	%fd1195, %fd1194, 0d4020000000000000, %fd1193;
	mul.f64 	%fd1196, %fd1110, %fd1195;
	sub.f64 	%fd1197, %fd1192, %fd1196;
	fma.rn.f64 	%fd1198, %fd1155, %fd1197, %fd1189;
	ld.global.f64 	%fd1199, [%rd82+2957312];
	fma.rn.f64 	%fd1200, %fd1198, 0d3FB2B324D6AC6977, %fd1199;
	st.global.f64 	[%rd82+2957312], %fd1200;
	ld.global.nc.f64 	%fd1201, [%rd53+3696632];
	ld.global.f64 	%fd1202, [%rd55+-8];
	mul.f64 	%fd1203, %fd1201, %fd1202;
	ld.global.f64 	%fd1204, [%rd55];
	mul.f64 	%fd1205, %fd851, %fd1204;
	sub.f64 	%fd1206, %fd1203, %fd1205;
	ld.global.nc.f64 	%fd1207, [%rd53+3696624];
	mul.f64 	%fd1208, %fd1207, 0d3FE8000000000000;
	ld.global.f64 	%fd1209, [%rd55+-16];
	mul.f64 	%fd1210, %fd1208, %fd1209;
	sub.f64 	%fd1211, %fd1206, %fd1210;
	ld.global.nc.f64 	%fd1212, [%rd53+3696648];
	ld.global.f64 	%fd1213, [%rd55+8];
	mul.f64 	%fd1214, %fd1212, %fd1213;
	fma.rn.f64 	%fd1215, %fd1207, %fd1209, %fd1214;
	fma.rn.f64 	%fd1216, %fd1060, %fd1204, %fd1215;
	mul.f64 	%fd1217, %fd1201, 0d4008000000000000;
	fma.rn.f64 	%fd1218, %fd1217, %fd1202, %fd1216;
	ld.global.nc.f64 	%fd1219, [%rd53+3696656];
	ld.global.f64 	%fd1220, [%rd55+16];
	fma.rn.f64 	%fd1221, %fd1219, %fd1220, %fd1203;
	mul.f64 	%fd1222, %fd1212, 0d4008000000000000;
	fma.rn.f64 	%fd1223, %fd1222, %fd1213, %fd1221;
	fma.rn.f64 	%fd1224, %fd1060, %fd1204, %fd1223;
	sub.f64 	%fd1225, %fd1214, %fd1205;
	mul.f64 	%fd1226, %fd1219, 0d3FE8000000000000;
	mul.f64 	%fd1227, %fd1226, %fd1220;
	sub.f64 	%fd1228, %fd1225, %fd1227;
	ld.global.nc.f64 	%fd1229, [%rd53+3694208];
	ld.global.f64 	%fd1230, [%rd58+-8];
	mul.f64 	%fd1231, %fd1229, %fd1230;
	ld.global.f64 	%fd1232, [%rd58];
	mul.f64 	%fd1233, %fd851, %fd1232;
	sub.f64 	%fd1234, %fd1231, %fd1233;
	ld.global.nc.f64 	%fd1235, [%rd53+3691776];
	mul.f64 	%fd1236, %fd1235, 0d3FE8000000000000;
	ld.global.f64 	%fd1237, [%rd58+-16];
	mul.f64 	%fd1238, %fd1236, %fd1237;
	sub.f64 	%fd1239, %fd1234, %fd1238;
	ld.global.nc.f64 	%fd1240, [%rd53+3699072];
	ld.global.f64 	%fd1241, [%rd58+8];
	mul.f64 	%fd1242, %fd1240, %fd1241;
	fma.rn.f64 	%fd1243, %fd1235, %fd1237, %fd1242;
	fma.rn.f64 	%fd1244, %fd1060, %fd1232, %fd1243;
	mul.f64 	%fd1245, %fd1229, 0d4008000000000000;
	fma.rn.f64 	%fd1246, %fd1245, %fd1230, %fd1244;
	ld.global.nc.f64 	%fd1247, [%rd53+3701504];
	ld.global.f64 	%fd1248, [%rd58+16];
	fma.rn.f64 	%fd1249, %fd1247, %fd1248, %fd1231;
	mul.f64 	%fd1250, %fd1240, 0d4008000000000000;
	fma.rn.f64 	%fd1251, %fd1250, %fd1241, %fd1249;
	fma.rn.f64 	%fd1252, %fd1060, %fd1232, %fd1251;
	sub.f64 	%fd1253, %fd1242, %fd1233;
	mul.f64 	%fd1254, %fd1247, 0d3FE8000000000000;
	mul.f64 	%fd1255, %fd1254, %fd1248;
	sub.f64 	%fd1256, %fd1253, %fd1255;
	ld.global.f64 	%fd1257, [%rd62+32];
	mul.f64 	%fd1258, %fd631, %fd1257;
	ld.global.f64 	%fd1259, [%rd62+40];
	mul.f64 	%fd1260, %fd851, %fd1259;
	sub.f64 	%fd1261, %fd1258, %fd1260;
	ld.global.f64 	%fd1262, [%rd62+24];
	mul.f64 	%fd1263, %fd413, %fd1262;
	sub.f64 	%fd1264, %fd1261, %fd1263;
	ld.global.f64 	%fd1265, [%rd62+48];
	mul.f64 	%fd1266, %fd1057, %fd1265;
	fma.rn.f64 	%fd1267, %fd406, %fd1262, %fd1266;
	fma.rn.f64 	%fd1268, %fd1060, %fd1259, %fd1267;
	fma.rn.f64 	%fd1269, %fd847, %fd1257, %fd1268;
	ld.global.nc.f64 	%fd1270, [%rd59+5175296];
	ld.global.f64 	%fd1271, [%rd62+56];
	fma.rn.f64 	%fd1272, %fd1270, %fd1271, %fd1258;
	mul.f64 	%fd1273, %fd1057, 0d4008000000000000;
	fma.rn.f64 	%fd1274, %fd1273, %fd1265, %fd1272;
	fma.rn.f64 	%fd1275, %fd1060, %fd1259, %fd1274;
	sub.f64 	%fd1276, %fd1266, %fd1260;
	mul.f64 	%fd1277, %fd1270, 0d3FE8000000000000;
	mul.f64 	%fd1278, %fd1277, %fd1271;
	sub.f64 	%fd1279, %fd1276, %fd1278;
	ld.global.nc.f64 	%fd1280, [%rd66+3696624];
	sub.f64 	%fd1281, %fd1280, %fd909;
	ld.global.nc.f64 	%fd1282, [%rd66+3696632];
	sub.f64 	%fd1283, %fd1282, %fd909;
	mul.f64 	%fd1284, %fd1218, %fd1283;
	fma.rn.f64 	%fd1285, %fd1211, %fd1281, %fd1284;
	ld.global.nc.f64 	%fd1286, [%rd66+3696648];
	sub.f64 	%fd1287, %fd1286, %fd909;
	fma.rn.f64 	%fd1288, %fd1224, %fd1287, %fd1285;
	ld.global.nc.f64 	%fd1289, [%rd66+3696656];
	sub.f64 	%fd1290, %fd1289, %fd909;
	fma.rn.f64 	%fd1291, %fd1228, %fd1290, %fd1288;
	ld.global.nc.f64 	%fd1292, [%rd66+3691776];
	sub.f64 	%fd1293, %fd1292, %fd909;
	ld.global.nc.f64 	%fd1294, [%rd66+3694208];
	sub.f64 	%fd1295, %fd1294, %fd909;
	mul.f64 	%fd1296, %fd1246, %fd1295;
	fma.rn.f64 	%fd1297, %fd1239, %fd1293, %fd1296;
	ld.global.nc.f64 	%fd1298, [%rd66+3699072];
	sub.f64 	%fd1299, %fd1298, %fd909;
	fma.rn.f64 	%fd1300, %fd1252, %fd1299, %fd1297;
	ld.global.nc.f64 	%fd1301, [%rd66+3701504];
	sub.f64 	%fd1302, %fd1301, %fd909;
	fma.rn.f64 	%fd1303, %fd1256, %fd1302, %fd1300;
	mul.f64 	%fd1304, %fd1232, %fd1303;
	fma.rn.f64 	%fd1305, %fd1204, %fd1291, %fd1304;
	mul.f64 	%fd1306, %fd684, %fd1257;
	fma.rn.f64 	%fd1307, %fd1264, 0d4000000000000000, %fd1306;
	mul.f64 	%fd1308, %fd906, %fd1259;
	sub.f64 	%fd1309, %fd1307, %fd1308;
	mul.f64 	%fd1310, %fd470, %fd1262;
	sub.f64 	%fd1311, %fd1309, %fd1310;
	sub.f64 	%fd1312, %fd473, %fd909;
	mul.f64 	%fd1313, %fd461, %fd1262;
	fma.rn.f64 	%fd1314, %fd1269, 0d4000000000000000, %fd1313;
	mul.f64 	%fd1315, %fd1110, %fd1265;
	add.f64 	%fd1316, %fd1314, %fd1315;
	fma.rn.f64 	%fd1317, %fd1112, %fd1259, %fd1316;
	fma.rn.f64 	%fd1318, %fd899, %fd1257, %fd1317;
	sub.f64 	%fd1319, %fd696, %fd909;
	mul.f64 	%fd1320, %fd1318, %fd1319;
	fma.rn.f64 	%fd1321, %fd1311, %fd1312, %fd1320;
	fma.rn.f64 	%fd1322, %fd1275, 0d4000000000000000, %fd1306;
	ld.global.nc.f64 	%fd1323, [%rd69+5175296];
	fma.rn.f64 	%fd1324, %fd1323, %fd1271, %fd1322;
	mul.f64 	%fd1325, %fd1110, 0d4008000000000000;
	fma.rn.f64 	%fd1326, %fd1325, %fd1265, %fd1324;
	fma.rn.f64 	%fd1327, %fd1112, %fd1259, %fd1326;
	sub.f64 	%fd1328, %fd1122, %fd909;
	fma.rn.f64 	%fd1329, %fd1327, %fd1328, %fd1321;
	fma.rn.f64 	%fd1330, %fd1279, 0d4000000000000000, %fd1315;
	sub.f64 	%fd1331, %fd1330, %fd1308;
	mul.f64 	%fd1332, %fd1323, 0d3FE8000000000000;
	mul.f64 	%fd1333, %fd1332, %fd1271;
	sub.f64 	%fd1334, %fd1331, %fd1333;
	ld.global.nc.f64 	%fd1335, [%rd70+5175296];
	sub.f64 	%fd1336, %fd1335, %fd909;
	fma.rn.f64 	%fd1337, %fd1334, %fd1336, %fd1329;
	fma.rn.f64 	%fd1338, %fd1259, %fd1337, %fd1305;
	mul.f64 	%fd1339, %fd1204, %fd1259;
	mul.f64 	%fd1340, %fd1339, 0d3F7C71C71C71C71C;
	ld.global.nc.f64 	%fd1341, [%rd74+5175280];
	sub.f64 	%fd1342, %fd479, %fd1341;
	sub.f64 	%fd1343, %fd1128, %fd702;
	fma.rn.f64 	%fd1344, %fd1343, 0d4020000000000000, %fd1342;
	mul.f64 	%fd1345, %fd1207, %fd1344;
	ld.global.nc.f64 	%fd1346, [%rd74+5175288];
	sub.f64 	%fd1347, %fd484, %fd1346;
	sub.f64 	%fd1348, %fd1133, %fd707;
	fma.rn.f64 	%fd1349, %fd1348, 0d4020000000000000, %fd1347;
	mul.f64 	%fd1350, %fd1201, %fd1349;
	mul.f64 	%fd1351, %fd1350, 0d4020000000000000;
	sub.f64 	%fd1352, %fd1345, %fd1351;
	ld.global.nc.f64 	%fd1353, [%rd74+5175304];
	sub.f64 	%fd1354, %fd491, %fd1353;
	sub.f64 	%fd1355, %fd1140, %fd714;
	fma.rn.f64 	%fd1356, %fd1355, 0d4020000000000000, %fd1354;
	mul.f64 	%fd1357, %fd1212, %fd1356;
	fma.rn.f64 	%fd1358, %fd1357, 0d4020000000000000, %fd1352;
	ld.global.nc.f64 	%fd1359, [%rd74+5175312];
	sub.f64 	%fd1360, %fd497, %fd1359;
	sub.f64 	%fd1361, %fd1146, %fd720;
	fma.rn.f64 	%fd1362, %fd1361, 0d4020000000000000, %fd1360;
	mul.f64 	%fd1363, %fd1219, %fd1362;
	sub.f64 	%fd1364, %fd1358, %fd1363;
	mul.f64 	%fd1365, %fd1340, %fd1364;
	fma.rn.f64 	%fd1366, %fd1338, 0d3FC5555555555555, %fd1365;
	mul.f64 	%fd1367, %fd1232, %fd1259;
	mul.f64 	%fd1368, %fd1367, 0d3F7C71C71C71C71C;
	ld.global.nc.f64 	%fd1369, [%rd78+5170432];
	sub.f64 	%fd1370, %fd507, %fd1369;
	sub.f64 	%fd1371, %fd1156, %fd730;
	fma.rn.f64 	%fd1372, %fd1371, 0d4020000000000000, %fd1370;
	mul.f64 	%fd1373, %fd1235, %fd1372;
	ld.global.nc.f64 	%fd1374, [%rd78+5172864];
	sub.f64 	%fd1375, %fd512, %fd1374;
	sub.f64 	%fd1376, %fd1161, %fd735;
	fma.rn.f64 	%fd1377, %fd1376, 0d4020000000000000, %fd1375;
	mul.f64 	%fd1378, %fd1229, %fd1377;
	mul.f64 	%fd1379, %fd1378, 0d4020000000000000;
	sub.f64 	%fd1380, %fd1373, %fd1379;
	ld.global.nc.f64 	%fd1381, [%rd78+5177728];
	sub.f64 	%fd1382, %fd519, %fd1381;
	sub.f64 	%fd1383, %fd1168, %fd742;
	fma.rn.f64 	%fd1384, %fd1383, 0d4020000000000000, %fd1382;
	mul.f64 	%fd1385, %fd1240, %fd1384;
	fma.rn.f64 	%fd1386, %fd1385, 0d4020000000000000, %fd1380;
	ld.global.nc.f64 	%fd1387, [%rd78+5180160];
	sub.f64 	%fd1388, %fd525, %fd1387;
	sub.f64 	%fd1389, %fd1174, %fd748;
	fma.rn.f64 	%fd1390, %fd1389, 0d4020000000000000, %fd1388;
	mul.f64 	%fd1391, %fd1247, %fd1390;
	sub.f64 	%fd1392, %fd1386, %fd1391;
	fma.rn.f64 	%fd1393, %fd1368, %fd1392, %fd1366;
	sub.f64 	%fd1394, %fd543, %fd969;
	mul.f64 	%fd1395, %fd1187, 0d4020000000000000;
	add.f64 	%fd1396, %fd1394, %fd1395;
	sub.f64 	%fd1397, %fd1341, %fd1359;
	sub.f64 	%fd1398, %fd1353, %fd1346;
	fma.rn.f64 	%fd1399, %fd1398, 0d4020000000000000, %fd1397;
	mul.f64 	%fd1400, %fd1323, %fd1399;
	sub.f64 	%fd1401, %fd1396, %fd1400;
	fma.rn.f64 	%fd1402, %fd1340, %fd1401, %fd1393;
	sub.f64 	%fd1403, %fd557, %fd978;
	mul.f64 	%fd1404, %fd1196, 0d4020000000000000;
	add.f64 	%fd1405, %fd1403, %fd1404;
	sub.f64 	%fd1406, %fd1369, %fd1387;
	sub.f64 	%fd1407, %fd1381, %fd1374;
	fma.rn.f64 	%fd1408, %fd1407, 0d4020000000000000, %fd1406;
	mul.f64 	%fd1409, %fd1323, %fd1408;
	sub.f64 	%fd1410, %fd1405, %fd1409;
	fma.rn.f64 	%fd1411, %fd1368, %fd1410, %fd1402;
	ld.global.f64 	%fd1412, [%rd82+3696640];
	fma.rn.f64 	%fd1413, %fd1411, 0d3FB2B324D6AC6977, %fd1412;
	st.global.f64 	[%rd82+3696640], %fd1413;
	ld.global.nc.f64 	%fd1414, [%rd53+4435960];
	ld.global.f64 	%fd1415, [%rd55+-8];
	mul.f64 	%fd1416, %fd1414, %fd1415;
	ld.global.f64 	%fd1417, [%rd55];
	mul.f64 	%fd1418, %fd1064, %fd1417;
	sub.f64 	%fd1419, %fd1416, %fd1418;
	ld.global.nc.f64 	%fd1420, [%rd53+4435952];
	mul.f64 	%fd1421, %fd1420, 0d3FE8000000000000;
	ld.global.f64 	%fd1422, [%rd55+-16];
	mul.f64 	%fd1423, %fd1421, %fd1422;
	sub.f64 	%fd1424, %fd1419, %fd1423;
	ld.global.nc.f64 	%fd1425, [%rd53+4435976];
	ld.global.f64 	%fd1426, [%rd55+8];
	mul.f64 	%fd1427, %fd1425, %fd1426;
	fma.rn.f64 	%fd1428, %fd1420, %fd1422, %fd1427;
	fma.rn.f64 	%fd1429, %fd1273, %fd1417, %fd1428;
	mul.f64 	%fd1430, %fd1414, 0d4008000000000000;
	fma.rn.f64 	%fd1431, %fd1430, %fd1415, %fd1429;
	ld.global.nc.f64 	%fd1432, [%rd53+4435984];
	ld.global.f64 	%fd1433, [%rd55+16];
	fma.rn.f64 	%fd1434, %fd1432, %fd1433, %fd1416;
	mul.f64 	%fd1435, %fd1425, 0d4008000000000000;
	fma.rn.f64 	%fd1436, %fd1435, %fd1426, %fd1434;
	fma.rn.f64 	%fd1437, %fd1273, %fd1417, %fd1436;
	sub.f64 	%fd1438, %fd1427, %fd1418;
	mul.f64 	%fd1439, %fd1432, 0d3FE8000000000000;
	mul.f64 	%fd1440, %fd1439, %fd1433;
	sub.f64 	%fd1441, %fd1438, %fd1440;
	ld.global.nc.f64 	%fd1442, [%rd53+4433536];
	ld.global.f64 	%fd1443, [%rd58+-8];
	mul.f64 	%fd1444, %fd1442, %fd1443;
	ld.global.f64 	%fd1445, [%rd58];
	mul.f64 	%fd1446, %fd1064, %fd1445;
	sub.f64 	%fd1447, %fd1444, %fd1446;
	ld.global.nc.f64 	%fd1448, [%rd53+4431104];
	mul.f64 	%fd1449, %fd1448, 0d3FE8000000000000;
	ld.global.f64 	%fd1450, [%rd58+-16];
	mul.f64 	%fd1451, %fd1449, %fd1450;
	sub.f64 	%fd1452, %fd1447, %fd1451;
	ld.global.nc.f64 	%fd1453, [%rd53+4438400];
	ld.global.f64 	%fd1454, [%rd58+8];
	mul.f64 	%fd1455, %fd1453, %fd1454;
	fma.rn.f64 	%fd1456, %fd1448, %fd1450, %fd1455;
	fma.rn.f64 	%fd1457, %fd1273, %fd1445, %fd1456;
	mul.f64 	%fd1458, %fd1442, 0d4008000000000000;
	fma.rn.f64 	%fd1459, %fd1458, %fd1443, %fd1457;
	ld.global.nc.f64 	%fd1460, [%rd53+4440832];
	ld.global.f64 	%fd1461, [%rd58+16];
	fma.rn.f64 	%fd1462, %fd1460, %fd1461, %fd1444;
	mul.f64 	%fd1463, %fd1453, 0d4008000000000000;
	fma.rn.f64 	%fd1464, %fd1463, %fd1454, %fd1462;
	fma.rn.f64 	%fd1465, %fd1273, %fd1445, %fd1464;
	sub.f64 	%fd1466, %fd1455, %fd1446;
	mul.f64 	%fd1467, %fd1460, 0d3FE8000000000000;
	mul.f64 	%fd1468, %fd1467, %fd1461;
	sub.f64 	%fd1469, %fd1466, %fd1468;
	ld.global.f64 	%fd1470, [%rd62+40];
	mul.f64 	%fd1471, %fd844, %fd1470;
	ld.global.f64 	%fd1472, [%rd62+48];
	mul.f64 	%fd1473, %fd1064, %fd1472;
	sub.f64 	%fd1474, %fd1471, %fd1473;
	ld.global.f64 	%fd1475, [%rd62+32];
	mul.f64 	%fd1476, %fd638, %fd1475;
	sub.f64 	%fd1477, %fd1474, %fd1476;
	ld.global.f64 	%fd1478, [%rd62+56];
	mul.f64 	%fd1479, %fd1270, %fd1478;
	fma.rn.f64 	%fd1480, %fd631, %fd1475, %fd1479;
	fma.rn.f64 	%fd1481, %fd1273, %fd1472, %fd1480;
	fma.rn.f64 	%fd1482, %fd1060, %fd1470, %fd1481;
	ld.global.nc.f64 	%fd1483, [%rd59+5914624];
	ld.global.f64 	%fd1484, [%rd62+64];
	fma.rn.f64 	%fd1485, %fd1483, %fd1484, %fd1471;
	mul.f64 	%fd1486, %fd1270, 0d4008000000000000;
	fma.rn.f64 	%fd1487, %fd1486, %fd1478, %fd1485;
	fma.rn.f64 	%fd1488, %fd1273, %fd1472, %fd1487;
	sub.f64 	%fd1489, %fd1479, %fd1473;
	mul.f64 	%fd1490, %fd1483, 0d3FE8000000000000;
	mul.f64 	%fd1491, %fd1490, %fd1484;
	sub.f64 	%fd1492, %fd1489, %fd1491;
	ld.global.nc.f64 	%fd1493, [%rd66+4435952];
	sub.f64 	%fd1494, %fd1493, %fd1122;
	ld.global.nc.f64 	%fd1495, [%rd66+4435960];
	sub.f64 	%fd1496, %fd1495, %fd1122;
	mul.f64 	%fd1497, %fd1431, %fd1496;
	fma.rn.f64 	%fd1498, %fd1424, %fd1494, %fd1497;
	ld.global.nc.f64 	%fd1499, [%rd66+4435976];
	sub.f64 	%fd1500, %fd1499, %fd1122;
	fma.rn.f64 	%fd1501, %fd1437, %fd1500, %fd1498;
	ld.global.nc.f64 	%fd1502, [%rd66+4435984];
	sub.f64 	%fd1503, %fd1502, %fd1122;
	fma.rn.f64 	%fd1504, %fd1441, %fd1503, %fd1501;
	ld.global.nc.f64 	%fd1505, [%rd66+4431104];
	sub.f64 	%fd1506, %fd1505, %fd1122;
	ld.global.nc.f64 	%fd1507, [%rd66+4433536];
	sub.f64 	%fd1508, %fd1507, %fd1122;
	mul.f64 	%fd1509, %fd1459, %fd1508;
	fma.rn.f64 	%fd1510, %fd1452, %fd1506, %fd1509;
	ld.global.nc.f64 	%fd1511, [%rd66+4438400];
	sub.f64 	%fd1512, %fd1511, %fd1122;
	fma.rn.f64 	%fd1513, %fd1465, %fd1512, %fd1510;
	ld.global.nc.f64 	%fd1514, [%rd66+4440832];
	sub.f64 	%fd1515, %fd1514, %fd1122;
	fma.rn.f64 	%fd1516, %fd1469, %fd1515, %fd1513;
	mul.f64 	%fd1517, %fd1445, %fd1516;
	fma.rn.f64 	%fd1518, %fd1417, %fd1504, %fd1517;
	mul.f64 	%fd1519, %fd897, %fd1470;
	fma.rn.f64 	%fd1520, %fd1477, 0d4000000000000000, %fd1519;
	mul.f64 	%fd1521, %fd1119, %fd1472;
	sub.f64 	%fd1522, %fd1520, %fd1521;
	mul.f64 	%fd1523, %fd693, %fd1475;
	sub.f64 	%fd1524, %fd1522, %fd1523;
	sub.f64 	%fd1525, %fd696, %fd1122;
	mul.f64 	%fd1526, %fd684, %fd1475;
	fma.rn.f64 	%fd1527, %fd1482, 0d4000000000000000, %fd1526;
	mul.f64 	%fd1528, %fd1323, %fd1478;
	add.f64 	%fd1529, %fd1527, %fd1528;
	fma.rn.f64 	%fd1530, %fd1325, %fd1472, %fd1529;
	fma.rn.f64 	%fd1531, %fd1112, %fd1470, %fd1530;
	sub.f64 	%fd1532, %fd909, %fd1122;
	mul.f64 	%fd1533, %fd1531, %fd1532;
	fma.rn.f64 	%fd1534, %fd1524, %fd1525, %fd1533;
	fma.rn.f64 	%fd1535, %fd1488, 0d4000000000000000, %fd1519;
	ld.global.nc.f64 	%fd1536, [%rd69+5914624];
	fma.rn.f64 	%fd1537, %fd1536, %fd1484, %fd1535;
	mul.f64 	%fd1538, %fd1323, 0d4008000000000000;
	fma.rn.f64 	%fd1539, %fd1538, %fd1478, %fd1537;
	fma.rn.f64 	%fd1540, %fd1325, %fd1472, %fd1539;
	sub.f64 	%fd1541, %fd1335, %fd1122;
	fma.rn.f64 	%fd1542, %fd1540, %fd1541, %fd1534;
	fma.rn.f64 	%fd1543, %fd1492, 0d4000000000000000, %fd1528;
	sub.f64 	%fd1544, %fd1543, %fd1521;
	mul.f64 	%fd1545, %fd1536, 0d3FE8000000000000;
	mul.f64 	%fd1546, %fd1545, %fd1484;
	sub.f64 	%fd1547, %fd1544, %fd1546;
	ld.global.nc.f64 	%fd1548, [%rd70+5914624];
	sub.f64 	%fd1549, %fd1548, %fd1122;
	fma.rn.f64 	%fd1550, %fd1547, %fd1549, %fd1542;
	fma.rn.f64 	%fd1551, %fd1472, %fd1550, %fd1518;
	mul.f64 	%fd1552, %fd1417, %fd1472;
	mul.f64 	%fd1553, %fd1552, 0d3F7C71C71C71C71C;
	ld.global.nc.f64 	%fd1554, [%rd74+5914608];
	sub.f64 	%fd1555, %fd702, %fd1554;
	sub.f64 	%fd1556, %fd1341, %fd915;
	fma.rn.f64 	%fd1557, %fd1556, 0d4020000000000000, %fd1555;
	mul.f64 	%fd1558, %fd1420, %fd1557;
	ld.global.nc.f64 	%fd1559, [%rd74+5914616];
	sub.f64 	%fd1560, %fd707, %fd1559;
	sub.f64 	%fd1561, %fd1346, %fd920;
	fma.rn.f64 	%fd1562, %fd1561, 0d4020000000000000, %fd1560;
	mul.f64 	%fd1563, %fd1414, %fd1562;
	mul.f64 	%fd1564, %fd1563, 0d4020000000000000;
	sub.f64 	%fd1565, %fd1558, %fd1564;
	ld.global.nc.f64 	%fd1566, [%rd74+5914632];
	sub.f64 	%fd1567, %fd714, %fd1566;
	sub.f64 	%fd1568, %fd1353, %fd927;
	fma.rn.f64 	%fd1569, %fd1568, 0d4020000000000000, %fd1567;
	mul.f64 	%fd1570, %fd1425, %fd1569;
	fma.rn.f64 	%fd1571, %fd1570, 0d4020000000000000, %fd1565;
	ld.global.nc.f64 	%fd1572, [%rd74+5914640];
	sub.f64 	%fd1573, %fd720, %fd1572;
	sub.f64 	%fd1574, %fd1359, %fd933;
	fma.rn.f64 	%fd1575, %fd1574, 0d4020000000000000, %fd1573;
	mul.f64 	%fd1576, %fd1432, %fd1575;
	sub.f64 	%fd1577, %fd1571, %fd1576;
	mul.f64 	%fd1578, %fd1553, %fd1577;
	fma.rn.f64 	%fd1579, %fd1551, 0d3FC5555555555555, %fd1578;
	mul.f64 	%fd1580, %fd1445, %fd1472;
	mul.f64 	%fd1581, %fd1580, 0d3F7C71C71C71C71C;
	ld.global.nc.f64 	%fd1582, [%rd78+5909760];
	sub.f64 	%fd1583, %fd730, %fd1582;
	sub.f64 	%fd1584, %fd1369, %fd943;
	fma.rn.f64 	%fd1585, %fd1584, 0d4020000000000000, %fd1583;
	mul.f64 	%fd1586, %fd1448, %fd1585;
	ld.global.nc.f64 	%fd1587, [%rd78+5912192];
	sub.f64 	%fd1588, %fd735, %fd1587;
	sub.f64 	%fd1589, %fd1374, %fd948;
	fma.rn.f64 	%fd1590, %fd1589, 0d4020000000000000, %fd1588;
	mul.f64 	%fd1591, %fd1442, %fd1590;
	mul.f64 	%fd1592, %fd1591, 0d4020000000000000;
	sub.f64 	%fd1593, %fd1586, %fd1592;
	ld.global.nc.f64 	%fd1594, [%rd78+5917056];
	sub.f64 	%fd1595, %fd742, %fd1594;
	sub.f64 	%fd1596, %fd1381, %fd955;
	fma.rn.f64 	%fd1597, %fd1596, 0d4020000000000000, %fd1595;
	mul.f64 	%fd1598, %fd1453, %fd1597;
	fma.rn.f64 	%fd1599, %fd1598, 0d4020000000000000, %fd1593;
	ld.global.nc.f64 	%fd1600, [%rd78+5919488];
	sub.f64 	%fd1601, %fd748, %fd1600;
	sub.f64 	%fd1602, %fd1387, %fd961;
	fma.rn.f64 	%fd1603, %fd1602, 0d4020000000000000, %fd1601;
	mul.f64 	%fd1604, %fd1460, %fd1603;
	sub.f64 	%fd1605, %fd1599, %fd1604;
	fma.rn.f64 	%fd1606, %fd1581, %fd1605, %fd1579;
	sub.f64 	%fd1607, %fd761, %fd1182;
	mul.f64 	%fd1608, %fd1400, 0d4020000000000000;
	add.f64 	%fd1609, %fd1607, %fd1608;
	sub.f64 	%fd1610, %fd1554, %fd1572;
	sub.f64 	%fd1611, %fd1566, %fd1559;
	fma.rn.f64 	%fd1612, %fd1611, 0d4020000000000000, %fd1610;
	mul.f64 	%fd1613, %fd1536, %fd1612;
	sub.f64 	%fd1614, %fd1609, %fd1613;
	fma.rn.f64 	%fd1615, %fd1553, %fd1614, %fd1606;
	sub.f64 	%fd1616, %fd770, %fd1191;
	mul.f64 	%fd1617, %fd1409, 0d4020000000000000;
	add.f64 	%fd1618, %fd1616, %fd1617;
	sub.f64 	%fd1619, %fd1582, %fd1600;
	sub.f64 	%fd1620, %fd1594, %fd1587;
	fma.rn.f64 	%fd1621, %fd1620, 0d4020000000000000, %fd1619;
	mul.f64 	%fd1622, %fd1536, %fd1621;
	sub.f64 	%fd1623, %fd1618, %fd1622;
	fma.rn.f64 	%fd1624, %fd1581, %fd1623, %fd1615;
	ld.global.f64 	%fd1625, [%rd82+4435968];
	fma.rn.f64 	%fd1626, %fd1624, 0d3FB2B324D6AC6977, %fd1625;
	st.global.f64 	[%rd82+4435968], %fd1626;
	ld.global.nc.f64 	%fd1627, [%rd53+5175288];
	ld.global.f64 	%fd1628, [%rd55+-8];
	mul.f64 	%fd1629, %fd1627, %fd1628;
	ld.global.f64 	%fd1630, [%rd55];
	mul.f64 	%fd1631, %fd1277, %fd1630;
	sub.f64 	%fd1632, %fd1629, %fd1631;
	ld.global.nc.f64 	%fd1633, [%rd53+5175280];
	mul.f64 	%fd1634, %fd1633, 0d3FE8000000000000;
	ld.global.f64 	%fd1635, [%rd55+-16];
	mul.f64 	%fd1636, %fd1634, %fd1635;
	sub.f64 	%fd1637, %fd1632, %fd1636;
	ld.global.nc.f64 	%fd1638, [%rd53+5175304];
	ld.global.f64 	%fd1639, [%rd55+8];
	mul.f64 	%fd1640, %fd1638, %fd1639;
	fma.rn.f64 	%fd1641, %fd1633, %fd1635, %fd1640;
	fma.rn.f64 	%fd1642, %fd1486, %fd1630, %fd1641;
	mul.f64 	%fd1643, %fd1627, 0d4008000000000000;
	fma.rn.f64 	%fd1644, %fd1643, %fd1628, %fd1642;
	ld.global.nc.f64 	%fd1645, [%rd53+5175312];
	ld.global.f64 	%fd1646, [%rd55+16];
	fma.rn.f64 	%fd1647, %fd1645, %fd1646, %fd1629;
	mul.f64 	%fd1648, %fd1638, 0d4008000000000000;
	fma.rn.f64 	%fd1649, %fd1648, %fd1639, %fd1647;
	fma.rn.f64 	%fd1650, %fd1486, %fd1630, %fd1649;
	sub.f64 	%fd1651, %fd1640, %fd1631;
	mul.f64 	%fd1652, %fd1645, 0d3FE8000000000000;
	mul.f64 	%fd1653, %fd1652, %fd1646;
	sub.f64 	%fd1654, %fd1651, %fd1653;
	ld.global.nc.f64 	%fd1655, [%rd53+5172864];
	ld.global.f64 	%fd1656, [%rd58+-8];
	mul.f64 	%fd1657, %fd1655, %fd1656;
	ld.global.f64 	%fd1658, [%rd58];
	mul.f64 	%fd1659, %fd1277, %fd1658;
	sub.f64 	%fd1660, %fd1657, %fd1659;
	ld.global.nc.f64 	%fd1661, [%rd53+5170432];
	mul.f64 	%fd1662, %fd1661, 0d3FE8000000000000;
	ld.global.f64 	%fd1663, [%rd58+-16];
	mul.f64 	%fd1664, %fd1662, %fd1663;
	sub.f64 	%fd1665, %fd1660, %fd1664;
	ld.global.nc.f64 	%fd1666, [%rd53+5177728];
	ld.global.f64 	%fd1667, [%rd58+8];
	mul.f64 	%fd1668, %fd1666, %fd1667;
	fma.rn.f64 	%fd1669, %fd1661, %fd1663, %fd1668;
	fma.rn.f64 	%fd1670, %fd1486, %fd1658, %fd1669;
	mul.f64 	%fd1671, %fd1655, 0d4008000000000000;
	fma.rn.f64 	%fd1672, %fd1671, %fd1656, %fd1670;
	ld.global.nc.f64 	%fd1673, [%rd53+5180160];
	ld.global.f64 	%fd1674, [%rd58+16];
	fma.rn.f64 	%fd1675, %fd1673, %fd1674, %fd1657;
	mul.f64 	%fd1676, %fd1666, 0d4008000000000000;
	fma.rn.f64 	%fd1677, %fd1676, %fd1667, %fd1675;
	fma.rn.f64 	%fd1678, %fd1486, %fd1658, %fd1677;
	sub.f64 	%fd1679, %fd1668, %fd1659;
	mul.f64 	%fd1680, %fd1673, 0d3FE8000000000000;
	mul.f64 	%fd1681, %fd1680, %fd1674;
	sub.f64 	%fd1682, %fd1679, %fd1681;
	ld.global.f64 	%fd1683, [%rd62+48];
	mul.f64 	%fd1684, %fd1057, %fd1683;
	ld.global.f64 	%fd1685, [%rd62+56];
	mul.f64 	%fd1686, %fd1277, %fd1685;
	sub.f64 	%fd1687, %fd1684, %fd1686;
	ld.global.f64 	%fd1688, [%rd62+40];
	mul.f64 	%fd1689, %fd851, %fd1688;
	sub.f64 	%fd1690, %fd1687, %fd1689;
	ld.global.f64 	%fd1691, [%rd62+64];
	mul.f64 	%fd1692, %fd1483, %fd1691;
	fma.rn.f64 	%fd1693, %fd844, %fd1688, %fd1692;
	fma.rn.f64 	%fd1694, %fd1486, %fd1685, %fd1693;
	fma.rn.f64 	%fd1695, %fd1273, %fd1683, %fd1694;
	ld.global.nc.f64 	%fd1696, [%rd59+6653952];
	ld.global.f64 	%fd1697, [%rd62+72];
	fma.rn.f64 	%fd1698, %fd1696, %fd1697, %fd1684;
	mul.f64 	%fd1699, %fd1483, 0d4008000000000000;
	fma.rn.f64 	%fd1700, %fd1699, %fd1691, %fd1698;
	fma.rn.f64 	%fd1701, %fd1486, %fd1685, %fd1700;
	sub.f64 	%fd1702, %fd1692, %fd1686;
	mul.f64 	%fd1703, %fd1696, 0d3FE8000000000000;
	mul.f64 	%fd1704, %fd1703, %fd1697;
	sub.f64 	%fd1705, %fd1702, %fd1704;
	ld.global.nc.f64 	%fd1706, [%rd66+5175280];
	sub.f64 	%fd1707, %fd1706, %fd1335;
	ld.global.nc.f64 	%fd1708, [%rd66+5175288];
	sub.f64 	%fd1709, %fd1708, %fd1335;
	mul.f64 	%fd1710, %fd1644, %fd1709;
	fma.rn.f64 	%fd1711, %fd1637, %fd1707, %fd1710;
	ld.global.nc.f64 	%fd1712, [%rd66+5175304];
	sub.f64 	%fd1713, %fd1712, %fd1335;
	fma.rn.f64 	%fd1714, %fd1650, %fd1713, %fd1711;
	ld.global.nc.f64 	%fd1715, [%rd66+5175312];
	sub.f64 	%fd1716, %fd1715, %fd1335;
	fma.rn.f64 	%fd1717, %fd1654, %fd1716, %fd1714;
	ld.global.nc.f64 	%fd1718, [%rd66+5170432];
	sub.f64 	%fd1719, %fd1718, %fd1335;
	ld.global.nc.f64 	%fd1720, [%rd66+5172864];
	sub.f64 	%fd1721, %fd1720, %fd1335;
	mul.f64 	%fd1722, %fd1672, %fd1721;
	fma.rn.f64 	%fd1723, %fd1665, %fd1719, %fd1722;
	ld.global.nc.f64 	%fd1724, [%rd66+5177728];
	sub.f64 	%fd1725, %fd1724, %fd1335;
	fma.rn.f64 	%fd1726, %fd1678, %fd1725, %fd1723;
	ld.global.nc.f64 	%fd1727, [%rd66+5180160];
	sub.f64 	%fd1728, %fd1727, %fd1335;
	fma.rn.f64 	%fd1729, %fd1682, %fd1728, %fd1726;
	mul.f64 	%fd1730, %fd1658, %fd1729;
	fma.rn.f64 	%fd1731, %fd1630, %fd1717, %fd1730;
	mul.f64 	%fd1732, %fd1110, %fd1683;
	fma.rn.f64 	%fd1733, %fd1690, 0d4000000000000000, %fd1732;
	mul.f64 	%fd1734, %fd1332, %fd1685;
	sub.f64 	%fd1735, %fd1733, %fd1734;
	mul.f64 	%fd1736, %fd906, %fd1688;
	sub.f64 	%fd1737, %fd1735, %fd1736;
	sub.f64 	%fd1738, %fd909, %fd1335;
	mul.f64 	%fd1739, %fd897, %fd1688;
	fma.rn.f64 	%fd1740, %fd1695, 0d4000000000000000, %fd1739;
	mul.f64 	%fd1741, %fd1536, %fd1691;
	add.f64 	%fd1742, %fd1740, %fd1741;
	fma.rn.f64 	%fd1743, %fd1538, %fd1685, %fd1742;
	fma.rn.f64 	%fd1744, %fd1325, %fd1683, %fd1743;
	sub.f64 	%fd1745, %fd1122, %fd1335;
	mul.f64 	%fd1746, %fd1744, %fd1745;
	fma.rn.f64 	%fd1747, %fd1737, %fd1738, %fd1746;
	fma.rn.f64 	%fd1748, %fd1701, 0d4000000000000000, %fd1732;
	ld.global.nc.f64 	%fd1749, [%rd69+6653952];
	fma.rn.f64 	%fd1750, %fd1749, %fd1697, %fd1748;
	mul.f64 	%fd1751, %fd1536, 0d4008000000000000;
	fma.rn.f64 	%fd1752, %fd1751, %fd1691, %fd1750;
	fma.rn.f64 	%fd1753, %fd1538, %fd1685, %fd1752;
	sub.f64 	%fd1754, %fd1548, %fd1335;
	fma.rn.f64 	%fd1755, %fd1753, %fd1754, %fd1747;
	fma.rn.f64 	%fd1756, %fd1705, 0d4000000000000000, %fd1741;
	sub.f64 	%fd1757, %fd1756, %fd1734;
	mul.f64 	%fd1758, %fd1749, 0d3FE8000000000000;
	mul.f64 	%fd1759, %fd1758, %fd1697;
	sub.f64 	%fd1760, %fd1757, %fd1759;
	ld.global.nc.f64 	%fd1761, [%rd70+6653952];
	sub.f64 	%fd1762, %fd1761, %fd1335;
	fma.rn.f64 	%fd1763, %fd1760, %fd1762, %fd1755;
	fma.rn.f64 	%fd1764, %fd1685, %fd1763, %fd1731;
	mul.f64 	%fd1765, %fd1630, %fd1685;
	mul.f64 	%fd1766, %fd1765, 0d3F7C71C71C71C71C;
	ld.global.nc.f64 	%fd1767, [%rd74+6653936];
	sub.f64 	%fd1768, %fd915, %fd1767;
	sub.f64 	%fd1769, %fd1554, %fd1128;
	fma.rn.f64 	%fd1770, %fd1769, 0d4020000000000000, %fd1768;
	mul.f64 	%fd1771, %fd1633, %fd1770;
	ld.global.nc.f64 	%fd1772, [%rd74+6653944];
	sub.f64 	%fd1773, %fd920, %fd1772;
	sub.f64 	%fd1774, %fd1559, %fd1133;
	fma.rn.f64 	%fd1775, %fd1774, 0d4020000000000000, %fd1773;
	mul.f64 	%fd1776, %fd1627, %fd1775;
	mul.f64 	%fd1777, %fd1776, 0d4020000000000000;
	sub.f64 	%fd1778, %fd1771, %fd1777;
	ld.global.nc.f64 	%fd1779, [%rd74+6653960];
	sub.f64 	%fd1780, %fd927, %fd1779;
	sub.f64 	%fd1781, %fd1566, %fd1140;
	fma.rn.f64 	%fd1782, %fd1781, 0d4020000000000000, %fd1780;
	mul.f64 	%fd1783, %fd1638, %fd1782;
	fma.rn.f64 	%fd1784, %fd1783, 0d4020000000000000, %fd1778;
	ld.global.nc.f64 	%fd1785, [%rd74+6653968];
	sub.f64 	%fd1786, %fd933, %fd1785;
	sub.f64 	%fd1787, %fd1572, %fd1146;
	fma.rn.f64 	%fd1788, %fd1787, 0d4020000000000000, %fd1786;
	mul.f64 	%fd1789, %fd1645, %fd1788;
	sub.f64 	%fd1790, %fd1784, %fd1789;
	mul.f64 	%fd1791, %fd1766, %fd1790;
	fma.rn.f64 	%fd1792, %fd1764, 0d3FC5555555555555, %fd1791;
	mul.f64 	%fd1793, %fd1658, %fd1685;
	mul.f64 	%fd1794, %fd1793, 0d3F7C71C71C71C71C;
	ld.global.nc.f64 	%fd1795, [%rd78+6649088];
	sub.f64 	%fd1796, %fd943, %fd1795;
	sub.f64 	%fd1797, %fd1582, %fd1156;
	fma.rn.f64 	%fd1798, %fd1797, 0d4020000000000000, %fd1796;
	mul.f64 	%fd1799, %fd1661, %fd1798;
	ld.global.nc.f64 	%fd1800, [%rd78+6651520];
	sub.f64 	%fd1801, %fd948, %fd1800;
	sub.f64 	%fd1802, %fd1587, %fd1161;
	fma.rn.f64 	%fd1803, %fd1802, 0d4020000000000000, %fd1801;
	mul.f64 	%fd1804, %fd1655, %fd1803;
	mul.f64 	%fd1805, %fd1804, 0d4020000000000000;
	sub.f64 	%fd1806, %fd1799, %fd1805;
	ld.global.nc.f64 	%fd1807, [%rd78+6656384];
	sub.f64 	%fd1808, %fd955, %fd1807;
	sub.f64 	%fd1809, %fd1594, %fd1168;
	fma.rn.f64 	%fd1810, %fd1809, 0d4020000000000000, %fd1808;
	mul.f64 	%fd1811, %fd1666, %fd1810;
	fma.rn.f64 	%fd1812, %fd1811, 0d4020000000000000, %fd1806;
	ld.global.nc.f64 	%fd1813, [%rd78+6658816];
	sub.f64 	%fd1814, %fd961, %fd1813;
	sub.f64 	%fd1815, %fd1600, %fd1174;
	fma.rn.f64 	%fd1816, %fd1815, 0d4020000000000000, %fd1814;
	mul.f64 	%fd1817, %fd1673, %fd1816;
	sub.f64 	%fd1818, %fd1812, %fd1817;
	fma.rn.f64 	%fd1819, %fd1794, %fd1818, %fd1792;
	sub.f64 	%fd1820, %fd974, %fd1395;
	mul.f64 	%fd1821, %fd1613, 0d4020000000000000;
	add.f64 	%fd1822, %fd1820, %fd1821;
	sub.f64 	%fd1823, %fd1767, %fd1785;
	sub.f64 	%fd1824, %fd1779, %fd1772;
	fma.rn.f64 	%fd1825, %fd1824, 0d4020000000000000, %fd1823;
	mul.f64 	%fd1826, %fd1749, %fd1825;
	sub.f64 	%fd1827, %fd1822, %fd1826;
	fma.rn.f64 	%fd1828, %fd1766, %fd1827, %fd1819;
	sub.f64 	%fd1829, %fd983, %fd1404;
	mul.f64 	%fd1830, %fd1622, 0d4020000000000000;
	add.f64 	%fd1831, %fd1829, %fd1830;
	sub.f64 	%fd1832, %fd1795, %fd1813;
	sub.f64 	%fd1833, %fd1807, %fd1800;
	fma.rn.f64 	%fd1834, %fd1833, 0d4020000000000000, %fd1832;
	mul.f64 	%fd1835, %fd1749, %fd1834;
	sub.f64 	%fd1836, %fd1831, %fd1835;
	fma.rn.f64 	%fd1837, %fd1794, %fd1836, %fd1828;
	ld.global.f64 	%fd1838, [%rd82+5175296];
	fma.rn.f64 	%fd1839, %fd1837, 0d3FB2B324D6AC6977, %fd1838;
	st.global.f64 	[%rd82+5175296], %fd1839;
	ld.global.nc.f64 	%fd1840, [%rd53+5914616];
	ld.global.f64 	%fd1841, [%rd55+-8];
	mul.f64 	%fd1842, %fd1840, %fd1841;
	ld.global.f64 	%fd1843, [%rd55];
	mul.f64 	%fd1844, %fd1490, %fd1843;
	sub.f64 	%fd1845, %fd1842, %fd1844;
	ld.global.nc.f64 	%fd1846, [%rd53+5914608];
	mul.f64 	%fd1847, %fd1846, 0d3FE8000000000000;
	ld.global.f64 	%fd1848, [%rd55+-16];
	mul.f64 	%fd1849, %fd1847, %fd1848;
	sub.f64 	%fd1850, %fd1845, %fd1849;
	ld.global.nc.f64 	%fd1851, [%rd53+5914632];
	ld.global.f64 	%fd1852, [%rd55+8];
	mul.f64 	%fd1853, %fd1851, %fd1852;
	fma.rn.f64 	%fd1854, %fd1846, %fd1848, %fd1853;
	fma.rn.f64 	%fd1855, %fd1699, %fd1843, %fd1854;
	mul.f64 	%fd1856, %fd1840, 0d4008000000000000;
	fma.rn.f64 	%fd1857, %fd1856, %fd1841, %fd1855;
	ld.global.nc.f64 	%fd1858, [%rd53+5914640];
	ld.global.f64 	%fd1859, [%rd55+16];
	fma.rn.f64 	%fd1860, %fd1858, %fd1859, %fd1842;
	mul.f64 	%fd1861, %fd1851, 0d4008000000000000;
	fma.rn.f64 	%fd1862, %fd1861, %fd1852, %fd1860;
	fma.rn.f64 	%fd1863, %fd1699, %fd1843, %fd1862;
	sub.f64 	%fd1864, %fd1853, %fd1844;
	mul.f64 	%fd1865, %fd1858, 0d3FE8000000000000;
	mul.f64 	%fd1866, %fd1865, %fd1859;
	sub.f64 	%fd1867, %fd1864, %fd1866;
	ld.global.nc.f64 	%fd1868, [%rd53+5912192];
	ld.global.f64 	%fd1869, [%rd58+-8];
	mul.f64 	%fd1870, %fd1868, %fd1869;
	ld.global.f64 	%fd1871, [%rd58];
	mul.f64 	%fd1872, %fd1490, %fd1871;
	sub.f64 	%fd1873, %fd1870, %fd1872;
	ld.global.nc.f64 	%fd1874, [%rd53+5909760];
	mul.f64 	%fd1875, %fd1874, 0d3FE8000000000000;
	ld.global.f64 	%fd1876, [%rd58+-16];
	mul.f64 	%fd1877, %fd1875, %fd1876;
	sub.f64 	%fd1878, %fd1873, %fd1877;
	ld.global.nc.f64 	%fd1879, [%rd53+5917056];
	ld.global.f64 	%fd1880, [%rd58+8];
	mul.f64 	%fd1881, %fd1879, %fd1880;
	fma.rn.f64 	%fd1882, %fd1874, %fd1876, %fd1881;
	fma.rn.f64 	%fd1883, %fd1699, %fd1871, %fd1882;
	mul.f64 	%fd1884, %fd1868, 0d4008000000000000;
	fma.rn.f64 	%fd1885, %fd1884, %fd1869, %fd1883;
	ld.global.nc.f64 	%fd1886, [%rd53+5919488];
	ld.global.f64 	%fd1887, [%rd58+16];
	fma.rn.f64 	%fd1888, %fd1886, %fd1887, %fd1870;
	mul.f64 	%fd1889, %fd1879, 0d4008000000000000;
	fma.rn.f64 	%fd1890, %fd1889, %fd1880, %fd1888;
	fma.rn.f64 	%fd1891, %fd1699, %fd1871, %fd1890;
	sub.f64 	%fd1892, %fd1881, %fd1872;
	mul.f64 	%fd1893, %fd1886, 0d3FE8000000000000;
	mul.f64 	%fd1894, %fd1893, %fd1887;
	sub.f64 	%fd1895, %fd1892, %fd1894;
	ld.global.f64 	%fd1896, [%rd62+56];
	mul.f64 	%fd1897, %fd1270, %fd1896;
	ld.global.f64 	%fd1898, [%rd62+64];
	mul.f64 	%fd1899, %fd1490, %fd1898;
	sub.f64 	%fd1900, %fd1897, %fd1899;
	ld.global.f64 	%fd1901, [%rd62+48];
	mul.f64 	%fd1902, %fd1064, %fd1901;
	sub.f64 	%fd1903, %fd1900, %fd1902;
	ld.global.f64 	%fd1904, [%rd62+72];
	mul.f64 	%fd1905, %fd1696, %fd1904;
	fma.rn.f64 	%fd1906, %fd1057, %fd1901, %fd1905;
	fma.rn.f64 	%fd1907, %fd1699, %fd1898, %fd1906;
	fma.rn.f64 	%fd1908, %fd1486, %fd1896, %fd1907;
	add.s32 	%r47, %r44, 10;
	ld.global.nc.f64 	%fd1909, [%rd59+7393280];
	ld.global.f64 	%fd1910, [%rd62+80];
	fma.rn.f64 	%fd1911, %fd1909, %fd1910, %fd1897;
	mul.f64 	%fd1912, %fd1696, 0d4008000000000000;
	fma.rn.f64 	%fd1913, %fd1912, %fd1904, %fd1911;
	fma.rn.f64 	%fd1914, %fd1699, %fd1898, %fd1913;
	sub.f64 	%fd1915, %fd1905, %fd1899;
	mul.f64 	%fd1916, %fd1909, 0d3FE8000000000000;
	mul.f64 	%fd1917, %fd1916, %fd1910;
	sub.f64 	%fd1918, %fd1915, %fd1917;
	ld.global.nc.f64 	%fd1919, [%rd66+5914608];
	sub.f64 	%fd1920, %fd1919, %fd1548;
	ld.global.nc.f64 	%fd1921, [%rd66+5914616];
	sub.f64 	%fd1922, %fd1921, %fd1548;
	mul.f64 	%fd1923, %fd1857, %fd1922;
	fma.rn.f64 	%fd1924, %fd1850, %fd1920, %fd1923;
	ld.global.nc.f64 	%fd1925, [%rd66+5914632];
	sub.f64 	%fd1926, %fd1925, %fd1548;
	fma.rn.f64 	%fd1927, %fd1863, %fd1926, %fd1924;
	ld.global.nc.f64 	%fd1928, [%rd66+5914640];
	sub.f64 	%fd1929, %fd1928, %fd1548;
	fma.rn.f64 	%fd1930, %fd1867, %fd1929, %fd1927;
	ld.global.nc.f64 	%fd1931, [%rd66+5909760];
	sub.f64 	%fd1932, %fd1931, %fd1548;
	ld.global.nc.f64 	%fd1933, [%rd66+5912192];
	sub.f64 	%fd1934, %fd1933, %fd1548;
	mul.f64 	%fd1935, %fd1885, %fd1934;
	fma.rn.f64 	%fd1936, %fd1878, %fd1932, %fd1935;
	ld.global.nc.f64 	%fd1937, [%rd66+5917056];
	sub.f64 	%fd1938, %fd1937, %fd1548;
	fma.rn.f64 	%fd1939, %fd1891, %fd1938, %fd1936;
	ld.global.nc.f64 	%fd1940, [%rd66+5919488];
	sub.f64 	%fd1941, %fd1940, %fd1548;
	fma.rn.f64 	%fd1942, %fd1895, %fd1941, %fd1939;
	mul.f64 	%fd1943, %fd1871, %fd1942;
	fma.rn.f64 	%fd1944, %fd1843, %fd1930, %fd1943;
	mul.f64 	%fd1945, %fd1323, %fd1896;
	fma.rn.f64 	%fd1946, %fd1903, 0d4000000000000000, %fd1945;
	mul.f64 	%fd1947, %fd1545, %fd1898;
	sub.f64 	%fd1948, %fd1946, %fd1947;
	mul.f64 	%fd1949, %fd1119, %fd1901;
	sub.f64 	%fd1950, %fd1948, %fd1949;
	sub.f64 	%fd1951, %fd1122, %fd1548;
	mul.f64 	%fd1952, %fd1110, %fd1901;
	fma.rn.f64 	%fd1953, %fd1908, 0d4000000000000000, %fd1952;
	mul.f64 	%fd1954, %fd1749, %fd1904;
	add.f64 	%fd1955, %fd1953, %fd1954;
	fma.rn.f64 	%fd1956, %fd1751, %fd1898, %fd1955;
	fma.rn.f64 	%fd1957, %fd1538, %fd1896, %fd1956;
	sub.f64 	%fd1958, %fd1335, %fd1548;
	mul.f64 	%fd1959, %fd1957, %fd1958;
	fma.rn.f64 	%fd1960, %fd1950, %fd1951, %fd1959;
	fma.rn.f64 	%fd1961, %fd1914, 0d4000000000000000, %fd1945;
	ld.global.nc.f64 	%fd2529, [%rd69+7393280];
	fma.rn.f64 	%fd1962, %fd2529, %fd1910, %fd1961;
	mul.f64 	%fd1963, %fd1749, 0d4008000000000000;
	fma.rn.f64 	%fd1964, %fd1963, %fd1904, %fd1962;
	fma.rn.f64 	%fd1965, %fd1751, %fd1898, %fd1964;
	sub.f64 	%fd1966, %fd1761, %fd1548;
	fma.rn.f64 	%fd1967, %fd1965, %fd1966, %fd1960;
	fma.rn.f64 	%fd1968, %fd1918, 0d4000000000000000, %fd1954;
	sub.f64 	%fd1969, %fd1968, %fd1947;
	mul.f64 	%fd1970, %fd2529, 0d3FE8000000000000;
	mul.f64 	%fd1971, %fd1970, %fd1910;
	sub.f64 	%fd1972, %fd1969, %fd1971;
	ld.global.nc.f64 	%fd1973, [%rd70+7393280];
	sub.f64 	%fd1974, %fd1973, %fd1548;
	fma.rn.f64 	%fd1975, %fd1972, %fd1974, %fd1967;
	fma.rn.f64 	%fd1976, %fd1898, %fd1975, %fd1944;
	mul.f64 	%fd1977, %fd1843, %fd1898;
	mul.f64 	%fd1978, %fd1977, 0d3F7C71C71C71C71C;
	ld.global.nc.f64 	%fd2528, [%rd74+7393264];
	sub.f64 	%fd1979, %fd1128, %fd2528;
	sub.f64 	%fd1980, %fd1767, %fd1341;
	fma.rn.f64 	%fd1981, %fd1980, 0d4020000000000000, %fd1979;
	mul.f64 	%fd1982, %fd1846, %fd1981;
	ld.global.nc.f64 	%fd2527, [%rd74+7393272];
	sub.f64 	%fd1983, %fd1133, %fd2527;
	sub.f64 	%fd1984, %fd1772, %fd1346;
	fma.rn.f64 	%fd1985, %fd1984, 0d4020000000000000, %fd1983;
	mul.f64 	%fd1986, %fd1840, %fd1985;
	mul.f64 	%fd1987, %fd1986, 0d4020000000000000;
	sub.f64 	%fd1988, %fd1982, %fd1987;
	ld.global.nc.f64 	%fd2526, [%rd74+7393288];
	sub.f64 	%fd1989, %fd1140, %fd2526;
	sub.f64 	%fd1990, %fd1779, %fd1353;
	fma.rn.f64 	%fd1991, %fd1990, 0d4020000000000000, %fd1989;
	mul.f64 	%fd1992, %fd1851, %fd1991;
	fma.rn.f64 	%fd1993, %fd1992, 0d4020000000000000, %fd1988;
	ld.global.nc.f64 	%fd2525, [%rd74+7393296];
	sub.f64 	%fd1994, %fd1146, %fd2525;
	sub.f64 	%fd1995, %fd1785, %fd1359;
	fma.rn.f64 	%fd1996, %fd1995, 0d4020000000000000, %fd1994;
	mul.f64 	%fd1997, %fd1858, %fd1996;
	sub.f64 	%fd1998, %fd1993, %fd1997;
	mul.f64 	%fd1999, %fd1978, %fd1998;
	fma.rn.f64 	%fd2000, %fd1976, 0d3FC5555555555555, %fd1999;
	mul.f64 	%fd2001, %fd1871, %fd1898;
	mul.f64 	%fd2002, %fd2001, 0d3F7C71C71C71C71C;
	ld.global.nc.f64 	%fd2524, [%rd78+7388416];
	sub.f64 	%fd2003, %fd1156, %fd2524;
	sub.f64 	%fd2004, %fd1795, %fd1369;
	fma.rn.f64 	%fd2005, %fd2004, 0d4020000000000000, %fd2003;
	mul.f64 	%fd2006, %fd1874, %fd2005;
	ld.global.nc.f64 	%fd2523, [%rd78+7390848];
	sub.f64 	%fd2007, %fd1161, %fd2523;
	sub.f64 	%fd2008, %fd1800, %fd1374;
	fma.rn.f64 	%fd2009, %fd2008, 0d4020000000000000, %fd2007;
	mul.f64 	%fd2010, %fd1868, %fd2009;
	mul.f64 	%fd2011, %fd2010, 0d4020000000000000;
	sub.f64 	%fd2012, %fd2006, %fd2011;
	ld.global.nc.f64 	%fd2522, [%rd78+7395712];
	sub.f64 	%fd2013, %fd1168, %fd2522;
	sub.f64 	%fd2014, %fd1807, %fd1381;
	fma.rn.f64 	%fd2015, %fd2014, 0d4020000000000000, %fd2013;
	mul.f64 	%fd2016, %fd1879, %fd2015;
	fma.rn.f64 	%fd2017, %fd2016, 0d4020000000000000, %fd2012;
	ld.global.nc.f64 	%fd2521, [%rd78+7398144];
	sub.f64 	%fd2018, %fd1174, %fd2521;
	sub.f64 	%fd2019, %fd1813, %fd1387;
	fma.rn.f64 	%fd2020, %fd2019, 0d4020000000000000, %fd2018;
	mul.f64 	%fd2021, %fd1886, %fd2020;
	sub.f64 	%fd2022, %fd2017, %fd2021;
	fma.rn.f64 	%fd2023, %fd2002, %fd2022, %fd2000;
	sub.f64 	%fd2024, %fd1187, %fd1608;
	fma.rn.f64 	%fd2025, %fd1826, 0d4020000000000000, %fd2024;
	sub.f64 	%fd2026, %fd2528, %fd2525;
	sub.f64 	%fd2027, %fd2526, %fd2527;
	fma.rn.f64 	%fd2028, %fd2027, 0d4020000000000000, %fd2026;
	mul.f64 	%fd2029, %fd2529, %fd2028;
	sub.f64 	%fd2030, %fd2025, %fd2029;
	fma.rn.f64 	%fd2031, %fd1978, %fd2030, %fd2023;
	sub.f64 	%fd2032, %fd1196, %fd1617;
	fma.rn.f64 	%fd2033, %fd1835, 0d4020000000000000, %fd2032;
	sub.f64 	%fd2034, %fd2524, %fd2521;
	sub.f64 	%fd2035, %fd2522, %fd2523;
	fma.rn.f64 	%fd2036, %fd2035, 0d4020000000000000, %fd2034;
	mul.f64 	%fd2037, %fd2529, %fd2036;
	sub.f64 	%fd2038, %fd2033, %fd2037;
	fma.rn.f64 	%fd2039, %fd2002, %fd2038, %fd2031;
	ld.global.f64 	%fd2040, [%rd82+5914624];
	fma.rn.f64 	%fd2041, %fd2039, 0d3FB2B324D6AC6977, %fd2040;
	st.global.f64 	[%rd82+5914624], %fd2041;
	ld.global.nc.f64 	%fd2042, [%rd53+6653944];
	ld.global.f64 	%fd2043, [%rd55+-8];
	mul.f64 	%fd2044, %fd2042, %fd2043;
	ld.global.f64 	%fd2045, [%rd55];
	mul.f64 	%fd2046, %fd1703, %fd2045;
	sub.f64 	%fd2047, %fd2044, %fd2046;
	ld.global.nc.f64 	%fd2048, [%rd53+6653936];
	mul.f64 	%fd2049, %fd2048, 0d3FE8000000000000;
	ld.global.f64 	%fd2050, [%rd55+-16];
	mul.f64 	%fd2051, %fd2049, %fd2050;
	sub.f64 	%fd2052, %fd2047, %fd2051;
	ld.global.nc.f64 	%fd2053, [%rd53+6653960];
	ld.global.f64 	%fd2054, [%rd55+8];
	mul.f64 	%fd2055, %fd2053, %fd2054;
	fma.rn.f64 	%fd2056, %fd2048, %fd2050, %fd2055;
	fma.rn.f64 	%fd2057, %fd1912, %fd2045, %fd2056;
	mul.f64 	%fd2058, %fd2042, 0d4008000000000000;
	fma.rn.f64 	%fd2059, %fd2058, %fd2043, %fd2057;
	ld.global.nc.f64 	%fd2060, [%rd53+6653968];
	ld.global.f64 	%fd2061, [%rd55+16];
	fma.rn.f64 	%fd2062, %fd2060, %fd2061, %fd2044;
	mul.f64 	%fd2063, %fd2053, 0d4008000000000000;
	fma.rn.f64 	%fd2064, %fd2063, %fd2054, %fd2062;
	fma.rn.f64 	%fd2065, %fd1912, %fd2045, %fd2064;
	sub.f64 	%fd2066, %fd2055, %fd2046;
	mul.f64 	%fd2067, %fd2060, 0d3FE8000000000000;
	mul.f64 	%fd2068, %fd2067, %fd2061;
	sub.f64 	%fd2069, %fd2066, %fd2068;
	ld.global.nc.f64 	%fd2070, [%rd53+6651520];
	ld.global.f64 	%fd2071, [%rd58+-8];
	mul.f64 	%fd2072, %fd2070, %fd2071;
	ld.global.f64 	%fd2073, [%rd58];
	mul.f64 	%fd2074, %fd1703, %fd2073;
	sub.f64 	%fd2075, %fd2072, %fd2074;
	ld.global.nc.f64 	%fd2076, [%rd53+6649088];
	mul.f64 	%fd2077, %fd2076, 0d3FE8000000000000;
	ld.global.f64 	%fd2078, [%rd58+-16];
	mul.f64 	%fd2079, %fd2077, %fd2078;
	sub.f64 	%fd2080, %fd2075, %fd2079;
	ld.global.nc.f64 	%fd2081, [%rd53+6656384];
	ld.global.f64 	%fd2082, [%rd58+8];
	mul.f64 	%fd2083, %fd2081, %fd2082;
	fma.rn.f64 	%fd2084, %fd2076, %fd2078, %fd2083;
	fma.rn.f64 	%fd2085, %fd1912, %fd2073, %fd2084;
	mul.f64 	%fd2086, %fd2070, 0d4008000000000000;
	fma.rn.f64 	%fd2087, %fd2086, %fd2071, %fd2085;
	ld.global.nc.f64 	%fd2088, [%rd53+6658816];
	ld.global.f64 	%fd2089, [%rd58+16];
	fma.rn.f64 	%fd2090, %fd2088, %fd2089, %fd2072;
	mul.f64 	%fd2091, %fd2081, 0d4008000000000000;
	fma.rn.f64 	%fd2092, %fd2091, %fd2082, %fd2090;
	fma.rn.f64 	%fd2093, %fd1912, %fd2073, %fd2092;
	sub.f64 	%fd2094, %fd2083, %fd2074;
	mul.f64 	%fd2095, %fd2088, 0d3FE8000000000000;
	mul.f64 	%fd2096, %fd2095, %fd2089;
	sub.f64 	%fd2097, %fd2094, %fd2096;
	ld.global.f64 	%fd2098, [%rd62+64];
	mul.f64 	%fd2099, %fd1483, %fd2098;
	ld.global.f64 	%fd2100, [%rd62+72];
	mul.f64 	%fd2101, %fd1703, %fd2100;
	sub.f64 	%fd2102, %fd2099, %fd2101;
	ld.global.f64 	%fd2103, [%rd62+56];
	mul.f64 	%fd2104, %fd1277, %fd2103;
	sub.f64 	%fd2105, %fd2102, %fd2104;
	ld.global.f64 	%fd2106, [%rd62+80];
	mul.f64 	%fd2107, %fd1909, %fd2106;
	fma.rn.f64 	%fd2108, %fd1270, %fd2103, %fd2107;
	fma.rn.f64 	%fd2109, %fd1912, %fd2100, %fd2108;
	fma.rn.f64 	%fd2110, %fd1699, %fd2098, %fd2109;
	ld.global.nc.f64 	%fd2540, [%rd59+8132608];
	ld.global.f64 	%fd2111, [%rd62+88];
	fma.rn.f64 	%fd2112, %fd2540, %fd2111, %fd2099;
	mul.f64 	%fd2113, %fd1909, 0d4008000000000000;
	fma.rn.f64 	%fd2114, %fd2113, %fd2106, %fd2112;
	fma.rn.f64 	%fd2115, %fd1912, %fd2100, %fd2114;
	sub.f64 	%fd2116, %fd2107, %fd2101;
	mul.f64 	%fd2117, %fd2540, 0d3FE8000000000000;
	mul.f64 	%fd2118, %fd2117, %fd2111;
	sub.f64 	%fd2119, %fd2116, %fd2118;
	ld.global.nc.f64 	%fd2120, [%rd66+6653936];
	sub.f64 	%fd2121, %fd2120, %fd1761;
	ld.global.nc.f64 	%fd2122, [%rd66+6653944];
	sub.f64 	%fd2123, %fd2122, %fd1761;
	mul.f64 	%fd2124, %fd2059, %fd2123;
	fma.rn.f64 	%fd2125, %fd2052, %fd2121, %fd2124;
	ld.global.nc.f64 	%fd2126, [%rd66+6653960];
	sub.f64 	%fd2127, %fd2126, %fd1761;
	fma.rn.f64 	%fd2128, %fd2065, %fd2127, %fd2125;
	ld.global.nc.f64 	%fd2129, [%rd66+6653968];
	sub.f64 	%fd2130, %fd2129, %fd1761;
	fma.rn.f64 	%fd2131, %fd2069, %fd2130, %fd2128;
	ld.global.nc.f64 	%fd2132, [%rd66+6649088];
	sub.f64 	%fd2133, %fd2132, %fd1761;
	ld.global.nc.f64 	%fd2134, [%rd66+6651520];
	sub.f64 	%fd2135, %fd2134, %fd1761;
	mul.f64 	%fd2136, %fd2087, %fd2135;
	fma.rn.f64 	%fd2137, %fd2080, %fd2133, %fd2136;
	ld.global.nc.f64 	%fd2138, [%rd66+6656384];
	sub.f64 	%fd2139, %fd2138, %fd1761;
	fma.rn.f64 	%fd2140, %fd2093, %fd2139, %fd2137;
	ld.global.nc.f64 	%fd2141, [%rd66+6658816];
	sub.f64 	%fd2142, %fd2141, %fd1761;
	fma.rn.f64 	%fd2143, %fd2097, %fd2142, %fd2140;
	mul.f64 	%fd2144, %fd2073, %fd2143;
	fma.rn.f64 	%fd2145, %fd2045, %fd2131, %fd2144;
	mul.f64 	%fd2146, %fd1536, %fd2098;
	fma.rn.f64 	%fd2147, %fd2105, 0d4000000000000000, %fd2146;
	mul.f64 	%fd2148, %fd1758, %fd2100;
	sub.f64 	%fd2149, %fd2147, %fd2148;
	mul.f64 	%fd2150, %fd1332, %fd2103;
	sub.f64 	%fd2151, %fd2149, %fd2150;
	sub.f64 	%fd2152, %fd1335, %fd1761;
	mul.f64 	%fd2153, %fd1323, %fd2103;
	fma.rn.f64 	%fd2154, %fd2110, 0d4000000000000000, %fd2153;
	mul.f64 	%fd2155, %fd2529, %fd2106;
	add.f64 	%fd2156, %fd2154, %fd2155;
	fma.rn.f64 	%fd2157, %fd1963, %fd2100, %fd2156;
	fma.rn.f64 	%fd2158, %fd1751, %fd2098, %fd2157;
	sub.f64 	%fd2159, %fd1548, %fd1761;
	mul.f64 	%fd2160, %fd2158, %fd2159;
	fma.rn.f64 	%fd2161, %fd2151, %fd2152, %fd2160;
	fma.rn.f64 	%fd2162, %fd2115, 0d4000000000000000, %fd2146;
	ld.global.nc.f64 	%fd2539, [%rd69+8132608];
	fma.rn.f64 	%fd2163, %fd2539, %fd2111, %fd2162;
	mul.f64 	%fd2164, %fd2529, 0d4008000000000000;
	fma.rn.f64 	%fd2165, %fd2164, %fd2106, %fd2163;
	fma.rn.f64 	%fd2166, %fd1963, %fd2100, %fd2165;
	sub.f64 	%fd2167, %fd1973, %fd1761;
	fma.rn.f64 	%fd2168, %fd2166, %fd2167, %fd2161;
	fma.rn.f64 	%fd2169, %fd2119, 0d4000000000000000, %fd2155;
	sub.f64 	%fd2170, %fd2169, %fd2148;
	mul.f64 	%fd2171, %fd2539, 0d3FE8000000000000;
	mul.f64 	%fd2172, %fd2171, %fd2111;
	sub.f64 	%fd2173, %fd2170, %fd2172;
	ld.global.nc.f64 	%fd2538, [%rd70+8132608];
	sub.f64 	%fd2174, %fd2538, %fd1761;
	fma.rn.f64 	%fd2175, %fd2173, %fd2174, %fd2168;
	fma.rn.f64 	%fd2176, %fd2100, %fd2175, %fd2145;
	mul.f64 	%fd2177, %fd2045, %fd2100;
	mul.f64 	%fd2178, %fd2177, 0d3F7C71C71C71C71C;
	ld.global.nc.f64 	%fd2537, [%rd74+8132592];
	sub.f64 	%fd2179, %fd1341, %fd2537;
	sub.f64 	%fd2180, %fd2528, %fd1554;
	fma.rn.f64 	%fd2181, %fd2180, 0d4020000000000000, %fd2179;
	mul.f64 	%fd2182, %fd2048, %fd2181;
	ld.global.nc.f64 	%fd2536, [%rd74+8132600];
	sub.f64 	%fd2183, %fd1346, %fd2536;
	sub.f64 	%fd2184, %fd2527, %fd1559;
	fma.rn.f64 	%fd2185, %fd2184, 0d4020000000000000, %fd2183;
	mul.f64 	%fd2186, %fd2042, %fd2185;
	mul.f64 	%fd2187, %fd2186, 0d4020000000000000;
	sub.f64 	%fd2188, %fd2182, %fd2187;
	ld.global.nc.f64 	%fd2535, [%rd74+8132616];
	sub.f64 	%fd2189, %fd1353, %fd2535;
	sub.f64 	%fd2190, %fd2526, %fd1566;
	fma.rn.f64 	%fd2191, %fd2190, 0d4020000000000000, %fd2189;
	mul.f64 	%fd2192, %fd2053, %fd2191;
	fma.rn.f64 	%fd2193, %fd2192, 0d4020000000000000, %fd2188;
	ld.global.nc.f64 	%fd2534, [%rd74+8132624];
	sub.f64 	%fd2194, %fd1359, %fd2534;
	sub.f64 	%fd2195, %fd2525, %fd1572;
	fma.rn.f64 	%fd2196, %fd2195, 0d4020000000000000, %fd2194;
	mul.f64 	%fd2197, %fd2060, %fd2196;
	sub.f64 	%fd2198, %fd2193, %fd2197;
	mul.f64 	%fd2199, %fd2178, %fd2198;
	fma.rn.f64 	%fd2200, %fd2176, 0d3FC5555555555555, %fd2199;
	mul.f64 	%fd2201, %fd2073, %fd2100;
	mul.f64 	%fd2202, %fd2201, 0d3F7C71C71C71C71C;
	ld.global.nc.f64 	%fd2533, [%rd78+8127744];
	sub.f64 	%fd2203, %fd1369, %fd2533;
	sub.f64 	%fd2204, %fd2524, %fd1582;
	fma.rn.f64 	%fd2205, %fd2204, 0d4020000000000000, %fd2203;
	mul.f64 	%fd2206, %fd2076, %fd2205;
	ld.global.nc.f64 	%fd2532, [%rd78+8130176];
	sub.f64 	%fd2207, %fd1374, %fd2532;
	sub.f64 	%fd2208, %fd2523, %fd1587;
	fma.rn.f64 	%fd2209, %fd2208, 0d4020000000000000, %fd2207;
	mul.f64 	%fd2210, %fd2070, %fd2209;
	mul.f64 	%fd2211, %fd2210, 0d4020000000000000;
	sub.f64 	%fd2212, %fd2206, %fd2211;
	ld.global.nc.f64 	%fd2531, [%rd78+8135040];
	sub.f64 	%fd2213, %fd1381, %fd2531;
	sub.f64 	%fd2214, %fd2522, %fd1594;
	fma.rn.f64 	%fd2215, %fd2214, 0d4020000000000000, %fd2213;
	mul.f64 	%fd2216, %fd2081, %fd2215;
	fma.rn.f64 	%fd2217, %fd2216, 0d4020000000000000, %fd2212;
	ld.global.nc.f64 	%fd2530, [%rd78+8137472];
	sub.f64 	%fd2218, %fd1387, %fd2530;
	sub.f64 	%fd2219, %fd2521, %fd1600;
	fma.rn.f64 	%fd2220, %fd2219, 0d4020000000000000, %fd2218;
	mul.f64 	%fd2221, %fd2088, %fd2220;
	sub.f64 	%fd2222, %fd2217, %fd2221;
	fma.rn.f64 	%fd2223, %fd2202, %fd2222, %fd2200;
	sub.f64 	%fd2224, %fd1400, %fd1821;
	fma.rn.f64 	%fd2225, %fd2029, 0d4020000000000000, %fd2224;
	sub.f64 	%fd2226, %fd2537, %fd2534;
	sub.f64 	%fd2227, %fd2535, %fd2536;
	fma.rn.f64 	%fd2228, %fd2227, 0d4020000000000000, %fd2226;
	mul.f64 	%fd2229, %fd2539, %fd2228;
	sub.f64 	%fd2230, %fd2225, %fd2229;
	fma.rn.f64 	%fd2231, %fd2178, %fd2230, %fd2223;
	sub.f64 	%fd2232, %fd1409, %fd1830;
	fma.rn.f64 	%fd2233, %fd2037, 0d4020000000000000, %fd2232;
	sub.f64 	%fd2234, %fd2533, %fd2530;
	sub.f64 	%fd2235, %fd2531, %fd2532;
	fma.rn.f64 	%fd2236, %fd2235, 0d4020000000000000, %fd2234;
	mul.f64 	%fd2237, %fd2539, %fd2236;
	sub.f64 	%fd2238, %fd2233, %fd2237;
	fma.rn.f64 	%fd2239, %fd2202, %fd2238, %fd2231;
	ld.global.f64 	%fd2240, [%rd82+6653952];
	fma.rn.f64 	%fd2241, %fd2239, 0d3FB2B324D6AC6977, %fd2240;
	st.global.f64 	[%rd82+6653952], %fd2241;
	add.s32 	%r29, %r44, 8;
	setp.eq.s32 	%p7, %r10, 10;
	selp.b32 	%r30, 0, %r10, %p7;
	sub.s32 	%r31, %r19, %r30;
	add.s32 	%r32, %r31, -4;
	setp.ne.s32 	%p8, %r29, %r32;
	mov.u32 	%r44, %r47;
	@%p8 bra 	$L__BB2_3;
$L__BB2_4:
	setp.eq.s32 	%p9, %r10, 10;
	@%p9 bra 	$L__BB2_7;
	ld.param.u64 	%rd140, [_Z5sw4_3PdS_S_S_S_S_S_S_S_S_S_i_param_10];
	ld.param.u64 	%rd134, [_Z5sw4_3PdS_S_S_S_S_S_S_S_S_S_i_param_6];
	ld.param.u64 	%rd132, [_Z5sw4_3PdS_S_S_S_S_S_S_S_S_S_i_param_5];
	ld.param.u64 	%rd130, [_Z5sw4_3PdS_S_S_S_S_S_S_S_S_S_i_param_4];
	ld.param.u64 	%rd128, [_Z5sw4_3PdS_S_S_S_S_S_S_S_S_S_i_param_3];
	ld.param.u64 	%rd125, [_Z5sw4_3PdS_S_S_S_S_S_S_S_S_S_i_param_2];
	mul.wide.u32 	%rd87, %r47, 739328;
	add.s64 	%rd88, %rd8, %rd87;
	ld.global.nc.f64 	%fd2541, [%rd88];
	sub.s32 	%r46, %r26, %r19;
	mul.wide.u32 	%rd89, %r1, %r2;
	shl.b64 	%rd90, %rd89, 3;
	mul.wide.u32 	%rd91, %r3, 8;
	add.s64 	%rd92, %rd90, %rd91;
	cvta.to.global.u64 	%rd93, %rd132;
	add.s64 	%rd11, %rd93, %rd92;
	mul.wide.u32 	%rd94, %r5, %r6;
	mul.wide.u32 	%rd95, %r7, 2432;
	mad.lo.s64 	%rd12, %rd94, 2432, %rd95;
	mul.wide.u32 	%rd96, %r47, 8;
	cvta.to.global.u64 	%rd97, %rd140;
	add.s64 	%rd98, %rd96, %rd97;
	add.s64 	%rd142, %rd98, 8;
	cvta.to.global.u64 	%rd99, %rd125;
	add.s64 	%rd14, %rd99, %rd36;
	add.s64 	%rd141, %rd87, %rd34;
	add.s64 	%rd16, %rd4, %rd92;
	cvta.to.global.u64 	%rd100, %rd134;
	add.s64 	%rd17, %rd100, %rd92;
	cvta.to.global.u64 	%rd101, %rd130;
	add.s64 	%rd18, %rd101, %rd92;
	cvta.to.global.u64 	%rd102, %rd128;
	add.s64 	%rd19, %rd102, %rd92;
	add.s64 	%rd20, %rd97, -8;
$L__BB2_6:
	.pragma "nounroll";
	ld.param.u64 	%rd138, [_Z5sw4_3PdS_S_S_S_S_S_S_S_S_S_i_param_9];
	ld.param.u64 	%rd136, [_Z5sw4_3PdS_S_S_S_S_S_S_S_S_S_i_param_8];
	mul.wide.s32 	%rd103, %r47, 739328;
	add.s64 	%rd104, %rd12, %rd103;
	mul.wide.s32 	%rd105, %r47, 8;
	add.s64 	%rd106, %rd20, %rd105;
	add.s64 	%rd107, %rd17, %rd141;
	ld.global.nc.f64 	%fd2242, [%rd107+-8];
	cvta.to.global.u64 	%rd108, %rd136;
	add.s64 	%rd110, %rd108, %rd36;
	ld.global.f64 	%fd2243, [%rd110+-8];
	mul.f64 	%fd2244, %fd2242, %fd2243;
	ld.global.nc.f64 	%fd2245, [%rd107];
	mul.f64 	%fd2246, %fd2245, 0d3FE8000000000000;
	ld.global.f64 	%fd2247, [%rd110];
	mul.f64 	%fd2248, %fd2246, %fd2247;
	sub.f64 	%fd2249, %fd2244, %fd2248;
	ld.global.nc.f64 	%fd2250, [%rd107+-16];
	mul.f64 	%fd2251, %fd2250, 0d3FE8000000000000;
	ld.global.f64 	%fd2252, [%rd110+-16];
	mul.f64 	%fd2253, %fd2251, %fd2252;
	sub.f64 	%fd2254, %fd2249, %fd2253;
	ld.global.nc.f64 	%fd2255, [%rd107+8];
	ld.global.f64 	%fd2256, [%rd110+8];
	mul.f64 	%fd2257, %fd2255, %fd2256;
	fma.rn.f64 	%fd2258, %fd2250, %fd2252, %fd2257;
	mul.f64 	%fd2259, %fd2245, 0d4008000000000000;
	fma.rn.f64 	%fd2260, %fd2259, %fd2247, %fd2258;
	mul.f64 	%fd2261, %fd2242, 0d4008000000000000;
	fma.rn.f64 	%fd2262, %fd2261, %fd2243, %fd2260;
	ld.global.nc.f64 	%fd2263, [%rd107+16];
	ld.global.f64 	%fd2264, [%rd110+16];
	fma.rn.f64 	%fd2265, %fd2263, %fd2264, %fd2244;
	mul.f64 	%fd2266, %fd2255, 0d4008000000000000;
	fma.rn.f64 	%fd2267, %fd2266, %fd2256, %fd2265;
	fma.rn.f64 	%fd2268, %fd2259, %fd2247, %fd2267;
	sub.f64 	%fd2269, %fd2257, %fd2248;
	mul.f64 	%fd2270, %fd2263, 0d3FE8000000000000;
	mul.f64 	%fd2271, %fd2270, %fd2264;
	sub.f64 	%fd2272, %fd2269, %fd2271;
	ld.global.nc.f64 	%fd2273, [%rd107+-2432];
	cvta.to.global.u64 	%rd111, %rd138;
	mul.wide.u32 	%rd112, %r8, 8;
	add.s64 	%rd113, %rd111, %rd112;
	ld.global.f64 	%fd2274, [%rd113+-8];
	mul.f64 	%fd2275, %fd2273, %fd2274;
	ld.global.f64 	%fd2276, [%rd113];
	mul.f64 	%fd2277, %fd2246, %fd2276;
	sub.f64 	%fd2278, %fd2275, %fd2277;
	ld.global.nc.f64 	%fd2279, [%rd107+-4864];
	mul.f64 	%fd2280, %fd2279, 0d3FE8000000000000;
	ld.global.f64 	%fd2281, [%rd113+-16];
	mul.f64 	%fd2282, %fd2280, %fd2281;
	sub.f64 	%fd2283, %fd2278, %fd2282;
	ld.global.nc.f64 	%fd2284, [%rd107+2432];
	ld.global.f64 	%fd2285, [%rd113+8];
	mul.f64 	%fd2286, %fd2284, %fd2285;
	fma.rn.f64 	%fd2287, %fd2279, %fd2281, %fd2286;
	fma.rn.f64 	%fd2288, %fd2259, %fd2276, %fd2287;
	mul.f64 	%fd2289, %fd2273, 0d4008000000000000;
	fma.rn.f64 	%fd2290, %fd2289, %fd2274, %fd2288;
	ld.global.nc.f64 	%fd2291, [%rd107+4864];
	ld.global.f64 	%fd2292, [%rd113+16];
	fma.rn.f64 	%fd2293, %fd2291, %fd2292, %fd2275;
	mul.f64 	%fd2294, %fd2284, 0d4008000000000000;
	fma.rn.f64 	%fd2295, %fd2294, %fd2285, %fd2293;
	fma.rn.f64 	%fd2296, %fd2259, %fd2276, %fd2295;
	sub.f64 	%fd2297, %fd2286, %fd2277;
	mul.f64 	%fd2298, %fd2291, 0d3FE8000000000000;
	mul.f64 	%fd2299, %fd2298, %fd2292;
	sub.f64 	%fd2300, %fd2297, %fd2299;
	add.s64 	%rd114, %rd17, %rd104;
	ld.global.nc.f64 	%fd2301, [%rd114+-739328];
	ld.global.f64 	%fd2302, [%rd106];
	mul.f64 	%fd2303, %fd2301, %fd2302;
	ld.global.f64 	%fd2304, [%rd142+-8];
	mul.f64 	%fd2305, %fd2246, %fd2304;
	sub.f64 	%fd2306, %fd2303, %fd2305;
	ld.global.nc.f64 	%fd2307, [%rd114+-1478656];
	mul.f64 	%fd2308, %fd2307, 0d3FE8000000000000;
	ld.global.f64 	%fd2309, [%rd106+-8];
	mul.f64 	%fd2310, %fd2308, %fd2309;
	sub.f64 	%fd2311, %fd2306, %fd2310;
	add.s32 	%r47, %r47, 1;
	ld.global.nc.f64 	%fd2312, [%rd107+739328];
	ld.global.f64 	%fd2313, [%rd142];
	mul.f64 	%fd2314, %fd2312, %fd2313;
	fma.rn.f64 	%fd2315, %fd2307, %fd2309, %fd2314;
	fma.rn.f64 	%fd2316, %fd2259, %fd2304, %fd2315;
	mul.f64 	%fd2317, %fd2301, 0d4008000000000000;
	fma.rn.f64 	%fd2318, %fd2317, %fd2302, %fd2316;
	ld.global.nc.f64 	%fd2319, [%rd107+1478656];
	add.s64 	%rd23, %rd142, 8;
	ld.global.f64 	%fd2320, [%rd142+8];
	fma.rn.f64 	%fd2321, %fd2319, %fd2320, %fd2303;
	mul.f64 	%fd2322, %fd2312, 0d4008000000000000;
	fma.rn.f64 	%fd2323, %fd2322, %fd2313, %fd2321;
	fma.rn.f64 	%fd2324, %fd2259, %fd2304, %fd2323;
	sub.f64 	%fd2325, %fd2314, %fd2305;
	mul.f64 	%fd2326, %fd2319, 0d3FE8000000000000;
	mul.f64 	%fd2327, %fd2326, %fd2320;
	sub.f64 	%fd2328, %fd2325, %fd2327;
	add.s64 	%rd115, %rd11, %rd141;
	ld.global.nc.f64 	%fd2329, [%rd115+-16];
	ld.global.nc.f64 	%fd2330, [%rd115];
	sub.f64 	%fd2331, %fd2329, %fd2330;
	ld.global.nc.f64 	%fd2332, [%rd115+-8];
	sub.f64 	%fd2333, %fd2332, %fd2330;
	mul.f64 	%fd2334, %fd2262, %fd2333;
	fma.rn.f64 	%fd2335, %fd2254, %fd2331, %fd2334;
	ld.global.nc.f64 	%fd2336, [%rd115+8];
	sub.f64 	%fd2337, %fd2336, %fd2330;
	fma.rn.f64 	%fd2338, %fd2268, %fd2337, %fd2335;
	ld.global.nc.f64 	%fd2339, [%rd115+16];
	sub.f64 	%fd2340, %fd2339, %fd2330;
	fma.rn.f64 	%fd2341, %fd2272, %fd2340, %fd2338;
	ld.global.nc.f64 	%fd2342, [%rd115+-4864];
	sub.f64 	%fd2343, %fd2342, %fd2330;
	ld.global.nc.f64 	%fd2344, [%rd115+-2432];
	sub.f64 	%fd2345, %fd2344, %fd2330;
	mul.f64 	%fd2346, %fd2290, %fd2345;
	fma.rn.f64 	%fd2347, %fd2283, %fd2343, %fd2346;
	ld.global.nc.f64 	%fd2348, [%rd115+2432];
	sub.f64 	%fd2349, %fd2348, %fd2330;
	fma.rn.f64 	%fd2350, %fd2296, %fd2349, %fd2347;
	ld.global.nc.f64 	%fd2351, [%rd115+4864];
	sub.f64 	%fd2352, %fd2351, %fd2330;
	fma.rn.f64 	%fd2353, %fd2300, %fd2352, %fd2350;
	mul.f64 	%fd2354, %fd2276, %fd2353;
	fma.rn.f64 	%fd2355, %fd2247, %fd2341, %fd2354;
	add.s64 	%rd116, %rd16, %rd104;
	ld.global.nc.f64 	%fd2356, [%rd116+-739328];
	mul.f64 	%fd2357, %fd2356, %fd2302;
	fma.rn.f64 	%fd2358, %fd2311, 0d4000000000000000, %fd2357;
	mul.f64 	%fd2359, %fd2541, 0d3FE8000000000000;
	mul.f64 	%fd2360, %fd2359, %fd2304;
	sub.f64 	%fd2361, %fd2358, %fd2360;
	ld.global.nc.f64 	%fd2362, [%rd116+-1478656];
	mul.f64 	%fd2363, %fd2362, 0d3FE8000000000000;
	mul.f64 	%fd2364, %fd2363, %fd2309;
	sub.f64 	%fd2365, %fd2361, %fd2364;
	add.s64 	%rd117, %rd11, %rd104;
	ld.global.nc.f64 	%fd2366, [%rd117+-1478656];
	sub.f64 	%fd2367, %fd2366, %fd2330;
	mul.f64 	%fd2368, %fd2362, %fd2309;
	fma.rn.f64 	%fd2369, %fd2318, 0d4000000000000000, %fd2368;
	add.s64 	%rd118, %rd16, %rd141;
	ld.global.nc.f64 	%fd63, [%rd118+739328];
	mul.f64 	%fd2370, %fd63, %fd2313;
	add.f64 	%fd2371, %fd2369, %fd2370;
	mul.f64 	%fd2372, %fd2541, 0d4008000000000000;
	fma.rn.f64 	%fd2373, %fd2372, %fd2304, %fd2371;
	mul.f64 	%fd2374, %fd2356, 0d4008000000000000;
	fma.rn.f64 	%fd2375, %fd2374, %fd2302, %fd2373;
	ld.global.nc.f64 	%fd2376, [%rd117+-739328];
	sub.f64 	%fd2377, %fd2376, %fd2330;
	mul.f64 	%fd2378, %fd2375, %fd2377;
	fma.rn.f64 	%fd2379, %fd2365, %fd2367, %fd2378;
	fma.rn.f64 	%fd2380, %fd2324, 0d4000000000000000, %fd2357;
	ld.global.nc.f64 	%fd2381, [%rd118+1478656];
	fma.rn.f64 	%fd2382, %fd2381, %fd2320, %fd2380;
	mul.f64 	%fd2383, %fd63, 0d4008000000000000;
	fma.rn.f64 	%fd2384, %fd2383, %fd2313, %fd2382;
	fma.rn.f64 	%fd2385, %fd2372, %fd2304, %fd2384;
	ld.global.nc.f64 	%fd2386, [%rd115+739328];
	sub.f64 	%fd2387, %fd2386, %fd2330;
	fma.rn.f64 	%fd2388, %fd2385, %fd2387, %fd2379;
	fma.rn.f64 	%fd2389, %fd2328, 0d4000000000000000, %fd2370;
	sub.f64 	%fd2390, %fd2389, %fd2360;
	mul.f64 	%fd2391, %fd2381, 0d3FE8000000000000;
	mul.f64 	%fd2392, %fd2391, %fd2320;
	sub.f64 	%fd2393, %fd2390, %fd2392;
	ld.global.nc.f64 	%fd2394, [%rd115+1478656];
	sub.f64 	%fd2395, %fd2394, %fd2330;
	fma.rn.f64 	%fd2396, %fd2393, %fd2395, %fd2388;
	fma.rn.f64 	%fd2397, %fd2304, %fd2396, %fd2355;
	mul.f64 	%fd2398, %fd2247, %fd2304;
	mul.f64 	%fd2399, %fd2398, 0d3F7C71C71C71C71C;
	add.s64 	%rd119, %rd19, %rd104;
	ld.global.nc.f64 	%fd2400, [%rd119+-1478672];
	add.s64 	%rd120, %rd19, %rd141;
	ld.global.nc.f64 	%fd2401, [%rd120+1478640];
	sub.f64 	%fd2402, %fd2400, %fd2401;
	ld.global.nc.f64 	%fd2403, [%rd119+-739344];
	ld.global.nc.f64 	%fd2404, [%rd120+739312];
	sub.f64 	%fd2405, %fd2404, %fd2403;
	fma.rn.f64 	%fd2406, %fd2405, 0d4020000000000000, %fd2402;
	mul.f64 	%fd2407, %fd2250, %fd2406;
	ld.global.nc.f64 	%fd2408, [%rd119+-1478664];
	ld.global.nc.f64 	%fd2409, [%rd120+1478648];
	sub.f64 	%fd2410, %fd2408, %fd2409;
	ld.global.nc.f64 	%fd2411, [%rd119+-739336];
	ld.global.nc.f64 	%fd2412, [%rd120+739320];
	sub.f64 	%fd2413, %fd2412, %fd2411;
	fma.rn.f64 	%fd2414, %fd2413, 0d4020000000000000, %fd2410;
	mul.f64 	%fd2415, %fd2242, %fd2414;
	mul.f64 	%fd2416, %fd2415, 0d4020000000000000;
	sub.f64 	%fd2417, %fd2407, %fd2416;
	ld.global.nc.f64 	%fd2418, [%rd119+-1478648];
	ld.global.nc.f64 	%fd2419, [%rd120+1478664];
	sub.f64 	%fd2420, %fd2418, %fd2419;
	ld.global.nc.f64 	%fd2421, [%rd119+-739320];
	ld.global.nc.f64 	%fd2422, [%rd120+739336];
	sub.f64 	%fd2423, %fd2422, %fd2421;
	fma.rn.f64 	%fd2424, %fd2423, 0d4020000000000000, %fd2420;
	mul.f64 	%fd2425, %fd2255, %fd2424;
	fma.rn.f64 	%fd2426, %fd2425, 0d4020000000000000, %fd2417;
	ld.global.nc.f64 	%fd2427, [%rd119+-1478640];
	ld.global.nc.f64 	%fd2428, [%rd120+1478672];
	sub.f64 	%fd2429, %fd2427, %fd2428;
	ld.global.nc.f64 	%fd2430, [%rd119+-739312];
	ld.global.nc.f64 	%fd2431, [%rd120+739344];
	sub.f64 	%fd2432, %fd2431, %fd2430;
	fma.rn.f64 	%fd2433, %fd2432, 0d4020000000000000, %fd2429;
	mul.f64 	%fd2434, %fd2263, %fd2433;
	sub.f64 	%fd2435, %fd2426, %fd2434;
	mul.f64 	%fd2436, %fd2399, %fd2435;
	fma.rn.f64 	%fd2437, %fd2397, 0d3FC5555555555555, %fd2436;
	mul.f64 	%fd2438, %fd2276, %fd2304;
	mul.f64 	%fd2439, %fd2438, 0d3F7C71C71C71C71C;
	add.s64 	%rd121, %rd18, %rd104;
	ld.global.nc.f64 	%fd2440, [%rd121+-1483520];
	add.s64 	%rd122, %rd18, %rd141;
	ld.global.nc.f64 	%fd2441, [%rd122+1473792];
	sub.f64 	%fd2442, %fd2440, %fd2441;
	ld.global.nc.f64 	%fd2443, [%rd121+-744192];
	ld.global.nc.f64 	%fd2444, [%rd122+734464];
	sub.f64 	%fd2445, %fd2444, %fd2443;
	fma.rn.f64 	%fd2446, %fd2445, 0d4020000000000000, %fd2442;
	mul.f64 	%fd2447, %fd2279, %fd2446;
	ld.global.nc.f64 	%fd2448, [%rd121+-1481088];
	ld.global.nc.f64 	%fd2449, [%rd122+1476224];
	sub.f64 	%fd2450, %fd2448, %fd2449;
	ld.global.nc.f64 	%fd2451, [%rd121+-741760];
	ld.global.nc.f64 	%fd2452, [%rd122+736896];
	sub.f64 	%fd2453, %fd2452, %fd2451;
	fma.rn.f64 	%fd2454, %fd2453, 0d4020000000000000, %fd2450;
	mul.f64 	%fd2455, %fd2273, %fd2454;
	mul.f64 	%fd2456, %fd2455, 0d4020000000000000;
	sub.f64 	%fd2457, %fd2447, %fd2456;
	ld.global.nc.f64 	%fd2458, [%rd121+-1476224];
	ld.global.nc.f64 	%fd2459, [%rd122+1481088];
	sub.f64 	%fd2460, %fd2458, %fd2459;
	ld.global.nc.f64 	%fd2461, [%rd121+-736896];
	ld.global.nc.f64 	%fd2462, [%rd122+741760];
	sub.f64 	%fd2463, %fd2462, %fd2461;
	fma.rn.f64 	%fd2464, %fd2463, 0d4020000000000000, %fd2460;
	mul.f64 	%fd2465, %fd2284, %fd2464;
	fma.rn.f64 	%fd2466, %fd2465, 0d4020000000000000, %fd2457;
	ld.global.nc.f64 	%fd2467, [%rd121+-1473792];
	ld.global.nc.f64 	%fd2468, [%rd122+1483520];
	sub.f64 	%fd2469, %fd2467, %fd2468;
	ld.global.nc.f64 	%fd2470, [%rd121+-734464];
	ld.global.nc.f64 	%fd2471, [%rd122+744192];
	sub.f64 	%fd2472, %fd2471, %fd2470;
	fma.rn.f64 	%fd2473, %fd2472, 0d4020000000000000, %fd2469;
	mul.f64 	%fd2474, %fd2291, %fd2473;
	sub.f64 	%fd2475, %fd2466, %fd2474;
	fma.rn.f64 	%fd2476, %fd2439, %fd2475, %fd2437;
	sub.f64 	%fd2477, %fd2400, %fd2427;
	sub.f64 	%fd2478, %fd2418, %fd2408;
	fma.rn.f64 	%fd2479, %fd2478, 0d4020000000000000, %fd2477;
	mul.f64 	%fd2480, %fd2362, %fd2479;
	sub.f64 	%fd2481, %fd2403, %fd2430;
	sub.f64 	%fd2482, %fd2421, %fd2411;
	fma.rn.f64 	%fd2483, %fd2482, 0d4020000000000000, %fd2481;
	mul.f64 	%fd2484, %fd2356, %fd2483;
	mul.f64 	%fd2485, %fd2484, 0d4020000000000000;
	sub.f64 	%fd2486, %fd2480, %fd2485;
	sub.f64 	%fd2487, %fd2404, %fd2431;
	sub.f64 	%fd2488, %fd2422, %fd2412;
	fma.rn.f64 	%fd2489, %fd2488, 0d4020000000000000, %fd2487;
	mul.f64 	%fd2490, %fd63, %fd2489;
	fma.rn.f64 	%fd2491, %fd2490, 0d4020000000000000, %fd2486;
	sub.f64 	%fd2492, %fd2401, %fd2428;
	sub.f64 	%fd2493, %fd2419, %fd2409;
	fma.rn.f64 	%fd2494, %fd2493, 0d4020000000000000, %fd2492;
	mul.f64 	%fd2495, %fd2381, %fd2494;
	sub.f64 	%fd2496, %fd2491, %fd2495;
	fma.rn.f64 	%fd2497, %fd2399, %fd2496, %fd2476;
	sub.f64 	%fd2498, %fd2440, %fd2467;
	sub.f64 	%fd2499, %fd2458, %fd2448;
	fma.rn.f64 	%fd2500, %fd2499, 0d4020000000000000, %fd2498;
	mul.f64 	%fd2501, %fd2362, %fd2500;
	sub.f64 	%fd2502, %fd2443, %fd2470;
	sub.f64 	%fd2503, %fd2461, %fd2451;
	fma.rn.f64 	%fd2504, %fd2503, 0d4020000000000000, %fd2502;
	mul.f64 	%fd2505, %fd2356, %fd2504;
	mul.f64 	%fd2506, %fd2505, 0d4020000000000000;
	sub.f64 	%fd2507, %fd2501, %fd2506;
	sub.f64 	%fd2508, %fd2444, %fd2471;
	sub.f64 	%fd2509, %fd2462, %fd2452;
	fma.rn.f64 	%fd2510, %fd2509, 0d4020000000000000, %fd2508;
	mul.f64 	%fd2511, %fd63, %fd2510;
	fma.rn.f64 	%fd2512, %fd2511, 0d4020000000000000, %fd2507;
	sub.f64 	%fd2513, %fd2441, %fd2468;
	sub.f64 	%fd2514, %fd2459, %fd2449;
	fma.rn.f64 	%fd2515, %fd2514, 0d4020000000000000, %fd2513;
	mul.f64 	%fd2516, %fd2381, %fd2515;
	sub.f64 	%fd2517, %fd2512, %fd2516;
	fma.rn.f64 	%fd2518, %fd2439, %fd2517, %fd2497;
	add.s64 	%rd123, %rd14, %rd141;
	ld.global.f64 	%fd2519, [%rd123];
	fma.rn.f64 	%fd2520, %fd2518, 0d3FB2B324D6AC6977, %fd2519;
	st.global.f64 	[%rd123], %fd2520;
	add.s32 	%r46, %r46, 1;
	add.s64 	%rd141, %rd141, 739328;
	setp.ne.s32 	%p10, %r46, -4;
	mov.u64 	%rd142, %rd23;
	mov.f64 	%fd2541, %fd63;
	@%p10 bra 	$L__BB2_6;
$L__BB2_7:
	ret;

}


// ===== COMPILED SASS (sm_100) =====

	.target	sm_100

	.elftype	@"ET_EXEC"


//--------------------- .note.nv.tkinfo           --------------------------
	.section	.note.nv.tkinfo,"",@"SHT_NOTE"
	.sectionflags	@"SHF_NOTE_NV_TKINFO"
	.tkinfo
        /*0018*/ 	.word	0x00000002
        /*0030*/ 	.string	""
        /*0030*/ 	.string	"ptxas"
        /*0030*/ 	.string	"Cuda compilation tools, release 13.0, V13.0.88"
        /*0030*/ 	.string	"Build cuda_13.0.r13.0/compiler.36424714_0"
        /*0030*/ 	.string	"-arch sm_100 -m 64 "



//--------------------- .note.nv.cuinfo           --------------------------
	.section	.note.nv.cuinfo,"",@"SHT_NOTE"
	.sectionflags	@"SHF_NOTE_NV_CUINFO"
        /*0018*/ 	.short	0x0002
        /*001a*/ 	.short	0x0064
        /*001c*/ 	.short	0x0082
	.zero		2


//--------------------- .nv.info                  --------------------------
	.section	.nv.info,"",@"SHT_CUDA_INFO"
	.align	4


	//----- nvinfo : EIATTR_REGCOUNT
	.align		4
        /*0000*/ 	.byte	0x04, 0x2f
        /*0002*/ 	.short	(.L_1 - .L_0)
	.align		4
.L_0:
        /*0004*/ 	.word	index@(_Z5sw4_1PdS_S_S_S_S_S_S_S_S_S_i)
        /*0008*/ 	.word	0x000000f8


	//----- nvinfo : EIATTR_FRAME_SIZE
	.align		4
.L_1:
        /*000c*/ 	.byte	0x04, 0x11
        /*000e*/ 	.short	(.L_3 - .L_2)
	.align		4
.L_2:
        /*0010*/ 	.word	index@(_Z5sw4_1PdS_S_S_S_S_S_S_S_S_S_i)
        /*0014*/ 	.word	0x00000000


	//----- nvinfo : EIATTR_REGCOUNT
	.align		4
.L_3:
        /*0018*/ 	.byte	0x04, 0x2f
        /*001a*/ 	.short	(.L_5 - .L_4)
	.align		4
.L_4:
        /*001c*/ 	.word	index@(_Z5sw4_2PdS_S_S_S_S_S_S_S_S_S_i)
        /*0020*/ 	.word	0x000000f4


	//----- nvinfo : EIATTR_FRAME_SIZE
	.align		4
.L_5:
        /*0024*/ 	.byte	0x04, 0x11
        /*0026*/ 	.short	(.L_7 - .L_6)
	.align		4
.L_6:
        /*0028*/ 	.word	index@($__internal_0_$__cuda_sm20_div_rn_f64_full)
        /*002c*/ 	.word	0x00000000


	//----- nvinfo : EIATTR_FRAME_SIZE
	.align		4
.L_7:
        /*0030*/ 	.byte	0x04, 0x11
        /*0032*/ 	.short	(.L_9 - .L_8)
	.align		4
.L_8:
        /*0034*/ 	.word	index@(_Z5sw4_2PdS_S_S_S_S_S_S_S_S_S_i)
        /*0038*/ 	.word	0x00000000


	//----- nvinfo : EIATTR_REGCOUNT
	.align		4
.L_9:
        /*003c*/ 	.byte	0x04, 0x2f
        /*003e*/ 	.short	(.L_11 - .L_10)
	.align		4
.L_10:
        /*0040*/ 	.word	index@(_Z5sw4_3PdS_S_S_S_S_S_S_S_S_S_i)
        /*0044*/ 	.word	0x000000fc


	//----- nvinfo : EIATTR_FRAME_SIZE
	.align		4
.L_11:
        /*0048*/ 	.byte	0x04, 0x11
        /*004a*/ 	.short	(.L_13 - .L_12)
	.align		4
.L_12:
        /*004c*/ 	.word	index@(_Z5sw4_3PdS_S_S_S_S_S_S_S_S_S_i)
        /*0050*/ 	.word	0x00000000


	//----- nvinfo : EIATTR_MIN_STACK_SIZE
	.align		4
.L_13:
        /*0054*/ 	.byte	0x04, 0x12
        /*0056*/ 	.short	(.L_15 - .L_14)
	.align		4
.L_14:
        /*0058*/ 	.word	index@(_Z5sw4_3PdS_S_S_S_S_S_S_S_S_S_i)
        /*005c*/ 	.word	0x00000000


	//----- nvinfo : EIATTR_MIN_STACK_SIZE
	.align		4
.L_15:
        /*0060*/ 	.byte	0x04, 0x12
        /*0062*/ 	.short	(.L_17 - .L_16)
	.align		4
.L_16:
        /*0064*/ 	.word	index@(_Z5sw4_2PdS_S_S_S_S_S_S_S_S_S_i)
        /*0068*/ 	.word	0x00000000


	//----- nvinfo : EIATTR_MIN_STACK_SIZE
	.align		4
.L_17:
        /*006c*/ 	.byte	0x04, 0x12
        /*006e*/ 	.short	(.L_19 - .L_18)
	.align		4
.L_18:
        /*0070*/ 	.word	index@(_Z5sw4_1PdS_S_S_S_S_S_S_S_S_S_i)
        /*0074*/ 	.word	0x00000000
.L_19:


//--------------------- .nv.compat                --------------------------
	.section	.nv.compat,"",@"SHT_CUDA_COMPAT_INFO"
	.align	4
        /*0000*/ 	.byte	0x02, 0x09, 0x00, 0x00, 0x02, 0x02, 0x01, 0x00, 0x02, 0x05, 0x05, 0x00, 0x03, 0x07, 0x01, 0x01
        /*0010*/ 	.byte	0x02, 0x03, 0x00, 0x00, 0x02, 0x06, 0x01, 0x00, 0x04, 0x0b, 0x08, 0x00, 0x01, 0x00, 0x00, 0x00
        /*0020*/ 	.byte	0x00, 0x00, 0x00, 0x00


//--------------------- .nv.info._Z5sw4_3PdS_S_S_S_S_S_S_S_S_S_i --------------------------
	.section	.nv.info._Z5sw4_3PdS_S_S_S_S_S_S_S_S_S_i,"",@"SHT_CUDA_INFO"
	.sectionflags	@""
	.align	4


	//----- nvinfo : EIATTR_CUDA_API_VERSION
	.align		4
        /*0000*/ 	.byte	0x04, 0x37
        /*0002*/ 	.short	(.L_21 - .L_20)
.L_20:
        /*0004*/ 	.word	0x00000082


	//----- nvinfo : EIATTR_KPARAM_INFO
	.align		4
.L_21:
        /*0008*/ 	.byte	0x04, 0x17
        /*000a*/ 	.short	(.L_23 - .L_22)
.L_22:
        /*000c*/ 	.word	0x00000000
        /*0010*/ 	.short	0x000b
        /*0012*/ 	.short	0x0058
        /*0014*/ 	.byte	0x00, 0xf0, 0x11, 0x00


	//----- nvinfo : EIATTR_KPARAM_INFO
	.align		4
.L_23:
        /*0018*/ 	.byte	0x04, 0x17
        /*001a*/ 	.short	(.L_25 - .L_24)
.L_24:
        /*001c*/ 	.word	0x00000000
        /*0020*/ 	.short	0x000a
        /*0022*/ 	.short	0x0050
        /*0024*/ 	.byte	0x00, 0xf5, 0x21, 0x00


	//----- nvinfo : EIATTR_KPARAM_INFO
	.align		4
.L_25:
        /*0028*/ 	.byte	0x04, 0x17
        /*002a*/ 	.short	(.L_27 - .L_26)
.L_26:
        /*002c*/ 	.word	0x00000000
        /*0030*/ 	.short	0x0009
        /*0032*/ 	.short	0x0048
        /*0034*/ 	.byte	0x00, 0xf5, 0x21, 0x00


	//----- nvinfo : EIATTR_KPARAM_INFO
	.align		4
.L_27:
        /*0038*/ 	.byte	0x04, 0x17
        /*003a*/ 	.short	(.L_29 - .L_28)
.L_28:
        /*003c*/ 	.word	0x00000000
        /*0040*/ 	.short	0x0008
        /*0042*/ 	.short	0x0040
        /*0044*/ 	.byte	0x00, 0xf5, 0x21, 0x00


	//----- nvinfo : EIATTR_KPARAM_INFO
	.align		4
.L_29:
        /*0048*/ 	.byte	0x04, 0x17
        /*004a*/ 	.short	(.L_31 - .L_30)
.L_30:
        /*004c*/ 	.word	0x00000000
        /*0050*/ 	.short	0x0007
        /*0052*/ 	.short	0x0038
        /*0054*/ 	.byte	0x00, 0xf5, 0x21, 0x00


	//----- nvinfo : EIATTR_KPARAM_INFO
	.align		4
.L_31:
        /*0058*/ 	.byte	0x04, 0x17
        /*005a*/ 	.short	(.L_33 - .L_32)
.L_32:
        /*005c*/ 	.word	0x00000000
        /*0060*/ 	.short	0x0006
        /*0062*/ 	.short	0x0030
        /*0064*/ 	.byte	0x00, 0xf5, 0x21, 0x00


	//----- nvinfo : EIATTR_KPARAM_INFO
	.align		4
.L_33:
        /*0068*/ 	.byte	0x04, 0x17
        /*006a*/ 	.short	(.L_35 - .L_34)
.L_34:
        /*006c*/ 	.word	0x00000000
        /*0070*/ 	.short	0x0005
        /*0072*/ 	.short	0x0028
        /*0074*/ 	.byte	0x00, 0xf5, 0x21, 0x00


	//----- nvinfo : EIATTR_KPARAM_INFO
	.align		4
.L_35:
        /*0078*/ 	.byte	0x04, 0x17
        /*007a*/ 	.short	(.L_37 - .L_36)
.L_36:
        /*007c*/ 	.word	0x00000000
        /*0080*/ 	.short	0x0004
        /*0082*/ 	.short	0x0020
        /*0084*/ 	.byte	0x00, 0xf5, 0x21, 0x00


	//----- nvinfo : EIATTR_KPARAM_INFO
	.align		4
.L_37:
        /*0088*/ 	.byte	0x04, 0x17
        /*008a*/ 	.short	(.L_39 - .L_38)
.L_38:
        /*008c*/ 	.word	0x00000000
        /*0090*/ 	.short	0x0003
        /*0092*/ 	.short	0x0018
        /*0094*/ 	.byte	0x00, 0xf5, 0x21, 0x00


	//----- nvinfo : EIATTR_KPARAM_INFO
	.align		4
.L_39:
        /*0098*/ 	.byte	0x04, 0x17
        /*009a*/ 	.short	(.L_41 - .L_40)
.L_40:
        /*009c*/ 	.word	0x00000000
        /*00a0*/ 	.short	0x0002
        /*00a2*/ 	.short	0x0010
        /*00a4*/ 	.byte	0x00, 0xf5, 0x21, 0x00


	//----- nvinfo : EIATTR_KPARAM_INFO
	.align		4
.L_41:
        /*00a8*/ 	.byte	0x04, 0x17
        /*00aa*/ 	.short	(.L_43 - .L_42)
.L_42:
        /*00ac*/ 	.word	0x00000000
        /*00b0*/ 	.short	0x0001
        /*00b2*/ 	.short	0x0008
        /*00b4*/ 	.byte	0x00, 0xf5, 0x21, 0x00


	//----- nvinfo : EIATTR_KPARAM_INFO
	.align		4
.L_43:
        /*00b8*/ 	.byte	0x04, 0x17
        /*00ba*/ 	.short	(.L_45 - .L_44)
.L_44:
        /*00bc*/ 	.word	0x00000000
        /*00c0*/ 	.short	0x0000
        /*00c2*/ 	.short	0x0000
        /*00c4*/ 	.byte	0x00, 0xf5, 0x21, 0x00


	//----- nvinfo : EIATTR_SPARSE_MMA_MASK
	.align		4
.L_45:
        /*00c8*/ 	.byte	0x03, 0x50
        /*00ca*/ 	.short	0x0000


	//----- nvinfo : EIATTR_MAXREG_COUNT
	.align		4
        /*00cc*/ 	.byte	0x03, 0x1b
        /*00ce*/ 	.short	0x00ff


	//----- nvinfo : EIATTR_MERCURY_ISA_VERSION
	.align		4
        /*00d0*/ 	.byte	0x03, 0x5f
        /*00d2*/ 	.short	0x0101


	//----- nvinfo : EIATTR_VRC_CTA_INIT_COUNT
	.align		4
        /*00d4*/ 	.byte	0x02, 0x4a
	.zero		1
	.zero		1


	//----- nvinfo : EIATTR_EXIT_INSTR_OFFSETS
	.align		4
        /*00d8*/ 	.byte	0x04, 0x1c
        /*00da*/ 	.short	(.L_47 - .L_46)


	//   ....[0]....
.L_46:
        /*00dc*/ 	.word	0x00000110


	//   ....[1]....
        /*00e0*/ 	.word	0x00008cb0


	//   ....[2]....
        /*00e4*/ 	.word	0x0000a250


	//----- nvinfo : EIATTR_MAX_THREADS
	.align		4
.L_47:
        /*00e8*/ 	.byte	0x04, 0x05
        /*00ea*/ 	.short	(.L_49 - .L_48)
.L_48:
        /*00ec*/ 	.word	0x00000080
        /*00f0*/ 	.word	0x00000001
        /*00f4*/ 	.word	0x00000001


	//----- nvinfo : EIATTR_CBANK_PARAM_SIZE
	.align		4
.L_49:
        /*00f8*/ 	.byte	0x03, 0x19
        /*00fa*/ 	.short	0x005c


	//----- nvinfo : EIATTR_PARAM_CBANK
	.align		4
        /*00fc*/ 	.byte	0x04, 0x0a
        /*00fe*/ 	.short	(.L_51 - .L_50)
	.align		4
.L_50:
        /*0100*/ 	.word	index@(.nv.constant0._Z5sw4_3PdS_S_S_S_S_S_S_S_S_S_i)
        /*0104*/ 	.short	0x0380
        /*0106*/ 	.short	0x005c


	//----- nvinfo : EIATTR_SW_WAR
	.align		4
.L_51:
        /*0108*/ 	.byte	0x04, 0x36
        /*010a*/ 	.short	(.L_53 - .L_52)
.L_52:
        /*010c*/ 	.word	0x00000008
.L_53:


//--------------------- .nv.info._Z5sw4_2PdS_S_S_S_S_S_S_S_S_S_i --------------------------
	.section	.nv.info._Z5sw4_2PdS_S_S_S_S_S_S_S_S_S_i,"",@"SHT_CUDA_INFO"
	.sectionflags	@""
	.align	4


	//----- nvinfo : EIATTR_CUDA_API_VERSION
	.align		4
        /*0000*/ 	.byte	0x04, 0x37
        /*0002*/ 	.short	(.L_55 - .L_54)
.L_54:
        /*0004*/ 	.word	0x00000082


	//----- nvinfo : EIATTR_KPARAM_INFO
	.align		4
.L_55:
        /*0008*/ 	.byte	0x04, 0x17
        /*000a*/ 	.short	(.L_57 - .L_56)
.L_56:
        /*000c*/ 	.word	0x00000000
        /*0010*/ 	.short	0x000b
        /*0012*/ 	.short	0x0058
        /*0014*/ 	.byte	0x00, 0xf0, 0x11, 0x00


	//----- nvinfo : EIATTR_KPARAM_INFO
	.align		4
.L_57:
        /*0018*/ 	.byte	0x04, 0x17
        /*001a*/ 	.short	(.L_59 - .L_58)
.L_58:
        /*001c*/ 	.word	0x00000000
        /*0020*/ 	.short	0x000a
        /*0022*/ 	.short	0x0050
        /*0024*/ 	.byte	0x00, 0xf5, 0x21, 0x00


	//----- nvinfo : EIATTR_KPARAM_INFO
	.align		4
.L_59:
        /*0028*/ 	.byte	0x04, 0x17
        /*002a*/ 	.short	(.L_61 - .L_60)
.L_60:
        /*002c*/ 	.word	0x00000000
        /*0030*/ 	.short	0x0009
        /*0032*/ 	.short	0x0048
        /*0034*/ 	.byte	0x00, 0xf5, 0x21, 0x00


	//----- nvinfo : EIATTR_KPARAM_INFO
	.align		4
.L_61:
        /*0038*/ 	.byte	0x04, 0x17
        /*003a*/ 	.short	(.L_63 - .L_62)
.L_62:
        /*003c*/ 	.word	0x00000000
        /*0040*/ 	.short	0x0008
        /*0042*/ 	.short	0x0040
        /*0044*/ 	.byte	0x00, 0xf5, 0x21, 0x00


	//----- nvinfo : EIATTR_KPARAM_INFO
	.align		4
.L_63:
        /*0048*/ 	.byte	0x04, 0x17
        /*004a*/ 	.short	(.L_65 - .L_64)
.L_64:
        /*004c*/ 	.word	0x00000000
        /*0050*/ 	.short	0x0007
        /*0052*/ 	.short	0x0038
        /*0054*/ 	.byte	0x00, 0xf5, 0x21, 0x00


	//----- nvinfo : EIATTR_KPARAM_INFO
	.align		4
.L_65:
        /*0058*/ 	.byte	0x04, 0x17
        /*005a*/ 	.short	(.L_67 - .L_66)
.L_66:
        /*005c*/ 	.word	0x00000000
        /*0060*/ 	.short	0x0006
        /*0062*/ 	.short	0x0030
        /*0064*/ 	.byte	0x00, 0xf5, 0x21, 0x00


	//----- nvinfo : EIATTR_KPARAM_INFO
	.align		4
.L_67:
        /*0068*/ 	.byte	0x04, 0x17
        /*006a*/ 	.short	(.L_69 - .L_68)
.L_68:
        /*006c*/ 	.word	0x00000000
        /*0070*/ 	.short	0x0005
        /*0072*/ 	.short	0x0028
        /*0074*/ 	.byte	0x00, 0xf5, 0x21, 0x00


	//----- nvinfo : EIATTR_KPARAM_INFO
	.align		4
.L_69:
        /*0078*/ 	.byte	0x04, 0x17
        /*007a*/ 	.short	(.L_71 - .L_70)
.L_70:
        /*007c*/ 	.word	0x00000000
        /*0080*/ 	.short	0x0004
        /*0082*/ 	.short	0x0020
        /*0084*/ 	.byte	0x00, 0xf5, 0x21, 0x00


	//----- nvinfo : EIATTR_KPARAM_INFO
	.align		4
.L_71:
        /*0088*/ 	.byte	0x04, 0x17
        /*008a*/ 	.short	(.L_73 - .L_72)
.L_72:
        /*008c*/ 	.word	0x00000000
        /*0090*/ 	.short	0x0003
        /*0092*/ 	.short	0x0018
        /*0094*/ 	.byte	0x00, 0xf5, 0x21, 0x00


	//----- nvinfo : EIATTR_KPARAM_INFO
	.align		4
.L_73:
        /*0098*/ 	.byte	0x04, 0x17
        /*009a*/ 	.short	(.L_75 - .L_74)
.L_74:
        /*009c*/ 	.word	0x00000000
        /*00a0*/ 	.short	0x0002
        /*00a2*/ 	.short	0x0010
        /*00a4*/ 	.byte	0x00, 0xf5, 0x21, 0x00


	//----- nvinfo : EIATTR_KPARAM_INFO
	.align		4
.L_75:
        /*00a8*/ 	.byte	0x04, 0x17
        /*00aa*/ 	.short	(.L_77 - .L_76)
.L_76:
        /*00ac*/ 	.word	0x00000000
        /*00b0*/ 	.short	0x0001
        /*00b2*/ 	.short	0x0008
        /*00b4*/ 	.byte	0x00, 0xf5, 0x21, 0x00


	//----- nvinfo : EIATTR_KPARAM_INFO
	.align		4
.L_77:
        /*00b8*/ 	.byte	0x04, 0x17
        /*00ba*/ 	.short	(.L_79 - .L_78)
.L_78:
        /*00bc*/ 	.word	0x00000000
        /*00c0*/ 	.short	0x0000
        /*00c2*/ 	.short	0x0000
        /*00c4*/ 	.byte	0x00, 0xf5, 0x21, 0x00


	//----- nvinfo : EIATTR_SPARSE_MMA_MASK
	.align		4
.L_79:
        /*00c8*/ 	.byte	0x03, 0x50
        /*00ca*/ 	.short	0x0000


	//----- nvinfo : EIATTR_MAXREG_COUNT
	.align		4
        /*00cc*/ 	.byte	0x03, 0x1b
        /*00ce*/ 	.short	0x00ff


	//----- nvinfo : EIATTR_MERCURY_ISA_VERSION
	.align		4
        /*00d0*/ 	.byte	0x03, 0x5f
        /*00d2*/ 	.short	0x0101


	//----- nvinfo : EIATTR_VRC_CTA_INIT_COUNT
	.align		4
        /*00d4*/ 	.byte	0x02, 0x4a
	.zero		1
	.zero		1


	//----- nvinfo : EIATTR_EXIT_INSTR_OFFSETS
	.align		4
        /*00d8*/ 	.byte	0x04, 0x1c
        /*00da*/ 	.short	(.L_81 - .L_80)


	//   ....[0]....
.L_80:
        /*00dc*/ 	.word	0x00000100


	//   ....[1]....
        /*00e0*/ 	.word	0x00006c30


	//   ....[2]....
        /*00e4*/ 	.word	0x00009580


	//----- nvinfo : EIATTR_MAX_THREADS
	.align		4
.L_81:
        /*00e8*/ 	.byte	0x04, 0x05
        /*00ea*/ 	.short	(.L_83 - .L_82)
.L_82:
        /*00ec*/ 	.word	0x00000080
        /*00f0*/ 	.word	0x00000001
        /*00f4*/ 	.word	0x00000001


	//----- nvinfo : EIATTR_CRS_STACK_SIZE
	.align		4
.L_83:
        /*00f8*/ 	.byte	0x04, 0x1e
        /*00fa*/ 	.short	(.L_85 - .L_84)
.L_84:
        /*00fc*/ 	.word	0x00000000


	//----- nvinfo : EIATTR_CBANK_PARAM_SIZE
	.align		4
.L_85:
        /*0100*/ 	.byte	0x03, 0x19
        /*0102*/ 	.short	0x005c


	//----- nvinfo : EIATTR_PARAM_CBANK
	.align		4
        /*0104*/ 	.byte	0x04, 0x0a
        /*0106*/ 	.short	(.L_87 - .L_86)
	.align		4
.L_86:
        /*0108*/ 	.word	index@(.nv.constant0._Z5sw4_2PdS_S_S_S_S_S_S_S_S_S_i)
        /*010c*/ 	.short	0x0380
        /*010e*/ 	.short	0x005c


	//----- nvinfo : EIATTR_SW_WAR
	.align		4
.L_87:
        /*0110*/ 	.byte	0x04, 0x36
        /*0112*/ 	.short	(.L_89 - .L_88)
.L_88:
        /*0114*/ 	.word	0x00000008
.L_89:


//--------------------- .nv.info._Z5sw4_1PdS_S_S_S_S_S_S_S_S_S_i --------------------------
	.section	.nv.info._Z5sw4_1PdS_S_S_S_S_S_S_S_S_S_i,"",@"SHT_CUDA_INFO"
	.sectionflags	@""
	.align	4


	//----- nvinfo : EIATTR_CUDA_API_VERSION
	.align		4
        /*0000*/ 	.byte	0x04, 0x37
        /*0002*/ 	.short	(.L_91 - .L_90)
.L_90:
        /*0004*/ 	.word	0x00000082


	//----- nvinfo : EIATTR_KPARAM_INFO
	.align		4
.L_91:
        /*0008*/ 	.byte	0x04, 0x17
        /*000a*/ 	.short	(.L_93 - .L_92)
.L_92:
        /*000c*/ 	.word	0x00000000
        /*0010*/ 	.short	0x000b
        /*0012*/ 	.short	0x0058
        /*0014*/ 	.byte	0x00, 0xf0, 0x11, 0x00


	//----- nvinfo : EIATTR_KPARAM_INFO
	.align		4
.L_93:
        /*0018*/ 	.byte	0x04, 0x17
        /*001a*/ 	.short	(.L_95 - .L_94)
.L_94:
        /*001c*/ 	.word	0x00000000
        /*0020*/ 	.short	0x000a
        /*0022*/ 	.short	0x0050
        /*0024*/ 	.byte	0x00, 0xf5, 0x21, 0x00


	//----- nvinfo : EIATTR_KPARAM_INFO
	.align		4
.L_95:
        /*0028*/ 	.byte	0x04, 0x17
        /*002a*/ 	.short	(.L_97 - .L_96)
.L_96:
        /*002c*/ 	.word	0x00000000
        /*0030*/ 	.short	0x0009
        /*0032*/ 	.short	0x0048
        /*0034*/ 	.byte	0x00, 0xf5, 0x21, 0x00


	//----- nvinfo : EIATTR_KPARAM_INFO
	.align		4
.L_97:
        /*0038*/ 	.byte	0x04, 0x17
        /*003a*/ 	.short	(.L_99 - .L_98)
.L_98:
        /*003c*/ 	.word	0x00000000
        /*0040*/ 	.short	0x0008
        /*0042*/ 	.short	0x0040
        /*0044*/ 	.byte	0x00, 0xf5, 0x21, 0x00


	//----- nvinfo : EIATTR_KPARAM_INFO
	.align		4
.L_99:
        /*0048*/ 	.byte	0x04, 0x17
        /*004a*/ 	.short	(.L_101 - .L_100)
.L_100:
        /*004c*/ 	.word	0x00000000
        /*0050*/ 	.short	0x0007
        /*0052*/ 	.short	0x0038
        /*0054*/ 	.byte	0x00, 0xf5, 0x21, 0x00


	//----- nvinfo : EIATTR_KPARAM_INFO
	.align		4
.L_101:
        /*0058*/ 	.byte	0x04, 0x17
        /*005a*/ 	.short	(.L_103 - .L_102)
.L_102:
        /*005c*/ 	.word	0x00000000
        /*0060*/ 	.short	0x0006
        /*0062*/ 	.short	0x0030
        /*0064*/ 	.byte	0x00, 0xf5, 0x21, 0x00


	//----- nvinfo : EIATTR_KPARAM_INFO
	.align		4
.L_103:
        /*0068*/ 	.byte	0x04, 0x17
        /*006a*/ 	.short	(.L_105 - .L_104)
.L_104:
        /*006c*/ 	.word	0x00000000
        /*0070*/ 	.short	0x0005
        /*0072*/ 	.short	0x0028
        /*0074*/ 	.byte	0x00, 0xf5, 0x21, 0x00


	//----- nvinfo : EIATTR_KPARAM_INFO
	.align		4
.L_105:
        /*0078*/ 	.byte	0x04, 0x17
        /*007a*/ 	.short	(.L_107 - .L_106)
.L_106:
        /*007c*/ 	.word	0x00000000
        /*0080*/ 	.short	0x0004
        /*0082*/ 	.short	0x0020
        /*0084*/ 	.byte	0x00, 0xf5, 0x21, 0x00


	//----- nvinfo : EIATTR_KPARAM_INFO
	.align		4
.L_107:
        /*0088*/ 	.byte	0x04, 0x17
        /*008a*/ 	.short	(.L_109 - .L_108)
.L_108:
        /*008c*/ 	.word	0x00000000
        /*0090*/ 	.short	0x0003
        /*0092*/ 	.short	0x0018
        /*0094*/ 	.byte	0x00, 0xf5, 0x21, 0x00


	//----- nvinfo : EIATTR_KPARAM_INFO
	.align		4
.L_109:
        /*0098*/ 	.byte	0x04, 0x17
        /*009a*/ 	.short	(.L_111 - .L_110)
.L_110:
        /*009c*/ 	.word	0x00000000
        /*00a0*/ 	.short	0x0002
        /*00a2*/ 	.short	0x0010
        /*00a4*/ 	.byte	0x00, 0xf5, 0x21, 0x00


	//----- nvinfo : EIATTR_KPARAM_INFO
	.align		4
.L_111:
        /*00a8*/ 	.byte	0x04, 0x17
        /*00aa*/ 	.short	(.L_113 - .L_112)
.L_112:
        /*00ac*/ 	.word	0x00000000
        /*00b0*/ 	.short	0x0001
        /*00b2*/ 	.short	0x0008
        /*00b4*/ 	.byte	0x00, 0xf5, 0x21, 0x00


	//----- nvinfo : EIATTR_KPARAM_INFO
	.align		4
.L_113:
        /*00b8*/ 	.byte	0x04, 0x17
        /*00ba*/ 	.short	(.L_115 - .L_114)
.L_114:
        /*00bc*/ 	.word	0x00000000
        /*00c0*/ 	.short	0x0000
        /*00c2*/ 	.short	0x0000
        /*00c4*/ 	.byte	0x00, 0xf5, 0x21, 0x00


	//----- nvinfo : EIATTR_SPARSE_MMA_MASK
	.align		4
.L_115:
        /*00c8*/ 	.byte	0x03, 0x50
        /*00ca*/ 	.short	0x0000


	//----- nvinfo : EIATTR_MAXREG_COUNT
	.align		4
        /*00cc*/ 	.byte	0x03, 0x1b
        /*00ce*/ 	.short	0x00ff


	//----- nvinfo : EIATTR_MERCURY_ISA_VERSION
	.align		4
        /*00d0*/ 	.byte	0x03, 0x5f
        /*00d2*/ 	.short	0x0101


	//----- nvinfo : EIATTR_VRC_CTA_INIT_COUNT
	.align		4
        /*00d4*/ 	.byte	0x02, 0x4a
	.zero		1
	.zero		1


	//----- nvinfo : EIATTR_EXIT_INSTR_OFFSETS
	.align		4
        /*00d8*/ 	.byte	0x04, 0x1c
        /*00da*/ 	.short	(.L_117 - .L_116)


	//   ....[0]....
.L_116:
        /*00dc*/ 	.word	0x00000100


	//   ....[1]....
        /*00e0*/ 	.word	0x00005d60


	//   ....[2]....
        /*00e4*/ 	.word	0x000081e0


	//----- nvinfo : EIATTR_MAX_THREADS
	.align		4
.L_117:
        /*00e8*/ 	.byte	0x04, 0x05
        /*00ea*/ 	.short	(.L_119 - .L_118)
.L_118:
        /*00ec*/ 	.word	0x00000080
        /*00f0*/ 	.word	0x00000001
        /*00f4*/ 	.word	0x00000001


	//----- nvinfo : EIATTR_CBANK_PARAM_SIZE
	.align		4
.L_119:
        /*00f8*/ 	.byte	0x03, 0x19
        /*00fa*/ 	.short	0x005c


	//----- nvinfo : EIATTR_PARAM_CBANK
	.align		4
        /*00fc*/ 	.byte	0x04, 0x0a
        /*00fe*/ 	.short	(.L_121 - .L_120)
	.align		4
.L_120:
        /*0100*/ 	.word	index@(.nv.constant0._Z5sw4_1PdS_S_S_S_S_S_S_S_S_S_i)
        /*0104*/ 	.short	0x0380
        /*0106*/ 	.short	0x005c


	//----- nvinfo : EIATTR_SW_WAR
	.align		4
.L_121:
        /*0108*/ 	.byte	0x04, 0x36
        /*010a*/ 	.short	(.L_123 - .L_122)
.L_122:
        /*010c*/ 	.word	0x00000008
.L_123:


//--------------------- .nv.callgraph             --------------------------
	.section	.nv.callgraph,"",@"SHT_CUDA_CALLGRAPH"
	.align	4
	.sectionentsize	8
	.align		4
        /*0000*/ 	.word	0x00000000
	.align		4
        /*0004*/ 	.word	0xffffffff
	.align		4
        /*0008*/ 	.word	0x00000000
	.align		4
        /*000c*/ 	.word	0xfffffffe
	.align		4
        /*0010*/ 	.word	0x00000000
	.align		4
        /*0014*/ 	.word	0xfffffffd
	.align		4
        /*0018*/ 	.word	0x00000000
	.align		4
        /*001c*/ 	.word	0xfffffffc


//--------------------- .text._Z5sw4_3PdS_S_S_S_S_S_S_S_S_S_i --------------------------
	.section	.text._Z5sw4_3PdS_S_S_S_S_S_S_S_S_S_i,"ax",@progbits
	.align	128
        .global         _Z5sw4_3PdS_S_S_S_S_S_S_S_S_S_i
        .type           _Z5sw4_3PdS_S_S_S_S_S_S_S_S_S_i,@function
        .size           _Z5sw4_3PdS_S_S_S_S_S_S_S_S_S_i,(.L_x_50 - _Z5sw4_3PdS_S_S_S_S_S_S_S_S_S_i)
        .other          _Z5sw4_3PdS_S_S_S_S_S_S_S_S_S_i,@"STO_CUDA_ENTRY STV_DEFAULT"
_Z5sw4_3PdS_S_S_S_S_S_S_S_S_S_i:
.text._Z5sw4_3PdS_S_S_S_S_S_S_S_S_S_i:
[----:B------:R-:W-:Y:S01]  /*0000*/  LDC R1, c[0x0][0x37c] ;  /* 0x0000df00ff017b82 */ /* 0x000fe20000000800 */
[----:B------:R-:W0:Y:S01]  /*0010*/  S2R R0, SR_CTAID.X ;  /* 0x0000000000007919 */ /* 0x000e220000002500 */
[----:B------:R-:W0:Y:S01]  /*0020*/  LDCU UR16, c[0x0][0x360] ;  /* 0x00006c00ff1077ac */ /* 0x000e220008000800 */
[----:B------:R-:W0:Y:S01]  /*0030*/  S2R R3, SR_TID.X ;  /* 0x0000000000037919 */ /* 0x000e220000002100 */
[----:B------:R-:W1:Y:S01]  /*0040*/  LDCU UR17, c[0x0][0x364] ;  /* 0x00006c80ff1177ac */ /* 0x000e620008000800 */
[----:B------:R-:W1:Y:S01]  /*0050*/  S2R R2, SR_CTAID.Y ;  /* 0x0000000000027919 */ /* 0x000e620000002600 */
[----:B------:R-:W2:Y:S01]  /*0060*/  LDCU UR20, c[0x0][0x3d8] ;  /* 0x00007b00ff1477ac */ /* 0x000ea20008000800 */
[----:B------:R-:W1:Y:S01]  /*0070*/  S2R R5, SR_TID.Y ;  /* 0x0000000000057919 */ /* 0x000e620000002200 */
[----:B--2---:R-:W-:Y:S01]  /*0080*/  UIADD3 UR4, UPT, UPT, UR20, -0x3, URZ ;  /* 0xfffffffd14047890 */ /* 0x004fe2000fffe0ff */
[----:B0-----:R-:W-:Y:S02]  /*0090*/  IMAD R4, R0, UR16, R3 ;  /* 0x0000001000047c24 */ /* 0x001fe4000f8e0203 */
[----:B-1----:R-:W-:-:S05]  /*00a0*/  IMAD R249, R2, UR17, R5 ;  /* 0x0000001102f97c24 */ /* 0x002fca000f8e0205 */
[CC--:B------:R-:W-:Y:S02]  /*00b0*/  VIMNMX.U32 R6, PT, PT, R4.reuse, R249.reuse, PT ;  /* 0x000000f904067248 */ /* 0x0c0fe40003fe0000 */
[----:B------:R-:W-:Y:S02]  /*00c0*/  VIMNMX R7, PT, PT, R4, R249, !PT ;  /* 0x000000f904077248 */ /* 0x000fe40007fe0100 */
[----:B------:R-:W-:Y:S02]  /*00d0*/  ISETP.GE.U32.AND P0, PT, R6, 0x2, PT ;  /* 0x000000020600780c */ /* 0x000fe40003f06070 */
[----:B------:R-:W-:Y:S02]  /*00e0*/  MOV R6, UR20 ;  /* 0x0000001400067c02 */ /* 0x000fe40008000f00 */
[----:B------:R-:W-:-:S04]  /*00f0*/  ISETP.GT.OR P0, PT, R7, UR4, !P0 ;  /* 0x0000000407007c0c */ /* 0x000fc8000c704670 */
[----:B------:R-:W-:-:S13]  /*0100*/  ISETP.LT.OR P0, PT, R6, 0x5, P0 ;  /* 0x000000050600780c */ /* 0x000fda0000701670 */
[----:B------:R-:W-:Y:S05]  /*0110*/  @P0 EXIT ;  /* 0x000000000000094d */ /* 0x000fea0003800000 */
[----:B------:R-:W0:Y:S01]  /*0120*/  LDC.64 R8, c[0x0][0x3b8] ;  /* 0x0000ee00ff087b82 */ /* 0x000e220000000a00 */
[----:B------:R-:W-:Y:S01]  /*0130*/  UIADD3 UR7, UPT, UPT, UR20, -0x5, URZ ;  /* 0xfffffffb14077890 */ /* 0x000fe2000fffe0ff */
[----:B------:R-:W-:Y:S01]  /*0140*/  IMAD.MOV.U32 R11, RZ, RZ, 0x2 ;  /* 0x00000002ff0b7424 */ /* 0x000fe200078e00ff */
[----:B------:R-:W1:Y:S01]  /*0150*/  LDCU.64 UR18, c[0x0][0x358] ;  /* 0x00006b00ff1277ac */ /* 0x000e620008000a00 */
[----:B------:R-:W-:Y:S01]  /*0160*/  IMAD.WIDE.U32 R6, R249, 0x980, RZ ;  /* 0x00000980f9067825 */ /* 0x000fe200078e00ff */
[----:B------:R-:W-:Y:S02]  /*0170*/  UISETP.GE.U32.AND UP0, UPT, UR7, 0x9, UPT ;  /* 0x000000090700788c */ /* 0x000fe4000bf06070 */
[----:B------:R-:W-:-:S04]  /*0180*/  UIMAD.WIDE.U32 UR4, UR7, -0x33333333, URZ ;  /* 0xcccccccd070478a5 */ /* 0x000fc8000f8e00ff */
[----:B------:R-:W-:-:S04]  /*0190*/  USHF.R.U32.HI UR5, URZ, 0x3, UR5 ;  /* 0x00000003ff057899 */ /* 0x000fc80008011605 */
[----:B------:R-:W-:-:S04]  /*01a0*/  UIMAD UR4, UR5, -0xa, UR7 ;  /* 0xfffffff6050478a4 */ /* 0x000fc8000f8e0207 */
[----:B------:R-:W-:Y:S01]  /*01b0*/  UIADD3 UR6, UPT, UPT, UR4, 0x1, URZ ;  /* 0x0000000104067890 */ /* 0x000fe2000fffe0ff */
[----:B0-----:R-:W-:-:S04]  /*01c0*/  IMAD.WIDE.U32 R8, R249, 0x980, R8 ;  /* 0x00000980f9087825 */ /* 0x001fc800078e0008 */
[----:B------:R-:W-:Y:S01]  /*01d0*/  IMAD.WIDE.U32 R8, R4, 0x8, R8 ;  /* 0x0000000804087825 */ /* 0x000fe200078e0008 */
[----:B-1----:R-:W-:Y:S06]  /*01e0*/  BRA.U !UP0, `(.L_x_0) ;  /* 0x0000008908a87547 */ /* 0x002fec000b800000 */
[----:B------:R-:W0:Y:S01]  /*01f0*/  LDC.64 R14, c[0x0][0x398] ;  /* 0x0000e600ff0e7b82 */ /* 0x000e220000000a00 */
[----:B------:R-:W1:Y:S01]  /*0200*/  LDCU.128 UR8, c[0x0][0x3a0] ;  /* 0x00007400ff0877ac */ /* 0x000e620008000c00 */
[----:B------:R-:W-:Y:S01]  /*0210*/  HFMA2 R10, -RZ, RZ, 0, 0.0001678466796875 ;  /* 0x00000980ff0a7431 */ /* 0x000fe200000001ff */
[----:B------:R-:W-:Y:S01]  /*0220*/  MOV R16, 0x980 ;  /* 0x0000098000107802 */ /* 0x000fe20000000f00 */
[----:B------:R-:W-:Y:S01]  /*0230*/  IMAD.MOV.U32 R12, RZ, RZ, 0x980 ;  /* 0x00000980ff0c7424 */ /* 0x000fe200078e00ff */
[----:B------:R-:W2:Y:S01]  /*0240*/  LDCU.64 UR22, c[0x0][0x3b0] ;  /* 0x00007600ff1677ac */ /* 0x000ea20008000a00 */
[----:B------:R-:W-:Y:S01]  /*0250*/  IMAD.SHL.U32 R19, R4, 0x8, RZ ;  /* 0x0000000804137824 */ /* 0x000fe200078e00ff */
[----:B------:R-:W-:Y:S01]  /*0260*/  SHF.R.U32.HI R23, RZ, 0x1d, R4 ;  /* 0x0000001dff177819 */ /* 0x000fe20000011604 */
[----:B------:R3:W5:Y:S01]  /*0270*/  LDG.E.64.CONSTANT R162, desc[UR18][R8.64+0x21d800] ;  /* 0x21d8001208a27981 */ /* 0x000762000c1e9b00 */
[----:B------:R-:W-:Y:S01]  /*0280*/  UMOV UR4, URZ ;  /* 0x000000ff00047c82 */ /* 0x000fe20008000000 */
[----:B------:R-:W4:Y:S01]  /*0290*/  LDCU.64 UR24, c[0x0][0x3d0] ;  /* 0x00007a00ff1877ac */ /* 0x000f220008000a00 */
[----:B-1----:R-:W-:-:S04]  /*02a0*/  IMAD.WIDE.U32 R16, R249, R16, UR8 ;  /* 0x00000008f9107e25 */ /* 0x002fc8000f8e0010 */
[----:B--2---:R-:W-:-:S04]  /*02b0*/  IMAD.WIDE.U32 R10, R249, R10, UR22 ;  /* 0x00000016f90a7e25 */ /* 0x004fc8000f8e000a */
[----:B0-----:R-:W-:Y:S01]  /*02c0*/  IMAD.WIDE.U32 R14, R249, 0x980, R14 ;  /* 0x00000980f90e7825 */ /* 0x001fe200078e000e */
[----:B------:R-:W-:-:S03]  /*02d0*/  IADD3 R10, P0, PT, R19, R10, RZ ;  /* 0x0000000a130a7210 */ /* 0x000fc60007f1e0ff */
[----:B------:R-:W-:Y:S01]  /*02e0*/  IMAD.WIDE.U32 R12, R249, R12, UR10 ;  /* 0x0000000af90c7e25 */ /* 0x000fe2000f8e000c */
[----:B------:R-:W-:-:S03]  /*02f0*/  IADD3.X R11, PT, PT, R23, UR4, R11, P0, !PT ;  /* 0x00000004170b7c10 */ /* 0x000fc600087fe40b */
[C---:B------:R-:W-:Y:S01]  /*0300*/  IMAD.WIDE.U32 R20, R4.reuse, 0x8, R16 ;  /* 0x0000000804147825 */ /* 0x040fe200078e0010 */
[----:B------:R-:W-:Y:S01]  /*0310*/  IADD3 R17, PT, PT, R15, UR4, RZ ;  /* 0x000000040f117c10 */ /* 0x000fe2000fffe0ff */
[----:B------:R3:W5:Y:S01]  /*0320*/  LDG.E.64.CONSTANT R160, desc[UR18][R10.64+0x21d800] ;  /* 0x21d800120aa07981 */ /* 0x000762000c1e9b00 */
[----:B------:R-:W-:Y:S01]  /*0330*/  IADD3 R12, P1, PT, R19, R12, RZ ;  /* 0x0000000c130c7210 */ /* 0x000fe20007f3e0ff */
[----:B------:R-:W-:Y:S02]  /*0340*/  IMAD.MOV.U32 R16, RZ, RZ, R14 ;  /* 0x000000ffff107224 */ /* 0x000fe400078e000e */
[----:B------:R3:W5:Y:S01]  /*0350*/  LDG.E.64.CONSTANT R18, desc[UR18][R8.64+0x169000] ;  /* 0x1690001208127981 */ /* 0x000762000c1e9b00 */
[----:B------:R-:W-:Y:S01]  /*0360*/  IADD3.X R13, PT, PT, R23, UR4, R13, P1, !PT ;  /* 0x00000004170d7c10 */ /* 0x000fe20008ffe40d */
[----:B------:R-:W-:Y:S02]  /*0370*/  IMAD.WIDE.U32 R16, R4, 0x8, R16 ;  /* 0x0000000804107825 */ /* 0x000fe400078e0010 */
[----:B------:R3:W5:Y:S04]  /*0380*/  LDG.E.64.CONSTANT R72, desc[UR18][R20.64+0x21c500] ;  /* 0x21c5001214487981 */ /* 0x000768000c1e9b00 */
        /* <DEDUP_REMOVED lines=15> */
[----:B------:R3:W5:Y:S01]  /*0480*/  LDG.E.64.CONSTANT R54, desc[UR18][R16.64+0x169010] ;  /* 0x1690101210367981 */ /* 0x000762000c1e9b00 */
[----:B----4-:R-:W-:-:S05]  /*0490*/  UMOV UR4, 0x2 ;  /* 0x0000000200047882 */ /* 0x010fca0000000000 */
.L_x_1:
[----:B0-----:R-:W0:Y:S01]  /*04a0*/  LDC.64 R74, c[0x0][0x3c0] ;  /* 0x0000f000ff4a7b82 */ /* 0x001e220000000a00 */
[----:B------:R-:W-:-:S06]  /*04b0*/  UIMAD.WIDE.U32 UR12, UR4, 0xb4800, UR22 ;  /* 0x000b4800040c78a5 */ /* 0x000fcc000f8e0016 */
[----:B------:R-:W-:Y:S01]  /*04c0*/  MOV R98, UR12 ;  /* 0x0000000c00627c02 */ /* 0x000fe20008000f00 */
[----:B------:R-:W-:Y:S01]  /*04d0*/  IMAD.U32 R99, RZ, RZ, UR13 ;  /* 0x0000000dff637e24 */ /* 0x000fe2000f8e00ff */
[----:B------:R-:W1:Y:S03]  /*04e0*/  LDC.64 R84, c[0x0][0x3c8] ;  /* 0x0000f200ff547b82 */ /* 0x000e660000000a00 */
[----:B------:R-:W-:Y:S01]  /*04f0*/  IMAD.WIDE.U32 R98, R249, 0x980, R98 ;  /* 0x00000980f9627825 */ /* 0x000fe200078e0062 */
[----:B------:R-:W-:Y:S02]  /*0500*/  UIMAD.WIDE.U32 UR14, UR4, 0xb4800, UR10 ;  /* 0x000b4800040e78a5 */ /* 0x000fe4000f8e000a */
[----:B------:R-:W-:Y:S01]  /*0510*/  MOV R37, UR4 ;  /* 0x0000000400257c02 */ /* 0x000fe20008000f00 */
[----:B------:R-:W-:Y:S01]  /*0520*/  IMAD.U32 R61, RZ, RZ, UR4 ;  /* 0x00000004ff3d7e24 */ /* 0x000fe2000f8e00ff */
[----:B------:R-:W-:Y:S01]  /*0530*/  MOV R25, UR4 ;  /* 0x0000000400197c02 */ /* 0x000fe20008000f00 */
[C---:B------:R-:W-:Y:S01]  /*0540*/  IMAD.WIDE.U32 R98, R4.reuse, 0x8, R98 ;  /* 0x0000000804627825 */ /* 0x040fe200078e0062 */
[----:B---3--:R-:W2:Y:S04]  /*0550*/  LDC.64 R16, c[0x0][0x390] ;  /* 0x0000e400ff107b82 */ /* 0x008ea80000000a00 */
[----:B------:R-:W3:Y:S01]  /*0560*/  LDG.E.64.CONSTANT R88, desc[UR18][R98.64+0x8] ;  /* 0x0000081262587981 */ /* 0x000ee2000c1e9b00 */
[----:B0-----:R-:W-:Y:S01]  /*0570*/  IMAD.WIDE.U32 R74, R4, 0x8, R74 ;  /* 0x00000008044a7825 */ /* 0x001fe200078e004a */
[----:B------:R-:W-:-:S02]  /*0580*/  UIMAD.WIDE.U32 UR12, UR4, 0x8, UR24 ;  /* 0x00000008040c78a5 */ /* 0x000fc4000f8e0018 */
[----:B------:R-:W4:Y:S04]  /*0590*/  LDG.E.64.CONSTANT R246, desc[UR18][R98.64] ;  /* 0x0000001262f67981 */ /* 0x000f28000c1e9b00 */
[----:B------:R-:W3:Y:S01]  /*05a0*/  LDG.E.64 R170, desc[UR18][R74.64+0x8] ;  /* 0x000008124aaa7981 */ /* 0x000ee2000c1e1b00 */
[----:B------:R-:W-:-:S03]  /*05b0*/  MOV R66, UR14 ;  /* 0x0000000e00427c02 */ /* 0x000fc60008000f00 */
[----:B------:R-:W4:Y:S01]  /*05c0*/  LDG.E.64 R210, desc[UR18][R74.64+-0x10] ;  /* 0xfffff0124ad27981 */ /* 0x000f22000c1e1b00 */
[----:B------:R-:W-:-:S03]  /*05d0*/  IMAD.U32 R67, RZ, RZ, UR15 ;  /* 0x0000000fff437e24 */ /* 0x000fc6000f8e00ff */
[----:B------:R-:W4:Y:S01]  /*05e0*/  LDG.E.64.CONSTANT R90, desc[UR18][R98.64+-0x10] ;  /* 0xfffff012625a7981 */ /* 0x000f22000c1e9b00 */
[----:B------:R-:W-:Y:S01]  /*05f0*/  MOV R150, UR12 ;  /* 0x0000000c00967c02 */ /* 0x000fe20008000f00 */
[----:B------:R-:W-:Y:S02]  /*0600*/  IMAD.U32 R151, RZ, RZ, UR13 ;  /* 0x0000000dff977e24 */ /* 0x000fe4000f8e00ff */
[----:B------:R-:W-:Y:S01]  /*0610*/  IMAD.WIDE.U32 R66, R249, 0x980, R66 ;  /* 0x00000980f9427825 */ /* 0x000fe200078e0042 */
[----:B------:R-:W4:Y:S01]  /*0620*/  LDG.E.64 R40, desc[UR18][R74.64] ;  /* 0x000000124a287981 */ /* 0x000f22000c1e1b00 */
[----:B------:R-:W-:-:S03]  /*0630*/  MOV R167, UR13 ;  /* 0x0000000d00a77c02 */ /* 0x000fc60008000f00 */
[----:B------:R-:W4:Y:S01]  /*0640*/  LDG.E.64 R150, desc[UR18][R150.64+0x8] ;  /* 0x0000081296967981 */ /* 0x000f22000c1e1b00 */
[----:B------:R-:W-:-:S03]  /*0650*/  IMAD.U32 R166, RZ, RZ, UR12 ;  /* 0x0000000cffa67e24 */ /* 0x000fc6000f8e00ff */
[----:B------:R-:W4:Y:S01]  /*0660*/  LDG.E.64.CONSTANT R120, desc[UR18][R98.64+-0x8] ;  /* 0xfffff81262787981 */ /* 0x000f22000c1e9b00 */
[----:B------:R-:W-:-:S03]  /*0670*/  IMAD.WIDE.U32 R36, R37, 0xb4800, R10 ;  /* 0x000b480025247825 */ /* 0x000fc600078e000a */
[----:B------:R-:W4:Y:S01]  /*0680*/  LDG.E.64 R206, desc[UR18][R74.64+-0x8] ;  /* 0xfffff8124ace7981 */ /* 0x000f22000c1e1b00 */
[----:B------:R-:W-:-:S04]  /*0690*/  IMAD.WIDE.U32 R66, R4, 0x8, R66 ;  /* 0x0000000804427825 */ /* 0x000fc800078e0042 */
[----:B-1----:R-:W-:Y:S01]  /*06a0*/  IMAD.WIDE.U32 R84, R249, 0x8, R84 ;  /* 0x00000008f9547825 */ /* 0x002fe200078e0054 */
[----:B------:R-:W4:Y:S01]  /*06b0*/  LDG.E.64 R166, desc[UR18][R166.64+-0x10] ;  /* 0xfffff012a6a67981 */ /* 0x000f22000c1e1b00 */
[----:B------:R-:W-:-:S03]  /*06c0*/  MOV R47, UR13 ;  /* 0x0000000d002f7c02 */ /* 0x000fc60008000f00 */
[----:B------:R-:W4:Y:S01]  /*06d0*/  LDG.E.64.CONSTANT R204, desc[UR18][R36.64+-0x169000] ;  /* 0xe970001224cc7981 */ /* 0x000f22000c1e9b00 */
[----:B------:R-:W-:-:S03]  /*06e0*/  IMAD.U32 R46, RZ, RZ, UR12 ;  /* 0x0000000cff2e7e24 */ /* 0x000fc6000f8e00ff */
[----:B------:R-:W4:Y:S04]  /*06f0*/  LDG.E.64.CONSTANT R208, desc[UR18][R66.64] ;  /* 0x0000001242d07981 */ /* 0x000f28000c1e9b00 */
[----:B------:R-:W4:Y:S04]  /*0700*/  LDG.E.64.CONSTANT R168, desc[UR18][R66.64+-0x8] ;  /* 0xfffff81242a87981 */ /* 0x000f28000c1e9b00 */
[----:B------:R-:W4:Y:S04]  /*0710*/  LDG.E.64 R172, desc[UR18][R84.64+0x8] ;  /* 0x0000081254ac7981 */ /* 0x000f28000c1e1b00 */
[----:B------:R-:W4:Y:S01]  /*0720*/  LDG.E.64.CONSTANT R44, desc[UR18][R98.64+0x980] ;  /* 0x00098012622c7981 */ /* 0x000f22000c1e9b00 */
[----:B------:R-:W-:Y:S01]  /*0730*/  MOV R180, UR12 ;  /* 0x0000000c00b47c02 */ /* 0x000fe20008000f00 */
[----:B------:R-:W-:-:S02]  /*0740*/  IMAD.U32 R181, RZ, RZ, UR13 ;  /* 0x0000000dffb57e24 */ /* 0x000fc4000f8e00ff */
[----:B------:R-:W4:Y:S04]  /*0750*/  LDG.E.64.CONSTANT R212, desc[UR18][R36.64+-0xb4800] ;  /* 0xf4b8001224d47981 */ /* 0x000f28000c1e9b00 */
[----:B------:R-:W4:Y:S01]  /*0760*/  LDG.E.64 R46, desc[UR18][R46.64] ;  /* 0x000000122e2e7981 */ /* 0x000f22000c1e1b00 */
[----:B------:R-:W-:-:S03]  /*0770*/  IMAD.WIDE.U32 R60, R61, 0xb4800, R8 ;  /* 0x000b48003d3c7825 */ /* 0x000fc600078e0008 */
[----:B------:R-:W4:Y:S04]  /*0780*/  LDG.E.64 R200, desc[UR18][R84.64+-0x10] ;  /* 0xfffff01254c87981 */ /* 0x000f28000c1e1b00 */
[----:B------:R-:W4:Y:S04]  /*0790*/  LDG.E.64.CONSTANT R58, desc[UR18][R98.64+-0x1300] ;  /* 0xffed0012623a7981 */ /* 0x000f28000c1e9b00 */
[----:B------:R-:W4:Y:S04]  /*07a0*/  LDG.E.64 R180, desc[UR18][R180.64+-0x8] ;  /* 0xfffff812b4b47981 */ /* 0x000f28000c1e1b00 */
[----:B------:R-:W4:Y:S04]  /*07b0*/  LDG.E.64 R184, desc[UR18][R74.64+0x10] ;  /* 0x000010124ab87981 */ /* 0x000f28000c1e1b00 */
[----:B------:R-:W4:Y:S04]  /*07c0*/  LDG.E.64.CONSTANT R64, desc[UR18][R98.64+0x10] ;  /* 0x0000101262407981 */ /* 0x000f28000c1e9b00 */
[----:B------:R-:W4:Y:S04]  /*07d0*/  LDG.E.64.CONSTANT R188, desc[UR18][R66.64+-0x10] ;  /* 0xfffff01242bc7981 */ /* 0x000f28000c1e9b00 */
[----:B------:R-:W4:Y:S04]  /*07e0*/  LDG.E.64.CONSTANT R26, desc[UR18][R60.64+-0x169000] ;  /* 0xe97000123c1a7981 */ /* 0x000f28000c1e9b00 */
[----:B------:R-:W4:Y:S04]  /*07f0*/  LDG.E.64.CONSTANT R112, desc[UR18][R98.64+-0x980] ;  /* 0xfff6801262707981 */ /* 0x000f28000c1e9b00 */
[----:B------:R-:W4:Y:S04]  /*0800*/  LDG.E.64 R68, desc[UR18][R84.64] ;  /* 0x0000001254447981 */ /* 0x000f28000c1e1b00 */
[----:B------:R-:W4:Y:S01]  /*0810*/  LDG.E.64 R194, desc[UR18][R84.64+-0x8] ;  /* 0xfffff81254c27981 */ /* 0x000f22000c1e1b00 */
[----:B------:R-:W-:Y:S01]  /*0820*/  MOV R132, UR12 ;  /* 0x0000000c00847c02 */ /* 0x000fe20008000f00 */
[----:B------:R-:W-:-:S02]  /*0830*/  IMAD.U32 R133, RZ, RZ, UR13 ;  /* 0x0000000dff857e24 */ /* 0x000fc4000f8e00ff */
[----:B------:R-:W4:Y:S04]  /*0840*/  LDG.E.64.CONSTANT R202, desc[UR18][R66.64+0x8] ;  /* 0x0000081242ca7981 */ /* 0x000f28000c1e9b00 */
[----:B------:R-:W4:Y:S04]  /*0850*/  LDG.E.64.CONSTANT R186, desc[UR18][R66.64+-0x980] ;  /* 0xfff6801242ba7981 */ /* 0x000f28000c1e9b00 */
[----:B------:R-:W4:Y:S04]  /*0860*/  LDG.E.64 R132, desc[UR18][R132.64+0x10] ;  /* 0x0000101284847981 */ /* 0x000f28000c1e1b00 */
[----:B------:R-:W4:Y:S04]  /*0870*/  LDG.E.64.CONSTANT R164, desc[UR18][R36.64+0x169000] ;  /* 0x1690001224a47981 */ /* 0x000f28000c1e9b00 */
[----:B------:R-:W4:Y:S01]  /*0880*/  LDG.E.64.CONSTANT R198, desc[UR18][R60.64+-0xb4800] ;  /* 0xf4b800123cc67981 */ /* 0x000f22000c1e9b00 */
[----:B------:R-:W-:-:S02]  /*0890*/  IMAD.U32 R23, RZ, RZ, UR4 ;  /* 0x00000004ff177e24 */ /* 0x000fc4000f8e00ff */
[----:B------:R-:W-:Y:S01]  /*08a0*/  IMAD.WIDE.U32 R24, R25, 0xb4800, R12 ;  /* 0x000b480019187825 */ /* 0x000fe200078e000c */
[----:B------:R-:W4:Y:S03]  /*08b0*/  LDG.E.64.CONSTANT R178, desc[UR18][R66.64+-0x1300] ;  /* 0xffed001242b27981 */ /* 0x000f26000c1e9b00 */
[----:B------:R-:W-:Y:S01]  /*08c0*/  IMAD.WIDE.U32 R22, R23, 0xb4800, R14 ;  /* 0x000b480017167825 */ /* 0x000fe200078e000e */
[----:B------:R-:W4:Y:S04]  /*08d0*/  LDG.E.64.CONSTANT R176, desc[UR18][R24.64+-0xb4800] ;  /* 0xf4b8001218b07981 */ /* 0x000f28000c1e9b00 */
[----:B------:R-:W4:Y:S04]  /*08e0*/  LDG.E.64 R146, desc[UR18][R84.64+0x10] ;  /* 0x0000101254927981 */ /* 0x000f28000c1e1b00 */
[----:B------:R-:W4:Y:S01]  /*08f0*/  LDG.E.64.CONSTANT R20, desc[UR18][R98.64+0x1300] ;  /* 0x0013001262147981 */ /* 0x000f22000c1e9b00 */
[----:B------:R-:W-:-:S03]  /*0900*/  IMAD.WIDE.U32 R22, R4, 0x8, R22 ;  /* 0x0000000804167825 */ /* 0x000fc600078e0016 */
[----:B------:R-:W4:Y:S04]  /*0910*/  LDG.E.64.CONSTANT R174, desc[UR18][R60.64+0x169000] ;  /* 0x169000123cae7981 */ /* 0x000f28000c1e9b00 */
        /* <DEDUP_REMOVED lines=8> */
[----:B------:R-:W4:Y:S01]  /*09a0*/  LDG.E.64.CONSTANT R192, desc[UR18][R22.64+-0xb4810] ;  /* 0xf4b7f01216c07981 */ /* 0x000f22000c1e9b00 */
[----:B------:R-:W-:-:S03]  /*09b0*/  UIMAD.WIDE.U32 UR14, UR4, 0xb4800, UR8 ;  /* 0x000b4800040e78a5 */ /* 0x000fc6000f8e0008 */
[----:B------:R-:W4:Y:S04]  /*09c0*/  LDG.E.64.CONSTANT R100, desc[UR18][R22.64+-0x168ff8] ;  /* 0xe970081216647981 */ /* 0x000f28000c1e9b00 */
[----:B------:R-:W4:Y:S01]  /*09d0*/  LDG.E.64.CONSTANT R114, desc[UR18][R22.64+0x169008] ;  /* 0x1690081216727981 */ /* 0x000f22000c1e9b00 */
[----:B------:R-:W-:-:S03]  /*09e0*/  MOV R38, UR14 ;  /* 0x0000000e00267c02 */ /* 0x000fc60008000f00 */
[----:B------:R-:W4:Y:S01]  /*09f0*/  LDG.E.64.CONSTANT R128, desc[UR18][R22.64+-0xb47f8] ;  /* 0xf4b8081216807981 */ /* 0x000f22000c1e9b00 */
[----:B------:R-:W-:-:S03]  /*0a00*/  IMAD.U32 R39, RZ, RZ, UR15 ;  /* 0x0000000fff277e24 */ /* 0x000fc6000f8e00ff */
[----:B------:R-:W4:Y:S01]  /*0a10*/  LDG.E.64.CONSTANT R42, desc[UR18][R66.64+0x10] ;  /* 0x00001012422a7981 */ /* 0x000f22000c1e9b00 */
[----:B------:R-:W-:-:S03]  /*0a20*/  IMAD.WIDE.U32 R38, R249, 0x980, R38 ;  /* 0x00000980f9267825 */ /* 0x000fc600078e0026 */
[----:B------:R-:W4:Y:S04]  /*0a30*/  LDG.E.64.CONSTANT R118, desc[UR18][R24.64+0x169000] ;  /* 0x1690001218767981 */ /* 0x000f28000c1e9b00 */
        /* <DEDUP_REMOVED lines=16> */
[----:B--2---:R-:W-:Y:S01]  /*0b40*/  IMAD.WIDE.U32 R16, R249, 0x980, R16 ;  /* 0x00000980f9107825 */ /* 0x004fe200078e0010 */
[----:B------:R-:W-:Y:S01]  /*0b50*/  MOV R57, UR4 ;  /* 0x0000000400397c02 */ /* 0x000fe20008000f00 */
[----:B------:R-:W-:Y:S01]  /*0b60*/  UMOV UR26, 0x55555555 ;  /* 0x55555555001a7882 */ /* 0x000fe20000000000 */
[----:B------:R-:W-:Y:S01]  /*0b70*/  UMOV UR27, 0x3fc55555 ;  /* 0x3fc55555001b7882 */ /* 0x000fe20000000000 */
[----:B------:R-:W-:Y:S01]  /*0b80*/  UMOV UR28, 0xd6ac6977 ;  /* 0xd6ac6977001c7882 */ /* 0x000fe20000000000 */
[----:B------:R-:W-:Y:S01]  /*0b90*/  UMOV UR29, 0x3fb2b324 ;  /* 0x3fb2b324001d7882 */ /* 0x000fe20000000000 */
[----:B------:R-:W-:Y:S01]  /*0ba0*/  IMAD.WIDE.U32 R16, R4, 0x8, R16 ;  /* 0x0000000804107825 */ /* 0x000fe200078e0010 */
[----:B------:R-:W2:Y:S04]  /*0bb0*/  LDG.E.64.CONSTANT R234, desc[UR18][R66.64+0xb47f0] ;  /* 0x0b47f01242ea7981 */ /* 0x000ea8000c1e9b00 */
[----:B------:R-:W2:Y:S01]  /*0bc0*/  LDG.E.64.CONSTANT R242, desc[UR18][R66.64+0x168ff8] ;  /* 0x168ff81242f27981 */ /* 0x000ea2000c1e9b00 */
[----:B------:R-:W-:-:S05]  /*0bd0*/  IMAD.WIDE.U32 R56, R57, 0xb4800, R16 ;  /* 0x000b480039387825 */ /* 0x000fca00078e0010 */
[----:B------:R-:W2:Y:S01]  /*0be0*/  LDG.E.64 R16, desc[UR18][R56.64] ;  /* 0x0000001238107981 */ /* 0x000ea2000c1e1b00 */
[----:B---3--:R-:W-:Y:S02]  /*0bf0*/  DMUL R182, R88, R170 ;  /* 0x000000aa58b67228 */ /* 0x008fe40000000000 */
[----:B----4-:R-:W-:-:S06]  /*0c00*/  DMUL R230, R246, 3 ;  /* 0x40080000f6e67828 */ /* 0x010fcc0000000000 */
[----:B------:R-:W-:-:S08]  /*0c10*/  DFMA R148, R90, R210, R182 ;  /* 0x000000d25a94722b */ /* 0x000fd000000000b6 */
[----:B------:R-:W-:Y:S02]  /*0c20*/  DFMA R214, R40, R230, R148 ;  /* 0x000000e628d6722b */ /* 0x000fe40000000094 */
[----:B-----5:R-:W-:Y:S02]  /*0c30*/  DMUL R148, R150, R160 ;  /* 0x000000a096947228 */ /* 0x020fe40000000000 */
[----:B------:R-:W-:Y:S02]  /*0c40*/  DMUL R216, R120, 3 ;  /* 0x4008000078d87828 */ /* 0x000fe40000000000 */
[----:B------:R-:W-:Y:S02]  /*0c50*/  DMUL R244, R246, 0.75 ;  /* 0x3fe80000f6f47828 */ /* 0x000fe40000000000 */
[----:B------:R-:W-:-:S04]  /*0c60*/  DMUL R196, R120, R206 ;  /* 0x000000ce78c47228 */ /* 0x000fc80000000000 */
[----:B------:R-:W-:Y:S02]  /*0c70*/  DFMA R216, R206, R216, R214 ;  /* 0x000000d8ced8722b */ /* 0x000fe400000000d6 */
[----:B------:R-:W-:Y:S02]  /*0c80*/  DFMA R218, R204, R166, R148 ;  /* 0x000000a6ccda722b */ /* 0x000fe40000000094 */
[----:B------:R-:W-:Y:S02]  /*0c90*/  DMUL R214, R90, 0.75 ;  /* 0x3fe800005ad67828 */ /* 0x000fe40000000000 */
[----:B------:R-:W-:Y:S02]  /*0ca0*/  DADD R222, -R208, R168 ;  /* 0x00000000d0de7229 */ /* 0x000fe400000001a8 */
[----:B------:R-:W-:Y:S02]  /*0cb0*/  DFMA R206, -R244, R40, R196 ;  /* 0x00000028f4ce722b */ /* 0x000fe400000001c4 */
[----:B------:R-:W-:-:S04]  /*0cc0*/  DMUL R168, R44, R172 ;  /* 0x000000ac2ca87228 */ /* 0x000fc80000000000 */
[----:B------:R-:W-:Y:S02]  /*0cd0*/  DMUL R222, R216, R222 ;  /* 0x000000ded8de7228 */ /* 0x000fe40000000000 */
[----:B------:R-:W-:Y:S02]  /*0ce0*/  DMUL R220, R212, 3 ;  /* 0x40080000d4dc7828 */ /* 0x000fe40000000000 */
[----:B------:R-:W-:Y:S02]  /*0cf0*/  DFMA R218, R230, R46, R218 ;  /* 0x0000002ee6da722b */ /* 0x000fe400000000da */
[----:B------:R-:W-:Y:S02]  /*0d00*/  DFMA R210, -R214, R210, R206 ;  /* 0x000000d2d6d2722b */ /* 0x000fe400000001ce */
[----:B------:R-:W-:Y:S02]  /*0d10*/  DFMA R216, R58, R200, R168 ;  /* 0x000000c83ad8722b */ /* 0x000fe400000000a8 */
[----:B------:R-:W-:-:S02]  /*0d20*/  DMUL R206, R88, 3 ;  /* 0x4008000058ce7828 */ /* 0x000fc40000000000 */
[----:B------:R-:W-:Y:S02]  /*0d30*/  DFMA R218, R180, R220, R218 ;  /* 0x000000dcb4da722b */ /* 0x000fe400000000da */
[----:B------:R-:W-:Y:S02]  /*0d40*/  DFMA R214, R64, R184, R196 ;  /* 0x000000b840d6722b */ /* 0x000fe400000000c4 */
[----:B------:R-:W-:Y:S02]  /*0d50*/  DADD R220, R188, -R208 ;  /* 0x00000000bcdc7229 */ /* 0x000fe400000008d0 */
[----:B------:R-:W-:Y:S02]  /*0d60*/  DMUL R196, R166, R26 ;  /* 0x0000001aa6c47228 */ /* 0x000fe40000000000 */
[----:B------:R-:W-:Y:S02]  /*0d70*/  DMUL R188, R112, 3 ;  /* 0x4008000070bc7828 */ /* 0x000fe40000000000 */
[----:B------:R-:W-:-:S02]  /*0d80*/  DFMA R216, R230, R68, R216 ;  /* 0x00000044e6d8722b */ /* 0x000fc400000000d8 */
[----:B------:R-:W-:Y:S02]  /*0d90*/  DFMA R214, R170, R206, R214 ;  /* 0x000000ceaad6722b */ /* 0x000fe400000000d6 */
[----:B------:R-:W-:Y:S02]  /*0da0*/  DFMA R218, R218, 2, R196 ;  /* 0x40000000dada782b */ /* 0x000fe400000000c4 */
[----:B------:R-:W-:Y:S02]  /*0db0*/  DMUL R170, R150, R162 ;  /* 0x000000a296aa7228 */ /* 0x000fe40000000000 */
[----:B------:R-:W-:Y:S02]  /*0dc0*/  DFMA R206, R194, R188, R216 ;  /* 0x000000bcc2ce722b */ /* 0x000fe400000000d8 */
[----:B------:R-:W-:Y:S02]  /*0dd0*/  DMUL R194, R112, R194 ;  /* 0x000000c270c27228 */ /* 0x000fe40000000000 */
[----:B------:R-:W-:-:S02]  /*0de0*/  DMUL R196, R212, R180 ;  /* 0x000000b4d4c47228 */ /* 0x000fc40000000000 */
[----:B------:R-:W-:Y:S02]  /*0df0*/  DMUL R216, R64, 0.75 ;  /* 0x3fe8000040d87828 */ /* 0x000fe40000000000 */
[----:B------:R-:W-:Y:S02]  /*0e00*/  DFMA R182, -R244, R40, R182 ;  /* 0x00000028f4b6722b */ /* 0x000fe400000001b6 */
[----:B------:R-:W-:Y:S02]  /*0e10*/  DFMA R210, R210, R220, R222 ;  /* 0x000000dcd2d2722b */ /* 0x000fe400000000de */
[----:B------:R-:W-:Y:S02]  /*0e20*/  DADD R224, R218, R170 ;  /* 0x00000000dae07229 */ /* 0x000fe400000000aa */
[C---:B------:R-:W-:Y:S02]  /*0e30*/  DADD R220, -R208.reuse, R202 ;  /* 0x00000000d0dc7229 */ /* 0x040fe400000001ca */
[----:B------:R-:W-:-:S02]  /*0e40*/  DADD R218, -R208, R186 ;  /* 0x00000000d0da7229 */ /* 0x000fc400000001ba */
[----:B------:R-:W-:Y:S02]  /*0e50*/  DMUL R202, R58, 0.75 ;  /* 0x3fe800003aca7828 */ /* 0x000fe40000000000 */
[----:B------:R-:W-:Y:S02]  /*0e60*/  DFMA R222, -R244, R68, R194 ;  /* 0x00000044f4de722b */ /* 0x000fe400000001c2 */
[----:B------:R-:W-:Y:S02]  /*0e70*/  DFMA R186, R40, R230, R214 ;  /* 0x000000e628ba722b */ /* 0x000fe400000000d6 */
[----:B------:R-:W-:Y:S02]  /*0e80*/  DMUL R204, R204, 0.75 ;  /* 0x3fe80000cccc7828 */ /* 0x000fe40000000000 */
[----:B------:R-:W-:Y:S02]  /*0e90*/  DFMA R214, -R244, R46, R196 ;  /* 0x0000002ef4d6722b */ /* 0x000fe400000001c4 */
[----:B------:R-:W-:-:S02]  /*0ea0*/  DFMA R184, R184, -R216, R182 ;  /* 0x800000d8b8b8722b */ /* 0x000fc400000000b6 */
[----:B------:R-:W-:Y:S02]  /*0eb0*/  DMUL R182, R160, 3 ;  /* 0x40080000a0b67828 */ /* 0x000fe40000000000 */
[----:B------:R-:W-:Y:S02]  /*0ec0*/  DFMA R196, R164, R132, R196 ;  /* 0x00000084a4c4722b */ /* 0x000fe400000000c4 */
[----:B------:R-:W-:Y:S02]  /*0ed0*/  DMUL R188, R18, 3 ;  /* 0x4008000012bc7828 */ /* 0x000fe40000000000 */
[----:B------:R-:W-:Y:S02]  /*0ee0*/  DFMA R200, -R202, R200, R222 ;  /* 0x000000c8cac8722b */ /* 0x000fe400000001de */
[----:B------:R-:W-:Y:S02]  /*0ef0*/  DMUL R206, R206, R218 ;  /* 0x000000dacece7228 */ /* 0x000fe40000000000 */
[----:B------:R-:W-:-:S02]  /*0f00*/  DFMA R218, -R204, R166, R214 ;  /* 0x000000a6ccda722b */ /* 0x000fc400000001d6 */
[----:B------:R-:W-:Y:S02]  /*0f10*/  DMUL R202, R180, R198 ;  /* 0x000000c6b4ca7228 */ /* 0x000fe40000000000 */
[----:B------:R-:W-:Y:S02]  /*0f20*/  DFMA R222, R150, R182, R196 ;  /* 0x000000b696de722b */ /* 0x000fe400000000c4 */
[----:B------:R-:W-:Y:S02]  /*0f30*/  DFMA R224, R46, R188, R224 ;  /* 0x000000bc2ee0722b */ /* 0x000fe400000000e0 */
[----:B------:R-:W-:Y:S02]  /*0f40*/  DMUL R226, R198, 3 ;  /* 0x40080000c6e27828 */ /* 0x000fe40000000000 */
[----:B------:R-:W-:Y:S02]  /*0f50*/  DMUL R216, R18, 0.75 ;  /* 0x3fe8000012d87828 */ /* 0x000fe40000000000 */
[----:B------:R-:W-:-:S02]  /*0f60*/  DFMA R228, R218, 2, R202 ;  /* 0x40000000dae4782b */ /* 0x000fc400000000ca */
[----:B------:R-:W-:Y:S02]  /*0f70*/  DFMA R222, R230, R46, R222 ;  /* 0x0000002ee6de722b */ /* 0x000fe400000000de */
[----:B------:R-:W-:Y:S02]  /*0f80*/  DFMA R204, R180, R226, R224 ;  /* 0x000000e2b4cc722b */ /* 0x000fe400000000e0 */
[----:B------:R-:W-:Y:S02]  /*0f90*/  DADD R226, -R208, R178 ;  /* 0x00000000d0e27229 */ /* 0x000fe400000001b2 */
[----:B------:R-:W-:Y:S02]  /*0fa0*/  DMUL R196, R26, 0.75 ;  /* 0x3fe800001ac47828 */ /* 0x000fe40000000000 */
[----:B------:R-:W-:Y:S02]  /*0fb0*/  DFMA R228, R46, -R216, R228 ;  /* 0x800000d82ee4722b */ /* 0x000fe400000000e4 */
[----:B------:R-:W-:-:S02]  /*0fc0*/  DADD R178, -R208, R176 ;  /* 0x00000000d0b27229 */ /* 0x000fc400000001b0 */
[----:B------:R-:W-:Y:S02]  /*0fd0*/  DMUL R218, R44, 3 ;  /* 0x400800002cda7828 */ /* 0x000fe40000000000 */
[----:B------:R-:W-:Y:S02]  /*0fe0*/  DFMA R224, R20, R146, R194 ;  /* 0x0000009214e0722b */ /* 0x000fe400000000c2 */
[----:B------:R-:W-:Y:S02]  /*0ff0*/  DFMA R222, R222, 2, R202 ;  /* 0x40000000dede782b */ /* 0x000fe400000000ca */
[----:B------:R-:W-:Y:S02]  /*1000*/  DFMA R196, R166, -R196, R228 ;  /* 0x800000c4a6c4722b */ /* 0x000fe400000000e4 */
[----:B------:R-:W-:Y:S02]  /*1010*/  DMUL R204, R204, R178 ;  /* 0x000000b2cccc7228 */ /* 0x000fe40000000000 */
[----:B------:R-:W-:-:S02]  /*1020*/  DADD R144, -R208, R144 ;  /* 0x00000000d0907229 */ /* 0x000fc40000000190 */
[C---:B------:R-:W-:Y:S02]  /*1030*/  DADD R136, -R208.reuse, R136 ;  /* 0x00000000d0887229 */ /* 0x040fe40000000188 */
[----:B------:R-:W-:Y:S01]  /*1040*/  DADD R116, -R208, R116 ;  /* 0x00000000d0747229 */ /* 0x000fe20000000174 */
[----:B------:R-:W-:Y:S01]  /*1050*/  UMOV UR14, 0x1c71c71c ;  /* 0x1c71c71c000e7882 */ /* 0x000fe20000000000 */
[----:B------:R-:W-:Y:S01]  /*1060*/  DFMA R200, R200, R226, R206 ;  /* 0x000000e2c8c8722b */ /* 0x000fe200000000ce */
[----:B------:R-:W-:Y:S01]  /*1070*/  UMOV UR15, 0x3f7c71c7 ;  /* 0x3f7c71c7000f7882 */ /* 0x000fe20000000000 */
[----:B------:R-:W-:Y:S01]  /*1080*/  DFMA R218, R172, R218, R224 ;  /* 0x000000daacda722b */ /* 0x000fe200000000e0 */
[----:B------:R-:W3:Y:S01]  /*1090*/  LDG.E.64.CONSTANT R228, desc[UR18][R66.64+0xb47f8] ;  /* 0x0b47f81242e47981 */ /* 0x000ee2000c1e9b00 */
[----:B------:R-:W-:Y:S02]  /*10a0*/  DMUL R178, R162, 3 ;  /* 0x40080000a2b27828 */ /* 0x000fe40000000000 */
[----:B------:R-:W-:Y:S01]  /*10b0*/  DMUL R166, R164, 0.75 ;  /* 0x3fe80000a4a67828 */ /* 0x000fe20000000000 */
[----:B------:R-:W4:Y:S01]  /*10c0*/  LDG.E.64.CONSTANT R226, desc[UR18][R66.64+0xb3e80] ;  /* 0x0b3e801242e27981 */ /* 0x000f22000c1e9b00 */
[----:B------:R-:W-:-:S02]  /*10d0*/  DFMA R202, -R244, R46, R148 ;  /* 0x0000002ef4ca722b */ /* 0x000fc40000000194 */
[----:B------:R-:W-:Y:S02]  /*10e0*/  DFMA R222, R132, R174, R222 ;  /* 0x000000ae84de722b */ /* 0x000fe400000000de */
[----:B------:R-:W-:Y:S02]  /*10f0*/  DADD R172, R86, -R126 ;  /* 0x0000000056ac7229 */ /* 0x000fe4000000087e */
[----:B------:R-:W-:Y:S02]  /*1100*/  DADD R206, -R122, R156 ;  /* 0x000000007ace7229 */ /* 0x000fe4000000019c */
[----:B------:R-:W-:Y:S02]  /*1110*/  DMUL R148, R20, 0.75 ;  /* 0x3fe8000014947828 */ /* 0x000fe40000000000 */
[-C--:B------:R-:W-:Y:S02]  /*1120*/  DFMA R168, -R244, R68.reuse, R168 ;  /* 0x00000044f4a8722b */ /* 0x080fe400000001a8 */
[----:B------:R-:W-:-:S02]  /*1130*/  DFMA R218, R230, R68, R218 ;  /* 0x00000044e6da722b */ /* 0x000fc400000000da */
[----:B------:R-:W-:Y:S02]  /*1140*/  DFMA R202, R132, -R166, R202 ;  /* 0x800000a684ca722b */ /* 0x000fe400000000ca */
[----:B------:R-:W-:Y:S02]  /*1150*/  DFMA R222, R150, R178, R222 ;  /* 0x000000b296de722b */ /* 0x000fe400000000de */
[----:B------:R-:W-:Y:S02]  /*1160*/  DFMA R206, R206, 8, R172 ;  /* 0x40200000cece782b */ /* 0x000fe400000000ac */
[----:B------:R-:W-:Y:S02]  /*1170*/  DFMA R146, R146, -R148, R168 ;  /* 0x800000949292722b */ /* 0x000fe400000000a8 */
[----:B------:R-:W-:Y:S02]  /*1180*/  DFMA R144, R218, R144, R200 ;  /* 0x00000090da90722b */ /* 0x000fe400000000c8 */
[----:B------:R-:W-:Y:S01]  /*1190*/  DFMA R136, R196, R136, R204 ;  /* 0x00000088c488722b */ /* 0x000fe200000000cc */
[----:B------:R-:W4:Y:S01]  /*11a0*/  LDG.E.64.CONSTANT R218, desc[UR18][R66.64+0xb4810] ;  /* 0x0b48101242da7981 */ /* 0x000f22000c1e9b00 */
[----:B------:R-:W-:-:S02]  /*11b0*/  DFMA R202, R202, 2, R170 ;  /* 0x40000000caca782b */ /* 0x000fc400000000aa */
[----:B------:R-:W-:Y:S02]  /*11c0*/  DADD R148, -R208, R154 ;  /* 0x00000000d0947229 */ /* 0x000fe4000000019a */
[----:B------:R-:W-:Y:S02]  /*11d0*/  DFMA R222, R46, R188, R222 ;  /* 0x000000bc2ede722b */ /* 0x000fe400000000de */
[----:B------:R-:W-:Y:S02]  /*11e0*/  DADD R150, R104, -R130 ;  /* 0x0000000068967229 */ /* 0x000fe40000000882 */
[----:B------:R-:W-:Y:S02]  /*11f0*/  DADD R168, -R192, R158 ;  /* 0x00000000c0a87229 */ /* 0x000fe4000000019e */
[----:B------:R-:W-:Y:S02]  /*1200*/  DMUL R206, R120, R206 ;  /* 0x000000ce78ce7228 */ /* 0x000fe40000000000 */
[----:B------:R-:W-:-:S02]  /*1210*/  DMUL R172, R174, 0.75 ;  /* 0x3fe80000aeac7828 */ /* 0x000fc40000000000 */
[----:B------:R-:W-:Y:S02]  /*1220*/  DFMA R202, R46, -R216, R202 ;  /* 0x800000d82eca722b */ /* 0x000fe400000000ca */
[----:B------:R-:W-:Y:S02]  /*1230*/  DFMA R116, R146, R116, R144 ;  /* 0x000000749274722b */ /* 0x000fe40000000090 */
[----:B------:R-:W-:Y:S02]  /*1240*/  DFMA R120, R222, R148, R136 ;  /* 0x00000094de78722b */ /* 0x000fe40000000088 */
[----:B------:R-:W-:Y:S02]  /*1250*/  DFMA R150, R168, 8, R150 ;  /* 0x40200000a896782b */ /* 0x000fe40000000096 */
[----:B------:R-:W-:Y:S02]  /*1260*/  DFMA R186, R186, R220, R210 ;  /* 0x000000dcbaba722b */ /* 0x000fe400000000d2 */
[----:B------:R-:W-:-:S02]  /*1270*/  DADD R42, -R208, R42 ;  /* 0x00000000d02a7229 */ /* 0x000fc4000000012a */
[----:B------:R-:W-:Y:S02]  /*1280*/  DADD R180, -R140, R158 ;  /* 0x000000008cb47229 */ /* 0x000fe4000000019e */
[----:B------:R-:W-:Y:S01]  /*1290*/  DADD R214, R138, -R142 ;  /* 0x000000008ad67229 */ /* 0x000fe2000000088e */
[----:B------:R-:W-:Y:S01]  /*12a0*/  IMAD.U32 R196, RZ, RZ, UR12 ;  /* 0x0000000cffc47e24 */ /* 0x000fe2000f8e00ff */
[----:B------:R-:W-:Y:S01]  /*12b0*/  DADD R136, R100, -R114 ;  /* 0x0000000064887229 */ /* 0x000fe20000000872 */
[----:B------:R-:W-:Y:S01]  /*12c0*/  MOV R197, UR13 ;  /* 0x0000000d00c57c02 */ /* 0x000fe20008000f00 */
[----:B------:R-:W-:Y:S01]  /*12d0*/  DMUL R206, R206, 8 ;  /* 0x40200000cece7828 */ /* 0x000fe20000000000 */
[----:B------:R-:W-:Y:S01]  /*12e0*/  IMAD.U32 R200, RZ, RZ, UR12 ;  /* 0x0000000cffc87e24 */ /* 0x000fe2000f8e00ff */
[----:B------:R-:W-:Y:S01]  /*12f0*/  DADD R144, -R128, R152 ;  /* 0x0000000080907229 */ /* 0x000fe20000000198 */
[----:B------:R-:W-:Y:S01]  /*1300*/  MOV R201, UR13 ;  /* 0x0000000d00c97c02 */ /* 0x000fe20008000f00 */
[----:B------:R-:W-:Y:S01]  /*1310*/  DFMA R202, R132, -R172, R202 ;  /* 0x800000ac84ca722b */ /* 0x000fe200000000ca */
[----:B------:R-:W4:Y:S01]  /*1320*/  LDG.E.64.CONSTANT R222, desc[UR18][R66.64+0xb3500] ;  /* 0x0b35001242de7981 */ /* 0x000f22000c1e9b00 */
[----:B------:R-:W-:-:S02]  /*1330*/  DADD R132, -R208, R118 ;  /* 0x00000000d0847229 */ /* 0x000fc40000000176 */
[----:B------:R-:W-:Y:S02]  /*1340*/  DFMA R150, R90, R150, -R206 ;  /* 0x000000965a96722b */ /* 0x000fe400000008ce */
[----:B------:R-:W-:Y:S01]  /*1350*/  DFMA R136, R144, 8, R136 ;  /* 0x402000009088782b */ /* 0x000fe20000000088 */
[----:B------:R-:W4:Y:S01]  /*1360*/  LDG.E.64.CONSTANT R206, desc[UR18][R66.64+0xb5180] ;  /* 0x0b51801242ce7981 */ /* 0x000f22000c1e9b00 */
[----:B------:R-:W-:Y:S02]  /*1370*/  DFMA R42, R184, R42, R186 ;  /* 0x0000002ab82a722b */ /* 0x000fe400000000ba */
[----:B------:R-:W-:Y:S02]  /*1380*/  DMUL R116, R68, R116 ;  /* 0x0000007444747228 */ /* 0x000fe40000000000 */
[----:B------:R-:W-:Y:S02]  /*1390*/  DADD R144, -R122, R128 ;  /* 0x000000007a907229 */ /* 0x000fe40000000180 */
[----:B------:R-:W-:-:S02]  /*13a0*/  DADD R90, R192, -R124 ;  /* 0x00000000c05a7229 */ /* 0x000fc4000000087c */
[----:B------:R-:W-:Y:S02]  /*13b0*/  DFMA R120, R202, R132, R120 ;  /* 0x00000084ca78722b */ /* 0x000fe40000000078 */
[----:B------:R-:W-:Y:S02]  /*13c0*/  DFMA R116, R40, R42, R116 ;  /* 0x0000002a2874722b */ /* 0x000fe40000000074 */
[----:B------:R-:W-:Y:S02]  /*13d0*/  DADD R132, -R86, R100 ;  /* 0x0000000056847229 */ /* 0x000fe40000000164 */
[----:B------:R-:W-:Y:S02]  /*13e0*/  DFMA R144, R144, 8, R90 ;  /* 0x402000009090782b */ /* 0x000fe4000000005a */
[----:B------:R-:W-:Y:S02]  /*13f0*/  DADD R42, R76, -R106 ;  /* 0x000000004c2a7229 */ /* 0x000fe4000000086a */
[----:B------:R-:W-:-:S02]  /*1400*/  DADD R86, -R102, R72 ;  /* 0x0000000066567229 */ /* 0x000fc40000000148 */
[----:B------:R-:W-:Y:S02]  /*1410*/  DADD R90, R78, -R62 ;  /* 0x000000004e5a7229 */ /* 0x000fe4000000083e */
[----:B------:R-:W-:Y:S02]  /*1420*/  DADD R100, -R94, R138 ;  /* 0x000000005e647229 */ /* 0x000fe4000000018a */
[----:B------:R-:W-:Y:S02]  /*1430*/  DADD R146, R70, -R110 ;  /* 0x0000000046927229 */ /* 0x000fe4000000086e */
[----:B------:R-:W-:Y:S02]  /*1440*/  DADD R148, -R190, R142 ;  /* 0x00000000be947229 */ /* 0x000fe4000000018e */
[----:B------:R-:W-:Y:S02]  /*1450*/  DMUL R136, R88, R136 ;  /* 0x0000008858887228 */ /* 0x000fe40000000000 */
[----:B------:R-:W-:-:S02]  /*1460*/  DFMA R88, R86, 8, R42 ;  /* 0x402000005658782b */ /* 0x000fc4000000002a */
[----:B------:R-:W-:Y:S02]  /*1470*/  DFMA R90, R100, 8, R90 ;  /* 0x40200000645a782b */ /* 0x000fe4000000005a */
[----:B------:R-:W-:Y:S02]  /*1480*/  DFMA R146, R148, 8, R146 ;  /* 0x402000009492782b */ /* 0x000fe40000000092 */
[----:B------:R-:W-:Y:S02]  /*1490*/  DADD R104, R104, -R96 ;  /* 0x0000000068687229 */ /* 0x000fe40000000860 */
[----:B------:R-:W-:Y:S02]  /*14a0*/  DMUL R42, R198, R144 ;  /* 0x00000090c62a7228 */ /* 0x000fe40000000000 */
[----:B------:R-:W-:Y:S02]  /*14b0*/  DMUL R90, R44, R90 ;  /* 0x0000005a2c5a7228 */ /* 0x000fe40000000000 */
[----:B------:R-:W-:-:S02]  /*14c0*/  DMUL R146, R112, R146 ;  /* 0x0000009270927228 */ /* 0x000fc40000000000 */
[----:B------:R-:W-:Y:S02]  /*14d0*/  DFMA R104, R132, 8, R104 ;  /* 0x402000008468782b */ /* 0x000fe40000000068 */
[----:B------:R-:W-:Y:S01]  /*14e0*/  DMUL R44, R42, 8 ;  /* 0x402000002a2c7828 */ /* 0x000fe20000000000 */
[----:B------:R-:W4:Y:S01]  /*14f0*/  LDG.E.64.CONSTANT R132, desc[UR18][R98.64+0xb5180] ;  /* 0x0b51801262847981 */ /* 0x000f22000c1e9b00 */
[----:B------:R-:W-:Y:S02]  /*1500*/  DADD R112, -R190, R94 ;  /* 0x00000000be707229 */ /* 0x000fe4000000015e */
[----:B------:R-:W-:Y:S02]  /*1510*/  DADD R100, R102, -R82 ;  /* 0x0000000066647229 */ /* 0x000fe40000000852 */
[----:B------:R-:W-:Y:S02]  /*1520*/  DADD R96, R96, -R92 ;  /* 0x0000000060607229 */ /* 0x000fe4000000085c */
[----:B------:R-:W-:-:S02]  /*1530*/  DADD R86, -R124, R140 ;  /* 0x000000007c567229 */ /* 0x000fc4000000018c */
[----:B------:R-:W-:Y:S02]  /*1540*/  DFMA R104, R26, R104, -R44 ;  /* 0x000000681a68722b */ /* 0x000fe4000000082c */
[----:B------:R-:W-:Y:S02]  /*1550*/  DMUL R146, R146, 8 ;  /* 0x4020000092927828 */ /* 0x000fe40000000000 */
[----:B------:R-:W-:Y:S02]  /*1560*/  DFMA R44, R112, 8, R100 ;  /* 0x40200000702c782b */ /* 0x000fe40000000064 */
[----:B------:R-:W-:Y:S02]  /*1570*/  DADD R220, R152, -R156 ;  /* 0x0000000098dc7229 */ /* 0x000fe4000000089c */
[----:B------:R-:W-:Y:S02]  /*1580*/  DFMA R136, R136, 8, R150 ;  /* 0x402000008888782b */ /* 0x000fe40000000096 */
[----:B------:R-:W-:-:S02]  /*1590*/  DMUL R40, R40, R46 ;  /* 0x0000002e28287228 */ /* 0x000fc40000000000 */
[----:B------:R-:W-:Y:S02]  /*15a0*/  DMUL R68, R68, R46 ;  /* 0x0000002e44447228 */ /* 0x000fe40000000000 */
[----:B------:R-:W-:Y:S02]  /*15b0*/  DFMA R116, R46, R120, R116 ;  /* 0x000000782e74722b */ /* 0x000fe40000000074 */
[----:B------:R-:W-:Y:S02]  /*15c0*/  DADD R70, -R70, R78 ;  /* 0x0000000046467229 */ /* 0x000fe4000000014e */
[----:B------:R-:W-:Y:S02]  /*15d0*/  DADD R76, R76, -R80 ;  /* 0x000000004c4c7229 */ /* 0x000fe40000000850 */
[----:B------:R-:W-:Y:S01]  /*15e0*/  DADD R210, -R134, R72 ;  /* 0x0000000086d27229 */ /* 0x000fe20000000148 */
[----:B------:R-:W-:Y:S01]  /*15f0*/  IMAD.U32 R148, RZ, RZ, UR12 ;  /* 0x0000000cff947e24 */ /* 0x000fe2000f8e00ff */
[----:B------:R-:W-:Y:S01]  /*1600*/  DFMA R86, R86, 8, R96 ;  /* 0x402000005656782b */ /* 0x000fe20000000060 */
[----:B------:R-:W-:Y:S01]  /*1610*/  MOV R149, UR13 ;  /* 0x0000000d00957c02 */ /* 0x000fe20008000f00 */
[----:B------:R-:W-:Y:S01]  /*1620*/  DFMA R88, R58, R88, -R146 ;  /* 0x000000583a58722b */ /* 0x000fe20000000892 */
[----:B------:R-:W-:Y:S01]  /*1630*/  IMAD.U32 R202, RZ, RZ, UR12 ;  /* 0x0000000cffca7e24 */ /* 0x000fe2000f8e00ff */
[----:B------:R-:W-:Y:S01]  /*1640*/  DMUL R44, R198, R44 ;  /* 0x0000002cc62c7228 */ /* 0x000fe20000000000 */
[----:B------:R-:W4:Y:S01]  /*1650*/  LDG.E.64.CONSTANT R146, desc[UR18][R98.64+0xb3e80] ;  /* 0x0b3e801262927981 */ /* 0x000f22000c1e9b00 */
[----:B------:R-:W-:-:S02]  /*1660*/  DFMA R180, R220, 8, R180 ;  /* 0x40200000dcb4782b */ /* 0x000fc400000000b4 */
[----:B------:R-:W-:Y:S01]  /*1670*/  DADD R96, -R126, R114 ;  /* 0x000000007e607229 */ /* 0x000fe20000000172 */
[----:B------:R-:W4:Y:S01]  /*1680*/  LDG.E.64.CONSTANT R220, desc[UR18][R66.64+0xb4808] ;  /* 0x0b48081242dc7981 */ /* 0x000f22000c1e9b00 */
[----:B------:R-:W-:Y:S02]  /*1690*/  DADD R58, R130, -R92 ;  /* 0x00000000823a7229 */ /* 0x000fe4000000085c */
[----:B------:R-:W-:Y:S01]  /*16a0*/  DFMA R86, -R64, R86, R136 ;  /* 0x000000564056722b */ /* 0x000fe20000000188 */
[----:B------:R-:W-:Y:S01]  /*16b0*/  MOV R203, UR13 ;  /* 0x0000000d00cb7c02 */ /* 0x000fe20008000f00 */
[----:B------:R-:W-:Y:S01]  /*16c0*/  DMUL R40, R40, UR14 ;  /* 0x0000000e28287c28 */ /* 0x000fe20008000000 */
[----:B------:R-:W4:Y:S01]  /*16d0*/  LDG.E.64.CONSTANT R136, desc[UR18][R98.64+0xb3500] ;  /* 0x0b35001262887981 */ /* 0x000f22000c1e9b00 */
[----:B------:R-:W-:Y:S02]  /*16e0*/  DADD R80, R80, -R108 ;  /* 0x0000000050507229 */ /* 0x000fe4000000086c */
[----:B------:R-:W-:Y:S01]  /*16f0*/  DADD R46, -R82, R134 ;  /* 0x00000000522e7229 */ /* 0x000fe20000000186 */
[----:B------:R-:W-:Y:S01]  /*1700*/  IMAD.U32 R150, RZ, RZ, UR12 ;  /* 0x0000000cff967e24 */ /* 0x000fe2000f8e00ff */
[----:B------:R-:W-:Y:S01]  /*1710*/  DFMA R88, R90, 8, R88 ;  /* 0x402000005a58782b */ /* 0x000fe20000000058 */
[----:B------:R-:W-:Y:S01]  /*1720*/  MOV R151, UR13 ;  /* 0x0000000d00977c02 */ /* 0x000fe20008000f00 */
[----:B------:R-:W-:Y:S01]  /*1730*/  DFMA R70, R70, 8, R76 ;  /* 0x402000004646782b */ /* 0x000fe2000000004c */
[----:B------:R-:W4:Y:S01]  /*1740*/  LDG.E.64.CONSTANT R120, desc[UR18][R36.64+0x21d800] ;  /* 0x21d8001224787981 */ /* 0x000f22000c1e9b00 */
[----:B------:R-:W-:-:S02]  /*1750*/  DMUL R64, R44, 8 ;  /* 0x402000002c407828 */ /* 0x000fc40000000000 */
[----:B------:R-:W-:Y:S01]  /*1760*/  DFMA R194, R214, 8, R210 ;  /* 0x40200000d6c2782b */ /* 0x000fe200000000d2 */
[----:B------:R-:W4:Y:S01]  /*1770*/  LDG.E.64.CONSTANT R112, desc[UR18][R22.64+0x21d7f0] ;  /* 0x21d7f01216707981 */ /* 0x000f22000c1e9b00 */
[----:B------:R-:W-:Y:S02]  /*1780*/  DFMA R58, R96, 8, R58 ;  /* 0x40200000603a782b */ /* 0x000fe4000000003a */
[----:B------:R-:W-:Y:S01]  /*1790*/  DADD R90, -R110, R62 ;  /* 0x000000006e5a7229 */ /* 0x000fe2000000013e */
[----:B------:R-:W4:Y:S01]  /*17a0*/  LDG.E.64.CONSTANT R96, desc[UR18][R98.64+0xb4808] ;  /* 0x0b48081262607981 */ /* 0x000f22000c1e9b00 */
[----:B------:R-:W-:Y:S02]  /*17b0*/  DMUL R86, R40, R86 ;  /* 0x0000005628567228 */ /* 0x000fe40000000000 */
[----:B------:R-:W-:Y:S01]  /*17c0*/  DADD R78, R106, -R108 ;  /* 0x000000006a4e7229 */ /* 0x000fe2000000086c */
[----:B------:R-:W4:Y:S01]  /*17d0*/  LDG.E.64.CONSTANT R100, desc[UR18][R24.64+0x21d800] ;  /* 0x21d8001218647981 */ /* 0x000f22000c1e9b00 */
[----:B------:R-:W-:-:S02]  /*17e0*/  DFMA R46, R46, 8, R80 ;  /* 0x402000002e2e782b */ /* 0x000fc40000000050 */
[----:B------:R-:W-:Y:S01]  /*17f0*/  DMUL R170, R180, R162 ;  /* 0x000000a2b4aa7228 */ /* 0x000fe20000000000 */
[----:B------:R-:W4:Y:S01]  /*1800*/  LDG.E.64.CONSTANT R80, desc[UR18][R38.64+0x21c500] ;  /* 0x21c5001226507981 */ /* 0x000f22000c1e9b00 */
[----:B------:R-:W-:Y:S02]  /*1810*/  DFMA R70, R26, R70, -R64 ;  /* 0x000000461a46722b */ /* 0x000fe40000000840 */
[----:B------:R-:W-:Y:S01]  /*1820*/  DFMA R86, R116, UR26, R86 ;  /* 0x0000001a74567c2b */ /* 0x000fe20008000056 */
[----:B------:R-:W4:Y:S01]  /*1830*/  LDG.E.64.CONSTANT R180, desc[UR18][R66.64+0xb5b00] ;  /* 0x0b5b001242b47981 */ /* 0x000f22000c1e9b00 */
[----:B------:R-:W-:Y:S02]  /*1840*/  DFMA R78, R90, 8, R78 ;  /* 0x402000005a4e782b */ /* 0x000fe4000000004e */
[----:B------:R-:W-:Y:S01]  /*1850*/  DFMA R46, -R20, R46, R88 ;  /* 0x0000002e142e722b */ /* 0x000fe20000000158 */
[----:B------:R-:W4:Y:S01]  /*1860*/  LDG.E.64.CONSTANT R90, desc[UR18][R98.64+0xb4810] ;  /* 0x0b481012625a7981 */ /* 0x000f22000c1e9b00 */
[----:B------:R-:W-:-:S02]  /*1870*/  DMUL R168, R194, R162 ;  /* 0x000000a2c2a87228 */ /* 0x000fc40000000000 */
[----:B------:R-:W-:Y:S01]  /*1880*/  DMUL R68, R68, UR14 ;  /* 0x0000000e44447c28 */ /* 0x000fe20008000000 */
[----:B------:R-:W4:Y:S01]  /*1890*/  LDG.E.64.CONSTANT R194, desc[UR18][R98.64+0xb47f8] ;  /* 0x0b47f81262c27981 */ /* 0x000f22000c1e9b00 */
[----:B------:R-:W-:Y:S02]  /*18a0*/  DMUL R64, R174, R58 ;  /* 0x0000003aae407228 */ /* 0x000fe40000000000 */
[----:B------:R-:W-:Y:S01]  /*18b0*/  DFMA R104, R170, 8, R104 ;  /* 0x40200000aa68782b */ /* 0x000fe20000000068 */
[----:B------:R-:W4:Y:S01]  /*18c0*/  LDG.E.64.CONSTANT R58, desc[UR18][R98.64+0xb47f0] ;  /* 0x0b47f012623a7981 */ /* 0x000f22000c1e9b00 */
[----:B------:R-:W-:Y:S02]  /*18d0*/  DMUL R20, R174, R78 ;  /* 0x0000004eae147228 */ /* 0x000fe40000000000 */
[----:B------:R-:W-:Y:S01]  /*18e0*/  DFMA R46, R68, R46, R86 ;  /* 0x0000002e442e722b */ /* 0x000fe20000000056 */
[----:B------:R-:W4:Y:S01]  /*18f0*/  LDG.E.64.CONSTANT R116, desc[UR18][R60.64+0x21d800] ;  /* 0x21d800123c747981 */ /* 0x000f22000c1e9b00 */
[----:B------:R-:W-:-:S02]  /*1900*/  DFMA R70, R168, 8, R70 ;  /* 0x40200000a846782b */ /* 0x000fc40000000046 */
[----:B------:R-:W-:Y:S01]  /*1910*/  DADD R104, R104, -R64 ;  /* 0x0000000068687229 */ /* 0x000fe20000000840 */
[----:B------:R-:W4:Y:S04]  /*1920*/  LDG.E.64.CONSTANT R88, desc[UR18][R22.64+0x21d808] ;  /* 0x21d8081216587981 */ /* 0x000f28000c1e9b00 */
[----:B------:R-:W4:Y:S01]  /*1930*/  LDG.E.64.CONSTANT R86, desc[UR18][R38.64+0x21ce80] ;  /* 0x21ce801226567981 */ /* 0x000f22000c1e9b00 */
[----:B------:R-:W-:Y:S02]  /*1940*/  DADD R70, R70, -R20 ;  /* 0x0000000046467229 */ /* 0x000fe40000000814 */
[----:B------:R-:W-:Y:S01]  /*1950*/  DFMA R46, R40, R104, R46 ;  /* 0x00000068282e722b */ /* 0x000fe2000000002e */
[----:B------:R-:W4:Y:S04]  /*1960*/  LDG.E.64.CONSTANT R78, desc[UR18][R38.64+0x21e180] ;  /* 0x21e18012264e7981 */ /* 0x000f28000c1e9b00 */
[----:B------:R-:W4:Y:S03]  /*1970*/  LDG.E.64.CONSTANT R104, desc[UR18][R22.64+0x21d7f8] ;  /* 0x21d7f81216687981 */ /* 0x000f26000c1e9b00 */
[----:B------:R-:W-:Y:S01]  /*1980*/  DFMA R46, R68, R70, R46 ;  /* 0x00000046442e722b */ /* 0x000fe2000000002e */
[----:B------:R-:W4:Y:S04]  /*1990*/  LDG.E.64.CONSTANT R76, desc[UR18][R38.64+0x21eb00] ;  /* 0x21eb0012264c7981 */ /* 0x000f28000c1e9b00 */
[----:B------:R-:W4:Y:S03]  /*19a0*/  LDG.E.64.CONSTANT R70, desc[UR18][R22.64+0x21d810] ;  /* 0x21d8101216467981 */ /* 0x000f26000c1e9b00 */
[----:B--2---:R-:W-:-:S07]  /*19b0*/  DFMA R46, R46, UR28, R16 ;  /* 0x0000001c2e2e7c2b */ /* 0x004fce0008000010 */
[----:B------:R0:W-:Y:S04]  /*19c0*/  STG.E.64 desc[UR18][R56.64], R46 ;  /* 0x0000002e38007986 */ /* 0x0001e8000c101b12 */
[----:B------:R-:W2:Y:S04]  /*19d0*/  LDG.E.64 R26, desc[UR18][R74.64+0x8] ;  /* 0x000008124a1a7981 */ /* 0x000ea8000c1e1b00 */
        /* <DEDUP_REMOVED lines=8> */
[----:B0-----:R-:W2:Y:S04]  /*1a60*/  LDG.E.64.CONSTANT R46, desc[UR18][R98.64+0xb5b00] ;  /* 0x0b5b0012622e7981 */ /* 0x001ea8000c1e9b00 */
[----:B------:R-:W2:Y:S04]  /*1a70*/  LDG.E.64 R204, desc[UR18][R84.64+0x10] ;  /* 0x0000101254cc7981 */ /* 0x000ea8000c1e1b00 */
[----:B------:R-:W2:Y:S04]  /*1a80*/  LDG.E.64 R196, desc[UR18][R196.64+0x10] ;  /* 0x00001012c4c47981 */ /* 0x000ea8000c1e1b00 */
[----:B------:R-:W2:Y:S04]  /*1a90*/  LDG.E.64 R200, desc[UR18][R200.64+-0x8] ;  /* 0xfffff812c8c87981 */ /* 0x000ea8000c1e1b00 */
[----:B------:R-:W2:Y:S04]  /*1aa0*/  LDG.E.64 R148, desc[UR18][R148.64+0x8] ;  /* 0x0000081294947981 */ /* 0x000ea8000c1e1b00 */
[----:B------:R-:W2:Y:S04]  /*1ab0*/  LDG.E.64 R202, desc[UR18][R202.64] ;  /* 0x00000012caca7981 */ /* 0x000ea8000c1e1b00 */
[----:B------:R-:W2:Y:S01]  /*1ac0*/  LDG.E.64 R150, desc[UR18][R150.64+0x18] ;  /* 0x0000181296967981 */ /* 0x000ea2000c1e1b00 */
[----:B------:R-:W-:-:S02]  /*1ad0*/  DMUL R186, R160, 0.75 ;  /* 0x3fe80000a0ba7828 */ /* 0x000fc40000000000 */
[--C-:B---3--:R-:W-:Y:S02]  /*1ae0*/  DADD R228, R228, -R154.reuse ;  /* 0x00000000e4e47229 */ /* 0x108fe4000000089a */
[--C-:B------:R-:W-:Y:S02]  /*1af0*/  DADD R234, R234, -R154.reuse ;  /* 0x00000000eaea7229 */ /* 0x100fe4000000089a */
[----:B----4-:R-:W-:Y:S02]  /*1b00*/  DADD R226, R226, -R154 ;  /* 0x00000000e2e27229 */ /* 0x010fe4000000089a */
[----:B------:R-:W-:Y:S02]  /*1b10*/  DMUL R236, R194, 3 ;  /* 0x40080000c2ec7828 */ /* 0x000fe40000000000 */
[----:B--2---:R-:W-:-:S08]  /*1b20*/  DMUL R210, R96, R26 ;  /* 0x0000001a60d27228 */ /* 0x004fd00000000000 */
[----:B------:R-:W-:-:S08]  /*1b30*/  DFMA R40, R58, R16, R210 ;  /* 0x000000103a28722b */ /* 0x000fd000000000d2 */
[----:B------:R-:W-:-:S08]  /*1b40*/  DFMA R40, R182, R68, R40 ;  /* 0x00000044b628722b */ /* 0x000fd00000000028 */
[----:B------:R-:W-:Y:S02]  /*1b50*/  DFMA R236, R240, R236, R40 ;  /* 0x000000ecf0ec722b */ /* 0x000fe40000000028 */
[----:B------:R-:W-:Y:S02]  /*1b60*/  DMUL R240, R194, R240 ;  /* 0x000000f0c2f07228 */ /* 0x000fe40000000000 */
[----:B------:R-:W-:-:S06]  /*1b70*/  DMUL R40, R58, 0.75 ;  /* 0x3fe800003a287828 */ /* 0x000fcc0000000000 */
[----:B------:R-:W-:-:S08]  /*1b80*/  DFMA R238, -R186, R68, R240 ;  /* 0x00000044baee722b */ /* 0x000fd000000001f0 */
[----:B------:R-:W-:Y:S02]  /*1b90*/  DFMA R40, -R40, R16, R238 ;  /* 0x000000102828722b */ /* 0x000fe400000001ee */
[----:B------:R-:W-:Y:S02]  /*1ba0*/  DFMA R16, R90, R232, R240 ;  /* 0x000000e85a10722b */ /* 0x000fe400000000f0 */
[----:B------:R-:W-:-:S08]  /*1bb0*/  DMUL R238, R96, 3 ;  /* 0x4008000060ee7828 */ /* 0x000fd00000000000 */
[----:B------:R-:W-:Y:S01]  /*1bc0*/  DFMA R16, R26, R238, R16 ;  /* 0x000000ee1a10722b */ /* 0x000fe20000000010 */
[----:B------:R-:W2:Y:S01]  /*1bd0*/  LDG.E.64 R26, desc[UR18][R56.64+0xb4800] ;  /* 0x0b480012381a7981 */ /* 0x000ea2000c1e1b00 */
[----:B------:R-:W-:Y:S02]  /*1be0*/  DMUL R228, R236, R228 ;  /* 0x000000e4ece47228 */ /* 0x000fe40000000000 */
[----:B------:R-:W-:Y:S02]  /*1bf0*/  DFMA R210, -R186, R68, R210 ;  /* 0x00000044bad2722b */ /* 0x000fe400000001d2 */
[----:B------:R-:W-:-:S04]  /*1c00*/  DMUL R238, R90, 0.75 ;  /* 0x3fe800005aee7828 */ /* 0x000fc80000000000 */
[----:B------:R-:W-:Y:S02]  /*1c10*/  DFMA R40, R40, R234, R228 ;  /* 0x000000ea2828722b */ /* 0x000fe400000000e4 */
[----:B------:R-:W-:Y:S02]  /*1c20*/  DMUL R228, R132, R184 ;  /* 0x000000b884e47228 */ /* 0x000fe40000000000 */
[----:B------:R-:W-:-:S06]  /*1c30*/  DFMA R232, R232, -R238, R210 ;  /* 0x800000eee8e8722b */ /* 0x000fcc00000000d2 */
[----:B------:R-:W-:Y:S02]  /*1c40*/  DFMA R210, R136, R224, R228 ;  /* 0x000000e088d2722b */ /* 0x000fe400000000e4 */
[----:B------:R-:W-:-:S06]  /*1c50*/  DMUL R234, R146, 3 ;  /* 0x4008000092ea7828 */ /* 0x000fcc0000000000 */
[----:B------:R-:W-:-:S08]  /*1c60*/  DFMA R210, R182, R144, R210 ;  /* 0x00000090b6d2722b */ /* 0x000fd000000000d2 */
[----:B------:R-:W-:Y:S02]  /*1c70*/  DFMA R210, R214, R234, R210 ;  /* 0x000000ead6d2722b */ /* 0x000fe400000000d2 */
[----:B------:R-:W-:Y:S02]  /*1c80*/  DMUL R214, R146, R214 ;  /* 0x000000d692d67228 */ /* 0x000fe40000000000 */
[----:B------:R-:W-:-:S06]  /*1c90*/  DMUL R236, R136, 0.75 ;  /* 0x3fe8000088ec7828 */ /* 0x000fcc0000000000 */
[--C-:B------:R-:W-:Y:S02]  /*1ca0*/  DFMA R234, -R186, R144, R214.reuse ;  /* 0x00000090baea722b */ /* 0x100fe400000001d6 */
[----:B------:R-:W-:-:S06]  /*1cb0*/  DFMA R214, R46, R204, R214 ;  /* 0x000000cc2ed6722b */ /* 0x000fcc00000000d6 */
[----:B------:R-:W-:Y:S02]  /*1cc0*/  DFMA R224, -R236, R224, R234 ;  /* 0x000000e0ece0722b */ /* 0x000fe400000001ea */
[----:B------:R-:W-:Y:S02]  /*1cd0*/  DMUL R234, R132, 3 ;  /* 0x4008000084ea7828 */ /* 0x000fe40000000000 */
[----:B------:R-:W-:-:S06]  /*1ce0*/  DFMA R228, -R186, R144, R228 ;  /* 0x00000090bae4722b */ /* 0x000fcc00000001e4 */
[----:B------:R-:W-:Y:S02]  /*1cf0*/  DFMA R184, R184, R234, R214 ;  /* 0x000000eab8b8722b */ /* 0x000fe400000000d6 */
[----:B------:R-:W-:Y:S02]  /*1d00*/  DMUL R214, R46, 0.75 ;  /* 0x3fe800002ed67828 */ /* 0x000fe40000000000 */
[----:B------:R-:W-:-:S06]  /*1d10*/  DADD R220, R220, -R154 ;  /* 0x00000000dcdc7229 */ /* 0x000fcc000000089a */
[----:B------:R-:W-:Y:S02]  /*1d20*/  DFMA R204, R204, -R214, R228 ;  /* 0x800000d6cccc722b */ /* 0x000fe400000000e4 */
[----:B------:R-:W-:Y:S02]  /*1d30*/  DFMA R214, R182, R68, R16 ;  /* 0x00000044b6d6722b */ /* 0x000fe40000000010 */
[----:B------:R-:W-:-:S06]  /*1d40*/  DMUL R16, R164, R196 ;  /* 0x000000c4a4107228 */ /* 0x000fcc0000000000 */
[----:B------:R-:W-:Y:S02]  /*1d50*/  DFMA R40, R214, R220, R40 ;  /* 0x000000dcd628722b */ /* 0x000fe40000000028 */
[----:B------:R-:W-:-:S08]  /*1d60*/  DFMA R214, R212, R200, R16 ;  /* 0x000000c8d4d6722b */ /* 0x000fd00000000010 */
[----:B------:R-:W-:Y:S02]  /*1d70*/  DFMA R214, R182, R148, R214 ;  /* 0x00000094b6d6722b */ /* 0x000fe400000000d6 */
[----:B------:R-:W-:Y:S02]  /*1d80*/  DMUL R210, R210, R226 ;  /* 0x000000e2d2d27228 */ /* 0x000fe40000000000 */
[----:B------:R-:W-:Y:S02]  /*1d90*/  DADD R222, R222, -R154 ;  /* 0x00000000dede7229 */ /* 0x000fe4000000089a */
[----:B------:R-:W-:Y:S02]  /*1da0*/  DMUL R220, R198, R200 ;  /* 0x000000c8c6dc7228 */ /* 0x000fe40000000000 */
[----:B------:R-:W-:Y:S02]  /*1db0*/  DFMA R230, R230, R202, R214 ;  /* 0x000000cae6e6722b */ /* 0x000fe400000000d6 */
[----:B------:R-:W-:-:S02]  /*1dc0*/  DADD R218, R218, -R154 ;  /* 0x00000000dada7229 */ /* 0x000fc4000000089a */
[----:B------:R-:W-:Y:S02]  /*1dd0*/  DFMA R224, R224, R222, R210 ;  /* 0x000000dee0e0722b */ /* 0x000fe400000000d2 */
[----:B------:R-:W-:Y:S02]  /*1de0*/  DMUL R214, R246, R202 ;  /* 0x000000caf6d67228 */ /* 0x000fe40000000000 */
[----:B------:R-:W-:Y:S02]  /*1df0*/  DFMA R220, R230, 2, R220 ;  /* 0x40000000e6dc782b */ /* 0x000fe400000000dc */
[----:B------:R-:W-:Y:S01]  /*1e00*/  DMUL R210, R174, R196 ;  /* 0x000000c4aed27228 */ /* 0x000fe20000000000 */
[----:B------:R-:W3:Y:S01]  /*1e10*/  LDG.E.64.CONSTANT R230, desc[UR18][R66.64+0x169980] ;  /* 0x1699801242e67981 */ /* 0x000ee2000c1e9b00 */
[----:B------:R-:W-:Y:S02]  /*1e20*/  DFMA R232, R232, R218, R40 ;  /* 0x000000dae8e8722b */ /* 0x000fe40000000028 */
[----:B------:R-:W-:-:S02]  /*1e30*/  DMUL R212, R212, 0.75 ;  /* 0x3fe80000d4d47828 */ /* 0x000fc40000000000 */
[----:B------:R-:W-:Y:S02]  /*1e40*/  DFMA R218, -R186, R148, R214 ;  /* 0x00000094bada722b */ /* 0x000fe400000001d6 */
[----:B------:R-:W-:Y:S02]  /*1e50*/  DADD R222, R220, R210 ;  /* 0x00000000dcde7229 */ /* 0x000fe400000000d2 */
[----:B------:R-:W-:Y:S02]  /*1e60*/  DADD R220, R206, -R154 ;  /* 0x00000000cedc7229 */ /* 0x000fe4000000089a */
[----:B------:R-:W-:Y:S02]  /*1e70*/  DFMA R206, R182, R144, R184 ;  /* 0x00000090b6ce722b */ /* 0x000fe400000000b8 */
[----:B------:R-:W-:Y:S02]  /*1e80*/  DFMA R218, -R212, R200, R218 ;  /* 0x000000c8d4da722b */ /* 0x000fe400000001da */
[----:B------:R-:W-:-:S02]  /*1e90*/  DFMA R222, R178, R148, R222 ;  /* 0x00000094b2de722b */ /* 0x000fc400000000de */
[----:B------:R-:W-:Y:S02]  /*1ea0*/  DMUL R184, R164, 3 ;  /* 0x40080000a4b87828 */ /* 0x000fe40000000000 */
[----:B------:R-:W-:Y:S02]  /*1eb0*/  DMUL R212, R202, R18 ;  /* 0x00000012cad47228 */ /* 0x000fe40000000000 */
[----:B------:R-:W-:Y:S02]  /*1ec0*/  DFMA R214, R120, R150, R214 ;  /* 0x0000009678d6722b */ /* 0x000fe400000000d6 */
[----:B------:R-:W-:Y:S02]  /*1ed0*/  DADD R40, -R54, R48 ;  /* 0x0000000036287229 */ /* 0x000fe40000000130 */
[----:B------:R-:W-:Y:S02]  /*1ee0*/  DADD R226, R52, -R50 ;  /* 0x0000000034e27229 */ /* 0x000fe40000000832 */
[----:B------:R-:W-:-:S02]  /*1ef0*/  DFMA R202, R188, R202, R222 ;  /* 0x000000cabcca722b */ /* 0x000fc400000000de */
[----:B------:R-:W-:Y:S02]  /*1f00*/  DMUL R188, R162, 0.75 ;  /* 0x3fe80000a2bc7828 */ /* 0x000fe40000000000 */
[----:B------:R-:W-:Y:S02]  /*1f10*/  DFMA R218, R218, 2, R212 ;  /* 0x40000000dada782b */ /* 0x000fe400000000d4 */
[----:B------:R-:W-:Y:S02]  /*1f20*/  DFMA R214, R196, R184, R214 ;  /* 0x000000b8c4d6722b */ /* 0x000fe400000000d6 */
[----:B------:R-:W-:Y:S02]  /*1f30*/  DFMA R40, R226, 8, R40 ;  /* 0x40200000e228782b */ /* 0x000fe40000000028 */
[----:B------:R-:W-:Y:S02]  /*1f40*/  DFMA R206, R206, R220, R224 ;  /* 0x000000dccece722b */ /* 0x000fe400000000e0 */
[----:B------:R-:W-:-:S02]  /*1f50*/  DADD R224, -R34, R28 ;  /* 0x0000000022e07229 */ /* 0x000fc4000000011c */
[----:B------:R-:W-:Y:S02]  /*1f60*/  DADD R226, R32, -R30 ;  /* 0x0000000020e27229 */ /* 0x000fe4000000081e */
[----:B------:R-:W-:Y:S02]  /*1f70*/  DADD R222, R208, -R154 ;  /* 0x00000000d0de7229 */ /* 0x000fe4000000089a */
[----:B------:R-:W-:Y:S02]  /*1f80*/  DMUL R220, R198, 0.75 ;  /* 0x3fe80000c6dc7828 */ /* 0x000fe40000000000 */
[----:B------:R-:W-:Y:S02]  /*1f90*/  DFMA R218, R148, -R188, R218 ;  /* 0x800000bc94da722b */ /* 0x000fe400000000da */
[----:B------:R-:W-:Y:S02]  /*1fa0*/  DFMA R214, R182, R148, R214 ;  /* 0x00000094b6d6722b */ /* 0x000fe400000000d6 */
[----:B------:R-:W-:-:S02]  /*1fb0*/  DFMA R198, R226, 8, R224 ;  /* 0x40200000e2c6782b */ /* 0x000fc400000000e0 */
[----:B------:R-:W-:Y:S02]  /*1fc0*/  DADD R226, R126, -R50 ;  /* 0x000000007ee27229 */ /* 0x000fe40000000832 */
[----:B------:R-:W-:Y:S02]  /*1fd0*/  DADD R224, R122, -R104 ;  /* 0x000000007ae07229 */ /* 0x000fe40000000868 */
[----:B------:R-:W-:Y:S02]  /*1fe0*/  DMUL R202, R202, R222 ;  /* 0x000000decaca7228 */ /* 0x000fe40000000000 */
[----:B------:R-:W-:Y:S02]  /*1ff0*/  DFMA R200, R200, -R220, R218 ;  /* 0x800000dcc8c8722b */ /* 0x000fe400000000da */
[----:B------:R-:W-:Y:S02]  /*2000*/  DFMA R222, R214, 2, R212 ;  /* 0x40000000d6de782b */ /* 0x000fe400000000d4 */
[----:B------:R-:W-:-:S02]  /*2010*/  DMUL R122, R120, 0.75 ;  /* 0x3fe80000787a7828 */ /* 0x000fc40000000000 */
[----:B------:R-:W-:Y:S02]  /*2020*/  DFMA R218, -R186, R148, R16 ;  /* 0x00000094bada722b */ /* 0x000fe40000000110 */
[----:B------:R-:W-:Y:S02]  /*2030*/  DFMA R16, R226, 8, R224 ;  /* 0x40200000e210782b */ /* 0x000fe400000000e0 */
[----:B------:R-:W-:Y:S01]  /*2040*/  DADD R220, R176, -R154 ;  /* 0x00000000b0dc7229 */ /* 0x000fe2000000089a */
[----:B------:R-:W4:Y:S01]  /*2050*/  LDG.E.64.CONSTANT R226, desc[UR18][R66.64+0x167d00] ;  /* 0x167d001242e27981 */ /* 0x000f22000c1e9b00 */
[----:B------:R-:W-:Y:S02]  /*2060*/  DMUL R176, R174, 3 ;  /* 0x40080000aeb07828 */ /* 0x000fe40000000000 */
[----:B------:R-:W-:Y:S02]  /*2070*/  DFMA R222, R150, R116, R222 ;  /* 0x0000007496de722b */ /* 0x000fe400000000de */
[----:B------:R-:W-:-:S02]  /*2080*/  DADD R224, R128, -R88 ;  /* 0x0000000080e07229 */ /* 0x000fc40000000858 */
[----:B------:R-:W-:Y:S02]  /*2090*/  DADD R212, R114, -R52 ;  /* 0x0000000072d47229 */ /* 0x000fe40000000834 */
[----:B------:R-:W-:Y:S02]  /*20a0*/  DFMA R218, R150, -R122, R218 ;  /* 0x8000007a96da722b */ /* 0x000fe400000000da */
[----:B------:R-:W-:Y:S02]  /*20b0*/  DADD R128, R110, -R30 ;  /* 0x000000006e807229 */ /* 0x000fe4000000081e */
[----:B------:R-:W-:Y:S02]  /*20c0*/  DADD R190, R190, -R86 ;  /* 0x00000000bebe7229 */ /* 0x000fe40000000856 */
[----:B------:R-:W-:Y:S02]  /*20d0*/  DADD R180, R180, -R154 ;  /* 0x00000000b4b47229 */ /* 0x000fe4000000089a */
[----:B------:R-:W-:-:S02]  /*20e0*/  DADD R214, R130, -R48 ;  /* 0x0000000082d67229 */ /* 0x000fc40000000830 */
[----:B------:R-:W-:Y:S02]  /*20f0*/  DADD R192, R192, -R112 ;  /* 0x00000000c0c07229 */ /* 0x000fe40000000870 */
[----:B------:R-:W-:Y:S02]  /*2100*/  DMUL R194, R194, R16 ;  /* 0x00000010c2c27228 */ /* 0x000fe40000000000 */
[----:B------:R-:W-:Y:S02]  /*2110*/  DFMA R222, R196, R176, R222 ;  /* 0x000000b0c4de722b */ /* 0x000fe400000000de */
[----:B------:R-:W-:Y:S02]  /*2120*/  DFMA R218, R218, 2, R210 ;  /* 0x40000000dada782b */ /* 0x000fe400000000d2 */
[----:B------:R-:W-:Y:S01]  /*2130*/  DFMA R212, R212, 8, R224 ;  /* 0x40200000d4d4782b */ /* 0x000fe200000000e0 */
[----:B------:R-:W3:Y:S01]  /*2140*/  LDG.E.64.CONSTANT R210, desc[UR18][R98.64+0x168ff8] ;  /* 0x168ff81262d27981 */ /* 0x000ee2000c1e9b00 */
[----:B------:R-:W-:-:S02]  /*2150*/  DFMA R196, R128, 8, R190 ;  /* 0x4020000080c4782b */ /* 0x000fc400000000be */
[----:B------:R-:W-:Y:S01]  /*2160*/  DFMA R180, R204, R180, R206 ;  /* 0x000000b4ccb4722b */ /* 0x000fe200000000ce */
[----:B------:R-:W4:Y:S01]  /*2170*/  LDG.E.64.CONSTANT R224, desc[UR18][R66.64+0x168680] ;  /* 0x1686801242e07981 */ /* 0x000f22000c1e9b00 */
[----:B------:R-:W-:Y:S02]  /*2180*/  DFMA R192, R214, 8, R192 ;  /* 0x40200000d6c0782b */ /* 0x000fe400000000c0 */
[----:B------:R-:W-:Y:S01]  /*2190*/  DMUL R194, R194, 8 ;  /* 0x40200000c2c27828 */ /* 0x000fe20000000000 */
[----:B------:R-:W4:Y:S01]  /*21a0*/  LDG.E.64.CONSTANT R206, desc[UR18][R66.64+0x16a300] ;  /* 0x16a3001242ce7981 */ /* 0x000f22000c1e9b00 */
[----:B------:R-:W-:Y:S02]  /*21b0*/  DFMA R200, R200, R220, R202 ;  /* 0x000000dcc8c8722b */ /* 0x000fe400000000ca */
[----:B------:R-:W-:Y:S01]  /*21c0*/  DADD R16, R118, -R154 ;  /* 0x0000000076107229 */ /* 0x000fe2000000089a */
[----:B------:R-:W4:Y:S01]  /*21d0*/  LDG.E.64.CONSTANT R202, desc[UR18][R98.64+0x168ff0] ;  /* 0x168ff01262ca7981 */ /* 0x000f22000c1e9b00 */
[----:B------:R-:W-:-:S02]  /*21e0*/  DMUL R128, R116, 0.75 ;  /* 0x3fe8000074807828 */ /* 0x000fc40000000000 */
[----:B------:R-:W-:Y:S01]  /*21f0*/  DFMA R218, R148, -R188, R218 ;  /* 0x800000bc94da722b */ /* 0x000fe200000000da */
[----:B------:R-:W4:Y:S01]  /*2200*/  LDG.E.64.CONSTANT R220, desc[UR18][R66.64+0x169008] ;  /* 0x1690081242dc7981 */ /* 0x000f22000c1e9b00 */
[----:B------:R-:W-:Y:S02]  /*2210*/  DFMA R222, R178, R148, R222 ;  /* 0x00000094b2de722b */ /* 0x000fe400000000de */
[----:B------:R-:W-:Y:S02]  /*2220*/  DMUL R212, R96, R212 ;  /* 0x000000d460d47228 */ /* 0x000fe40000000000 */
[----:B------:R-:W-:Y:S02]  /*2230*/  DMUL R196, R146, R196 ;  /* 0x000000c492c47228 */ /* 0x000fe40000000000 */
[----:B------:R-:W-:Y:S02]  /*2240*/  DADD R190, R106, -R28 ;  /* 0x000000006abe7229 */ /* 0x000fe4000000081c */
[----:B------:R-:W-:-:S02]  /*2250*/  DADD R102, R102, -R80 ;  /* 0x0000000066667229 */ /* 0x000fc40000000850 */
[----:B------:R-:W-:Y:S02]  /*2260*/  DADD R146, R62, -R32 ;  /* 0x000000003e927229 */ /* 0x000fe40000000820 */
[----:B------:R-:W-:Y:S02]  /*2270*/  DMUL R180, R144, R180 ;  /* 0x000000b490b47228 */ /* 0x000fe40000000000 */
[----:B------:R-:W-:Y:S02]  /*2280*/  DADD R96, R94, -R78 ;  /* 0x000000005e607229 */ /* 0x000fe4000000084e */
[----:B------:R-:W-:Y:S02]  /*2290*/  DFMA R192, R58, R192, -R194 ;  /* 0x000000c03ac0722b */ /* 0x000fe400000008c2 */
[----:B------:R-:W-:Y:S01]  /*22a0*/  DADD R94, R92, -R54 ;  /* 0x000000005c5e7229 */ /* 0x000fe20000000836 */
[----:B------:R-:W4:Y:S01]  /*22b0*/  LDG.E.64.CONSTANT R194, desc[UR18][R98.64+0x167d00] ;  /* 0x167d001262c27981 */ /* 0x000f22000c1e9b00 */
[----:B------:R-:W-:-:S02]  /*22c0*/  DADD R124, R124, -R70 ;  /* 0x000000007c7c7229 */ /* 0x000fc40000000846 */
[----:B------:R-:W-:Y:S02]  /*22d0*/  DFMA R218, R150, -R128, R218 ;  /* 0x8000008096da722b */ /* 0x000fe400000000da */
[----:B------:R-:W-:Y:S02]  /*22e0*/  DFMA R16, R222, R16, R200 ;  /* 0x00000010de10722b */ /* 0x000fe400000000c8 */
[----:B------:R-:W-:Y:S01]  /*22f0*/  DADD R58, R100, -R154 ;  /* 0x00000000643a7229 */ /* 0x000fe2000000089a */
[----:B------:R-:W4:Y:S01]  /*2300*/  LDG.E.64.CONSTANT R200, desc[UR18][R98.64+0x169008] ;  /* 0x1690081262c87981 */ /* 0x000f22000c1e9b00 */
[----:B------:R-:W-:Y:S02]  /*2310*/  DFMA R102, R190, 8, R102 ;  /* 0x40200000be66782b */ /* 0x000fe40000000066 */
[----:B------:R-:W-:Y:S01]  /*2320*/  DMUL R196, R196, 8 ;  /* 0x40200000c4c47828 */ /* 0x000fe20000000000 */
[----:B------:R-:W4:Y:S01]  /*2330*/  LDG.E.64.CONSTANT R190, desc[UR18][R98.64+0x169010] ;  /* 0x1690101262be7981 */ /* 0x000f22000c1e9b00 */
[----:B------:R-:W-:-:S02]  /*2340*/  DFMA R180, R68, R232, R180 ;  /* 0x000000e844b4722b */ /* 0x000fc400000000b4 */
[----:B------:R-:W-:Y:S01]  /*2350*/  DFMA R96, R146, 8, R96 ;  /* 0x402000009260782b */ /* 0x000fe20000000060 */
[----:B------:R-:W4:Y:S01]  /*2360*/  LDG.E.64.CONSTANT R222, desc[UR18][R66.64+0x169010] ;  /* 0x1690101242de7981 */ /* 0x000f22000c1e9b00 */
[----:B------:R-:W-:Y:S02]  /*2370*/  DFMA R192, R212, 8, R192 ;  /* 0x40200000d4c0782b */ /* 0x000fe400000000c0 */
[----:B------:R-:W-:Y:S02]  /*2380*/  DFMA R94, R94, 8, R124 ;  /* 0x402000005e5e782b */ /* 0x000fe4000000007c */
[----:B------:R-:W-:Y:S02]  /*2390*/  DADD R82, R82, -R76 ;  /* 0x0000000052527229 */ /* 0x000fe4000000084c */
[-C--:B------:R-:W-:Y:S01]  /*23a0*/  DMUL R144, R144, R148.reuse ;  /* 0x0000009490907228 */ /* 0x080fe20000000000 */
[----:B------:R-:W-:Y:S01]  /*23b0*/  IMAD.U32 R150, RZ, RZ, UR12 ;  /* 0x0000000cff967e24 */ /* 0x000fe2000f8e00ff */
[----:B------:R-:W-:Y:S01]  /*23c0*/  DMUL R68, R68, R148 ;  /* 0x0000009444447228 */ /* 0x000fe20000000000 */
[----:B------:R-:W-:Y:S01]  /*23d0*/  MOV R151, UR13 ;  /* 0x0000000d00977c02 */ /* 0x000fe20008000f00 */
[----:B------:R-:W-:Y:S01]  /*23e0*/  DFMA R16, R218, R58, R16 ;  /* 0x0000003ada10722b */ /* 0x000fe20000000010 */
[----:B------:R-:W-:Y:S01]  /*23f0*/  IMAD.U32 R214, RZ, RZ, UR12 ;  /* 0x0000000cffd67e24 */ /* 0x000fe2000f8e00ff */
[----:B------:R-:W-:Y:S01]  /*2400*/  DFMA R102, R136, R102, -R196 ;  /* 0x000000668866722b */ /* 0x000fe200000008c4 */
[----:B------:R-:W4:Y:S01]  /*2410*/  LDG.E.64.CONSTANT R218, desc[UR18][R66.64+0x168ff0] ;  /* 0x168ff01242da7981 */ /* 0x000f22000c1e9b00 */
[----:B------:R-:W-:-:S02]  /*2420*/  DMUL R96, R132, R96 ;  /* 0x0000006084607228 */ /* 0x000fc40000000000 */
[----:B------:R-:W-:Y:S01]  /*2430*/  DADD R58, R108, -R34 ;  /* 0x000000006c3a7229 */ /* 0x000fe20000000822 */
[----:B------:R-:W-:Y:S01]  /*2440*/  MOV R215, UR13 ;  /* 0x0000000d00d77c02 */ /* 0x000fe20008000f00 */
[----:B------:R-:W-:Y:S01]  /*2450*/  DFMA R94, -R90, R94, R192 ;  /* 0x0000005e5a5e722b */ /* 0x000fe200000001c0 */
[----:B------:R-:W-:Y:S01]  /*2460*/  IMAD.U32 R212, RZ, RZ, UR12 ;  /* 0x0000000cffd47e24 */ /* 0x000fe2000f8e00ff */
[----:B------:R-:W-:Y:S01]  /*2470*/  DMUL R68, R68, UR14 ;  /* 0x0000000e44447c28 */ /* 0x000fe20008000000 */
[----:B------:R-:W4:Y:S01]  /*2480*/  LDG.E.64.CONSTANT R192, desc[UR18][R98.64+0x169980] ;  /* 0x1699801262c07981 */ /* 0x000f22000c1e9b00 */
[----:B------:R-:W-:Y:S02]  /*2490*/  DFMA R96, R96, 8, R102 ;  /* 0x402000006060782b */ /* 0x000fe40000000066 */
[----:B------:R-:W-:Y:S01]  /*24a0*/  DFMA R82, R58, 8, R82 ;  /* 0x402000003a52782b */ /* 0x000fe20000000052 */
[----:B------:R-:W-:Y:S01]  /*24b0*/  MOV R213, UR13 ;  /* 0x0000000d00d57c02 */ /* 0x000fe20008000f00 */
[----:B------:R-:W-:Y:S01]  /*24c0*/  DADD R102, -R104, R88 ;  /* 0x0000000068667229 */ /* 0x000fe20000000158 */
[----:B------:R-:W4:Y:S01]  /*24d0*/  LDG.E.64.CONSTANT R146, desc[UR18][R36.64+0x2d2000] ;  /* 0x2d20001224927981 */ /* 0x000f22000c1e9b00 */
[----:B------:R-:W-:-:S02]  /*24e0*/  DADD R90, R112, -R70 ;  /* 0x00000000705a7229 */ /* 0x000fc40000000846 */
[----:B------:R-:W-:Y:S01]  /*24f0*/  DMUL R58, R68, R94 ;  /* 0x0000005e443a7228 */ /* 0x000fe20000000000 */
[----:B------:R-:W4:Y:S01]  /*2500*/  LDG.E.64.CONSTANT R136, desc[UR18][R24.64+0x2d2000] ;  /* 0x2d20001218887981 */ /* 0x000f22000c1e9b00 */
[----:B------:R-:W-:Y:S02]  /*2510*/  DMUL R94, R40, R18 ;  /* 0x00000012285e7228 */ /* 0x000fe40000000000 */
[----:B------:R-:W-:Y:S02]  /*2520*/  DFMA R16, R148, R16, R180 ;  /* 0x000000109410722b */ /* 0x000fe400000000b4 */
[----:B------:R-:W-:Y:S02]  /*2530*/  DFMA R90, R102, 8, R90 ;  /* 0x40200000665a782b */ /* 0x000fe4000000005a */
[----:B------:R-:W-:Y:S02]  /*2540*/  DADD R124, R80, -R76 ;  /* 0x00000000507c7229 */ /* 0x000fe4000000084c */
[----:B------:R-:W-:Y:S01]  /*2550*/  DMUL R144, R144, UR14 ;  /* 0x0000000e90907c28 */ /* 0x000fe20008000000 */
[----:B------:R-:W-:Y:S01]  /*2560*/  IMAD.U32 R196, RZ, RZ, UR12 ;  /* 0x0000000cffc47e24 */ /* 0x000fe2000f8e00ff */
[----:B------:R-:W-:Y:S01]  /*2570*/  DADD R132, -R86, R78 ;  /* 0x0000000056847229 */ /* 0x000fe2000000014e */
[----:B------:R-:W-:Y:S01]  /*2580*/  MOV R197, UR13 ;  /* 0x0000000d00c57c02 */ /* 0x000fe20008000f00 */
[----:B------:R-:W-:Y:S01]  /*2590*/  DMUL R102, R198, R18 ;  /* 0x00000012c6667228 */ /* 0x000fe20000000000 */
[----:B------:R-:W4:Y:S01]  /*25a0*/  LDG.E.64.CONSTANT R148, desc[UR18][R60.64+0x2d2000] ;  /* 0x2d2000123c947981 */ /* 0x000f22000c1e9b00 */
[----:B------:R-:W-:-:S02]  /*25b0*/  DFMA R40, R94, -8, R42 ;  /* 0xc02000005e28782b */ /* 0x000fc4000000002a */
[----:B------:R-:W-:Y:S01]  /*25c0*/  DFMA R16, R16, UR26, R58 ;  /* 0x0000001a10107c2b */ /* 0x000fe2000800003a */
[----:B------:R-:W4:Y:S01]  /*25d0*/  LDG.E.64.CONSTANT R198, desc[UR18][R98.64+0x168680] ;  /* 0x1686801262c67981 */ /* 0x000f22000c1e9b00 */
[----:B------:R-:W-:Y:S02]  /*25e0*/  DFMA R82, -R46, R82, R96 ;  /* 0x000000522e52722b */ /* 0x000fe40000000160 */
[----:B------:R-:W-:Y:S02]  /*25f0*/  DFMA R124, R132, 8, R124 ;  /* 0x40200000847c782b */ /* 0x000fe4000000007c */
[----:B------:R-:W-:Y:S01]  /*2600*/  DMUL R42, R116, R90 ;  /* 0x0000005a742a7228 */ /* 0x000fe20000000000 */
[----:B------:R-:W4:Y:S01]  /*2610*/  LDG.E.64.CONSTANT R132, desc[UR18][R98.64+0x16a300] ;  /* 0x16a3001262847981 */ /* 0x000f22000c1e9b00 */
[----:B------:R-:W-:Y:S02]  /*2620*/  DFMA R44, R102, -8, R44 ;  /* 0xc0200000662c782b */ /* 0x000fe4000000002c */
[----:B------:R-:W-:-:S02]  /*2630*/  DFMA R40, R64, 8, R40 ;  /* 0x402000004028782b */ /* 0x000fc40000000028 */
[----:B------:R-:W-:Y:S02]  /*2640*/  DFMA R82, R144, R82, R16 ;  /* 0x000000529052722b */ /* 0x000fe40000000010 */
[----:B------:R-:W-:Y:S02]  /*2650*/  DMUL R16, R116, R124 ;  /* 0x0000007c74107228 */ /* 0x000fe40000000000 */
[----:B------:R-:W-:Y:S01]  /*2660*/  DFMA R44, R20, 8, R44 ;  /* 0x40200000142c782b */ /* 0x000fe2000000002c */
[----:B------:R-:W-:Y:S01]  /*2670*/  IMAD.U32 R180, RZ, RZ, UR12 ;  /* 0x0000000cffb47e24 */ /* 0x000fe2000f8e00ff */
[----:B------:R-:W-:Y:S01]  /*2680*/  DADD R40, R40, -R42 ;  /* 0x0000000028287229 */ /* 0x000fe2000000082a */
[----:B------:R-:W-:Y:S01]  /*2690*/  MOV R181, UR13 ;  /* 0x0000000d00b57c02 */ /* 0x000fe20008000f00 */
[----:B------:R-:W4:Y:S04]  /*26a0*/  LDG.E.64.CONSTANT R124, desc[UR18][R22.64+0x2d2008] ;  /* 0x2d200812167c7981 */ /* 0x000f28000c1e9b00 */
[----:B------:R-:W-:-:S02]  /*26b0*/  DADD R44, R44, -R16 ;  /* 0x000000002c2c7229 */ /* 0x000fc40000000810 */
[----:B------:R-:W-:-:S08]  /*26c0*/  DFMA R40, R68, R40, R82 ;  /* 0x000000284428722b */ /* 0x000fd00000000052 */
[----:B------:R-:W-:Y:S01]  /*26d0*/  DFMA R40, R144, R44, R40 ;  /* 0x0000002c9028722b */ /* 0x000fe20000000028 */
[----:B------:R-:W4:Y:S07]  /*26e0*/  LDG.E.64.CONSTANT R144, desc[UR18][R22.64+0x2d1ff8] ;  /* 0x2d1ff81216907981 */ /* 0x000f2e000c1e9b00 */
        /* <DEDUP_REMOVED lines=16> */
[----:B------:R-:W2:Y:S01]  /*27f0*/  LDG.E.64 R196, desc[UR18][R196.64+0x20] ;  /* 0x00002012c4c47981 */ /* 0x000ea2000c1e1b00 */
[----:B---3--:R-:W-:-:S02]  /*2800*/  DMUL R96, R210, 3 ;  /* 0x40080000d2607828 */ /* 0x008fc40000000000 */
[----:B----4-:R-:W-:Y:S02]  /*2810*/  DMUL R26, R202, 0.75 ;  /* 0x3fe80000ca1a7828 */ /* 0x010fe40000000000 */
[----:B------:R-:W-:Y:S02]  /*2820*/  DADD R242, -R118, R242 ;  /* 0x0000000076f27229 */ /* 0x000fe400000001f2 */
[----:B--2---:R-:W-:Y:S02]  /*2830*/  DMUL R46, R200, R232 ;  /* 0x000000e8c82e7228 */ /* 0x004fe40000000000 */
[----:B------:R-:W-:-:S06]  /*2840*/  DMUL R68, R210, R44 ;  /* 0x0000002cd2447228 */ /* 0x000fcc0000000000 */
[----:B------:R-:W-:Y:S02]  /*2850*/  DFMA R90, R202, R82, R46 ;  /* 0x00000052ca5a722b */ /* 0x000fe4000000002e */
[----:B------:R-:W-:-:S06]  /*2860*/  DFMA R228, -R166, R58, R68 ;  /* 0x0000003aa6e4722b */ /* 0x000fcc0000000144 */
[----:B------:R-:W-:Y:S02]  /*2870*/  DFMA R90, R184, R58, R90 ;  /* 0x0000003ab85a722b */ /* 0x000fe4000000005a */
[----:B------:R-:W-:-:S06]  /*2880*/  DFMA R228, -R26, R82, R228 ;  /* 0x000000521ae4722b */ /* 0x000fcc00000001e4 */
[----:B------:R-:W-:Y:S02]  /*2890*/  DFMA R26, R44, R96, R90 ;  /* 0x000000602c1a722b */ /* 0x000fe4000000005a */
[----:B------:R-:W-:Y:S02]  /*28a0*/  DMUL R44, R192, R240 ;  /* 0x000000f0c02c7228 */ /* 0x000fe40000000000 */
[----:B------:R-:W-:Y:S02]  /*28b0*/  DMUL R82, R200, 3 ;  /* 0x40080000c8527828 */ /* 0x000fe40000000000 */
[C---:B------:R-:W-:Y:S02]  /*28c0*/  DFMA R68, R190.reuse, R234, R68 ;  /* 0x000000eabe44722b */ /* 0x040fe40000000044 */
[----:B------:R-:W-:Y:S02]  /*28d0*/  DMUL R90, R190, 0.75 ;  /* 0x3fe80000be5a7828 */ /* 0x000fe40000000000 */
[----:B------:R-:W-:-:S02]  /*28e0*/  DFMA R46, -R166, R58, R46 ;  /* 0x0000003aa62e722b */ /* 0x000fc4000000012e */
[----:B------:R-:W-:Y:S02]  /*28f0*/  DFMA R96, R194, R238, R44 ;  /* 0x000000eec260722b */ /* 0x000fe4000000002c */
[----:B------:R-:W-:Y:S02]  /*2900*/  DFMA R232, R232, R82, R68 ;  /* 0x00000052e8e8722b */ /* 0x000fe40000000044 */
[----:B------:R-:W-:Y:S02]  /*2910*/  DMUL R68, R198, 3 ;  /* 0x40080000c6447828 */ /* 0x000fe40000000000 */
[----:B------:R-:W-:Y:S02]  /*2920*/  DFMA R234, R234, -R90, R46 ;  /* 0x8000005aeaea722b */ /* 0x000fe4000000002e */
[----:B------:R-:W-:Y:S01]  /*2930*/  DFMA R96, R184, R40, R96 ;  /* 0x00000028b860722b */ /* 0x000fe20000000060 */
[----:B------:R-:W2:Y:S01]  /*2940*/  LDG.E.64.CONSTANT R90, desc[UR18][R38.64+0x2d0d00] ;  /* 0x2d0d0012265a7981 */ /* 0x000ea2000c1e9b00 */
[----:B------:R-:W-:-:S02]  /*2950*/  DMUL R46, R198, R236 ;  /* 0x000000ecc62e7228 */ /* 0x000fc40000000000 */
[----:B------:R-:W-:-:S04]  /*2960*/  DMUL R82, R194, 0.75 ;  /* 0x3fe80000c2527828 */ /* 0x000fc80000000000 */
[----:B------:R-:W-:Y:S02]  /*2970*/  DFMA R236, R236, R68, R96 ;  /* 0x00000044ecec722b */ /* 0x000fe40000000060 */
[--C-:B------:R-:W-:Y:S01]  /*2980*/  DFMA R68, -R166, R40, R46.reuse ;  /* 0x00000028a644722b */ /* 0x100fe2000000012e */
[----:B------:R-:W3:Y:S01]  /*2990*/  LDG.E.64.CONSTANT R96, desc[UR18][R38.64+0x2d1680] ;  /* 0x2d16801226607981 */ /* 0x000ee2000c1e9b00 */
[----:B------:R-:W-:-:S06]  /*29a0*/  DFMA R46, R132, R204, R46 ;  /* 0x000000cc842e722b */ /* 0x000fcc000000002e */
[----:B------:R-:W-:Y:S02]  /*29b0*/  DFMA R238, -R82, R238, R68 ;  /* 0x000000ee52ee722b */ /* 0x000fe40000000144 */
[----:B------:R-:W-:Y:S01]  /*29c0*/  DMUL R68, R192, 3 ;  /* 0x40080000c0447828 */ /* 0x000fe20000000000 */
[----:B------:R-:W4:Y:S07]  /*29d0*/  LDG.E.64.CONSTANT R82, desc[UR18][R38.64+0x2d2980] ;  /* 0x2d29801226527981 */ /* 0x000f2e000c1e9b00 */
[----:B------:R-:W-:Y:S01]  /*29e0*/  DFMA R240, R240, R68, R46 ;  /* 0x00000044f0f0722b */ /* 0x000fe2000000002e */
[----:B------:R-:W4:Y:S01]  /*29f0*/  LDG.E.64.CONSTANT R46, desc[UR18][R22.64+0x2d1ff0] ;  /* 0x2d1ff012162e7981 */ /* 0x000f22000c1e9b00 */
[----:B------:R-:W-:-:S02]  /*2a00*/  DFMA R44, -R166, R40, R44 ;  /* 0x00000028a62c722b */ /* 0x000fc4000000012c */
[----:B------:R-:W-:-:S08]  /*2a10*/  DMUL R68, R132, 0.75 ;  /* 0x3fe8000084447828 */ /* 0x000fd00000000000 */
[----:B------:R-:W-:Y:S01]  /*2a20*/  DFMA R204, R204, -R68, R44 ;  /* 0x80000044cccc722b */ /* 0x000fe2000000002c */
[----:B------:R-:W4:Y:S04]  /*2a30*/  LDG.E.64.CONSTANT R44, desc[UR18][R22.64+0x2d2010] ;  /* 0x2d201012162c7981 */ /* 0x000f28000c1e9b00 */
[----:B------:R-:W4:Y:S01]  /*2a40*/  LDG.E.64.CONSTANT R68, desc[UR18][R38.64+0x2d3300] ;  /* 0x2d33001226447981 */ /* 0x000f22000c1e9b00 */
[----:B------:R-:W-:-:S03]  /*2a50*/  DMUL R242, R26, R242 ;  /* 0x000000f21af27228 */ /* 0x000fc60000000000 */
[----:B------:R-:W4:Y:S01]  /*2a60*/  LDG.E.64 R26, desc[UR18][R56.64+0x169000] ;  /* 0x16900012381a7981 */ /* 0x000f22000c1e1b00 */
[C---:B------:R-:W-:Y:S02]  /*2a70*/  DADD R218, -R118.reuse, R218 ;  /* 0x0000000076da7229 */ /* 0x040fe400000001da */
[----:B------:R-:W-:Y:S02]  /*2a80*/  DADD R220, -R118, R220 ;  /* 0x0000000076dc7229 */ /* 0x000fe400000001dc */
[----:B------:R-:W-:-:S04]  /*2a90*/  DFMA R232, R184, R58, R232 ;  /* 0x0000003ab8e8722b */ /* 0x000fc800000000e8 */
[----:B------:R-:W-:Y:S02]  /*2aa0*/  DFMA R218, R228, R218, R242 ;  /* 0x000000dae4da722b */ /* 0x000fe400000000f2 */
[----:B------:R-:W-:Y:S01]  /*2ab0*/  DADD R222, -R118, R222 ;  /* 0x0000000076de7229 */ /* 0x000fe200000001de */
[----:B------:R-:W4:Y:S05]  /*2ac0*/  LDG.E.64.CONSTANT R242, desc[UR18][R66.64+0x21d7f8] ;  /* 0x21d7f81242f27981 */ /* 0x000f2a000c1e9b00 */
[----:B------:R-:W-:-:S08]  /*2ad0*/  DFMA R218, R232, R220, R218 ;  /* 0x000000dce8da722b */ /* 0x000fd000000000da */
[----:B------:R-:W-:Y:S02]  /*2ae0*/  DFMA R234, R234, R222, R218 ;  /* 0x000000deeaea722b */ /* 0x000fe400000000da */
[----:B------:R-:W-:-:S08]  /*2af0*/  DMUL R218, R120, R150 ;  /* 0x0000009678da7228 */ /* 0x000fd00000000000 */
[----:B------:R-:W-:-:S08]  /*2b00*/  DFMA R246, R246, R214, R218 ;  /* 0x000000d6f6f6722b */ /* 0x000fd000000000da */
[----:B------:R-:W-:-:S08]  /*2b10*/  DFMA R246, R184, R180, R246 ;  /* 0x000000b4b8f6722b */ /* 0x000fd000000000f6 */
[----:B------:R-:W-:Y:S02]  /*2b20*/  DFMA R246, R182, R212, R246 ;  /* 0x000000d4b6f6722b */ /* 0x000fe400000000f6 */
[----:B------:R-:W-:Y:S02]  /*2b30*/  DMUL R182, R214, R18 ;  /* 0x00000012d6b67228 */ /* 0x000fe40000000000 */
[----:B------:R-:W-:-:S06]  /*2b40*/  DMUL R18, R212, R160 ;  /* 0x000000a0d4127228 */ /* 0x000fcc0000000000 */
[----:B------:R-:W-:Y:S02]  /*2b50*/  DFMA R246, R246, 2, R182 ;  /* 0x40000000f6f6782b */ /* 0x000fe400000000b6 */
[----:B------:R-:W-:Y:S02]  /*2b60*/  DFMA R182, -R166, R180, R18 ;  /* 0x000000b4a6b6722b */ /* 0x000fe40000000112 */
[----:B------:R-:W-:Y:S02]  /*2b70*/  DADD R224, -R118, R224 ;  /* 0x0000000076e07229 */ /* 0x000fe400000001e0 */
[----:B------:R-:W-:Y:S02]  /*2b80*/  DMUL R222, R116, R150 ;  /* 0x0000009674de7228 */ /* 0x000fe40000000000 */
[----:B------:R-:W-:Y:S02]  /*2b90*/  DFMA R18, R146, R196, R18 ;  /* 0x000000c49212722b */ /* 0x000fe40000000012 */
[----:B------:R-:W-:-:S02]  /*2ba0*/  DFMA R244, -R244, R214, R182 ;  /* 0x000000d6f4f4722b */ /* 0x000fc400000001b6 */
[----:B------:R-:W-:Y:S02]  /*2bb0*/  DMUL R182, R120, 3 ;  /* 0x4008000078b67828 */ /* 0x000fe40000000000 */
[----:B------:R-:W-:Y:S02]  /*2bc0*/  DMUL R224, R236, R224 ;  /* 0x000000e0ece07228 */ /* 0x000fe40000000000 */
[----:B------:R-:W-:Y:S01]  /*2bd0*/  DADD R220, -R118, R226 ;  /* 0x0000000076dc7229 */ /* 0x000fe200000001e2 */
[----:B------:R-:W4:Y:S01]  /*2be0*/  LDG.E.64.CONSTANT R236, desc[UR18][R66.64+0x21c500] ;  /* 0x21c5001242ec7981 */ /* 0x000f22000c1e9b00 */
[----:B------:R-:W-:Y:S02]  /*2bf0*/  DADD R246, R246, R222 ;  /* 0x00000000f6f67229 */ /* 0x000fe400000000de */
[----:B------:R-:W-:-:S04]  /*2c00*/  DFMA R18, R150, R182, R18 ;  /* 0x000000b69612722b */ /* 0x000fc80000000012 */
[----:B------:R-:W-:Y:S02]  /*2c10*/  DFMA R220, R238, R220, R224 ;  /* 0x000000dceedc722b */ /* 0x000fe400000000e0 */
[----:B------:R-:W-:Y:S02]  /*2c20*/  DMUL R224, R212, R162 ;  /* 0x000000a2d4e07228 */ /* 0x000fe40000000000 */
[-C--:B------:R-:W-:Y:S02]  /*2c30*/  DFMA R246, R176, R180.reuse, R246 ;  /* 0x000000b4b0f6722b */ /* 0x080fe400000000f6 */
[----:B------:R-:W-:-:S04]  /*2c40*/  DFMA R18, R184, R180, R18 ;  /* 0x000000b4b812722b */ /* 0x000fc80000000012 */
[----:B------:R-:W-:Y:S02]  /*2c50*/  DFMA R244, R244, 2, R224 ;  /* 0x40000000f4f4782b */ /* 0x000fe400000000e0 */
[----:B------:R-:W-:Y:S02]  /*2c60*/  DFMA R246, R178, R212, R246 ;  /* 0x000000d4b2f6722b */ /* 0x000fe400000000f6 */
[----:B------:R-:W-:Y:S02]  /*2c70*/  DADD R178, -R118, R154 ;  /* 0x0000000076b27229 */ /* 0x000fe4000000019a */
[----:B------:R-:W-:Y:S02]  /*2c80*/  DFMA R226, R18, 2, R224 ;  /* 0x4000000012e2782b */ /* 0x000fe400000000e0 */
[----:B------:R-:W-:Y:S02]  /*2c90*/  DMUL R18, R146, 0.75 ;  /* 0x3fe8000092127828 */ /* 0x000fe40000000000 */
[----:B------:R-:W-:-:S02]  /*2ca0*/  DFMA R224, -R166, R180, R218 ;  /* 0x000000b4a6e0722b */ /* 0x000fc400000001da */
[----:B------:R-:W-:Y:S02]  /*2cb0*/  DFMA R244, -R172, R180, R244 ;  /* 0x000000b4acf4722b */ /* 0x000fe400000001f4 */
[----:B------:R-:W-:Y:S02]  /*2cc0*/  DADD R228, R104, -R156 ;  /* 0x0000000068e47229 */ /* 0x000fe4000000089c */
[----:B------:R-:W-:Y:S02]  /*2cd0*/  DADD R212, -R144, R50 ;  /* 0x0000000090d47229 */ /* 0x000fe40000000132 */
[----:B------:R-:W-:Y:S02]  /*2ce0*/  DMUL R50, R246, R178 ;  /* 0x000000b2f6327228 */ /* 0x000fe40000000000 */
[----:B------:R-:W-:Y:S02]  /*2cf0*/  DMUL R178, R116, 3 ;  /* 0x4008000074b27828 */ /* 0x000fe40000000000 */
[----:B------:R-:W-:-:S02]  /*2d00*/  DFMA R224, R196, -R18, R224 ;  /* 0x80000012c4e0722b */ /* 0x000fc400000000e0 */
[----:B------:R-:W-:Y:S02]  /*2d10*/  DFMA R226, R196, R148, R226 ;  /* 0x00000094c4e2722b */ /* 0x000fe400000000e2 */
[----:B------:R-:W-:Y:S02]  /*2d20*/  DFMA R214, -R216, R214, R244 ;  /* 0x000000d6d8d6722b */ /* 0x000fe400000001f4 */
[----:B------:R-:W-:Y:S02]  /*2d30*/  DFMA R216, R228, 8, R212 ;  /* 0x40200000e4d8782b */ /* 0x000fe400000000d4 */
[----:B------:R-:W-:Y:S02]  /*2d40*/  DADD R208, R208, -R118 ;  /* 0x00000000d0d07229 */ /* 0x000fe40000000876 */
[----:B------:R-:W-:Y:S02]  /*2d50*/  DADD R228, -R124, R52 ;  /* 0x000000007ce47229 */ /* 0x000fe40000000134 */
[----:B------:R-:W-:-:S02]  /*2d60*/  DADD R52, R86, -R142 ;  /* 0x0000000056347229 */ /* 0x000fc4000000088e */
[----:B------:R-:W-:Y:S02]  /*2d70*/  DFMA R224, R224, 2, R222 ;  /* 0x40000000e0e0782b */ /* 0x000fe400000000de */
[----:B------:R-:W-:Y:S02]  /*2d80*/  DFMA R226, R150, R178, R226 ;  /* 0x000000b296e2722b */ /* 0x000fe400000000e2 */
[----:B------:R-:W-:Y:S02]  /*2d90*/  DADD R230, -R118, R230 ;  /* 0x0000000076e67229 */ /* 0x000fe400000001e6 */
[----:B------:R-:W-:Y:S02]  /*2da0*/  DFMA R240, R184, R40, R240 ;  /* 0x00000028b8f0722b */ /* 0x000fe400000000f0 */
[----:B------:R-:W-:Y:S02]  /*2db0*/  DADD R206, -R118, R206 ;  /* 0x0000000076ce7229 */ /* 0x000fe400000001ce */
[----:B------:R-:W-:-:S02]  /*2dc0*/  DFMA R94, R170, -8, R94 ;  /* 0xc0200000aa5e782b */ /* 0x000fc4000000005e */
[----:B------:R-:W-:Y:S02]  /*2dd0*/  DFMA R102, R168, -8, R102 ;  /* 0xc0200000a866782b */ /* 0x000fe40000000066 */
[----:B---3--:R-:W-:Y:S02]  /*2de0*/  DADD R30, -R96, R30 ;  /* 0x00000000601e7229 */ /* 0x008fe4000000011e */
[----:B--2---:R-:W-:Y:S02]  /*2df0*/  DADD R28, -R90, R28 ;  /* 0x000000005a1c7229 */ /* 0x004fe4000000011c */
[----:B----4-:R-:W-:Y:S02]  /*2e00*/  DADD R48, -R46, R48 ;  /* 0x000000002e307229 */ /* 0x010fe40000000130 */
[----:B------:R-:W-:Y:S02]  /*2e10*/  DADD R54, -R44, R54 ;  /* 0x000000002c367229 */ /* 0x000fe40000000136 */
[----:B------:R-:W-:Y:S01]  /*2e20*/  DADD R34, -R68, R34 ;  /* 0x0000000044227229 */ /* 0x000fe20000000122 */
[----:B------:R-:W-:Y:S01]  /*2e30*/  IMAD.U32 R232, RZ, RZ, UR12 ;  /* 0x0000000cffe87e24 */ /* 0x000fe2000f8e00ff */
[----:B------:R-:W-:Y:S01]  /*2e40*/  DFMA R50, R214, R208, R50 ;  /* 0x000000d0d632722b */ /* 0x000fe20000000032 */
[----:B------:R-:W-:Y:S01]  /*2e50*/  MOV R233, UR13 ;  /* 0x0000000d00e97c02 */ /* 0x000fe20008000f00 */
[----:B------:R-:W-:Y:S01]  /*2e60*/  DFMA R208, R52, 8, R30 ;  /* 0x4020000034d0782b */ /* 0x000fe2000000001e */
[----:B------:R-:W2:Y:S01]  /*2e70*/  LDG.E.64.CONSTANT R222, desc[UR18][R60.64+0x386800] ;  /* 0x386800123cde7981 */ /* 0x000ea2000c1e9b00 */
[----:B------:R-:W-:-:S02]  /*2e80*/  DADD R30, -R118, R100 ;  /* 0x00000000761e7229 */ /* 0x000fc40000000164 */
[----:B------:R-:W-:Y:S01]  /*2e90*/  DMUL R150, R148, 0.75 ;  /* 0x3fe8000094967828 */ /* 0x000fe20000000000 */
[----:B------:R-:W3:Y:S01]  /*2ea0*/  LDG.E.64.CONSTANT R214, desc[UR18][R66.64+0x21eb00] ;  /* 0x21eb001242d67981 */ /* 0x000ee2000c1e9b00 */
[-C--:B------:R-:W-:Y:S02]  /*2eb0*/  DFMA R224, -R172, R180.reuse, R224 ;  /* 0x000000b4ace0722b */ /* 0x080fe400000001e0 */
[----:B------:R-:W-:Y:S02]  /*2ec0*/  DFMA R226, R176, R180, R226 ;  /* 0x000000b4b0e2722b */ /* 0x000fe400000000e2 */
[----:B------:R-:W-:Y:S02]  /*2ed0*/  DFMA R220, R240, R230, R220 ;  /* 0x000000e6f0dc722b */ /* 0x000fe400000000dc */
[----:B------:R-:W-:Y:S01]  /*2ee0*/  DADD R218, R112, -R158 ;  /* 0x0000000070da7229 */ /* 0x000fe2000000089e */
[----:B------:R-:W4:Y:S01]  /*2ef0*/  LDG.E.64.CONSTANT R240, desc[UR18][R66.64+0x21d7f0] ;  /* 0x21d7f01242f07981 */ /* 0x000f22000c1e9b00 */
[----:B------:R-:W-:-:S02]  /*2f00*/  DADD R212, R88, -R152 ;  /* 0x0000000058d47229 */ /* 0x000fc40000000898 */
[----:B------:R-:W-:Y:S02]  /*2f10*/  DMUL R216, R210, R216 ;  /* 0x000000d8d2d87228 */ /* 0x000fe40000000000 */
[----:B------:R-:W-:Y:S02]  /*2f20*/  DFMA R224, R196, -R150, R224 ;  /* 0x80000096c4e0722b */ /* 0x000fe400000000e0 */
[----:B------:R-:W-:Y:S02]  /*2f30*/  DFMA R30, R226, R30, R50 ;  /* 0x0000001ee21e722b */ /* 0x000fe40000000032 */
[----:B------:R-:W-:Y:S01]  /*2f40*/  DADD R52, R80, -R72 ;  /* 0x0000000050347229 */ /* 0x000fe20000000848 */
[----:B------:R-:W2:Y:S01]  /*2f50*/  LDG.E.64.CONSTANT R226, desc[UR18][R66.64+0x21ce80] ;  /* 0x21ce801242e27981 */ /* 0x000ea2000c1e9b00 */
[----:B------:R-:W-:Y:S02]  /*2f60*/  DFMA R48, R218, 8, R48 ;  /* 0x40200000da30782b */ /* 0x000fe40000000030 */
[----:B------:R-:W-:-:S02]  /*2f70*/  DFMA R212, R212, 8, R228 ;  /* 0x40200000d4d4782b */ /* 0x000fc400000000e4 */
[----:B------:R-:W-:Y:S02]  /*2f80*/  DMUL R208, R198, R208 ;  /* 0x000000d0c6d07228 */ /* 0x000fe40000000000 */
[----:B------:R-:W-:Y:S01]  /*2f90*/  DFMA R94, R42, 8, R94 ;  /* 0x402000002a5e782b */ /* 0x000fe2000000005e */
[----:B------:R-:W3:Y:S01]  /*2fa0*/  LDG.E.64.CONSTANT R198, desc[UR18][R98.64+0x21ce80] ;  /* 0x21ce801262c67981 */ /* 0x000ee2000c1e9b00 */
[----:B------:R-:W-:Y:S02]  /*2fb0*/  DMUL R216, R216, 8 ;  /* 0x40200000d8d87828 */ /* 0x000fe40000000000 */
[----:B------:R-:W-:Y:S02]  /*2fc0*/  DFMA R204, R204, R206, R220 ;  /* 0x000000cecccc722b */ /* 0x000fe400000000dc */
[----:B------:R-:W-:Y:S01]  /*2fd0*/  DFMA R102, R16, 8, R102 ;  /* 0x402000001066782b */ /* 0x000fe20000000066 */
[----:B------:R-:W4:Y:S01]  /*2fe0*/  LDG.E.64.CONSTANT R220, desc[UR18][R98.64+0x21d7f0] ;  /* 0x21d7f01262dc7981 */ /* 0x000f22000c1e9b00 */
[----:B------:R-:W-:-:S02]  /*2ff0*/  DADD R196, R78, -R138 ;  /* 0x000000004ec47229 */ /* 0x000fc4000000088a */
[----:B------:R-:W-:Y:S01]  /*3000*/  DADD R50, -R82, R32 ;  /* 0x0000000052327229 */ /* 0x000fe20000000120 */
[----:B------:R-:W-:Y:S01]  /*3010*/  IMAD.U32 R230, RZ, RZ, UR12 ;  /* 0x0000000cffe67e24 */ /* 0x000fe2000f8e00ff */
[----:B------:R-:W-:Y:S01]  /*3020*/  DFMA R48, R202, R48, -R216 ;  /* 0x00000030ca30722b */ /* 0x000fe200000008d8 */
[----:B------:R-:W-:Y:S01]  /*3030*/  MOV R231, UR13 ;  /* 0x0000000d00e77c02 */ /* 0x000fe20008000f00 */
[----:B------:R-:W-:Y:S01]  /*3040*/  DMUL R212, R200, R212 ;  /* 0x000000d4c8d47228 */ /* 0x000fe20000000000 */
[----:B------:R-:W2:Y:S01]  /*3050*/  LDG.E.64.CONSTANT R206, desc[UR18][R66.64+0x21e180] ;  /* 0x21e1801242ce7981 */ /* 0x000ea2000c1e9b00 */
[----:B------:R-:W-:Y:S02]  /*3060*/  DFMA R52, R52, 8, R28 ;  /* 0x402000003434782b */ /* 0x000fe4000000001c */
[----:B------:R-:W-:Y:S01]  /*3070*/  DMUL R204, R40, R204 ;  /* 0x000000cc28cc7228 */ /* 0x000fe20000000000 */
[----:B------:R-:W2:Y:S01]  /*3080*/  LDG.E.64.CONSTANT R218, desc[UR18][R66.64+0x21d808] ;  /* 0x21d8081242da7981 */ /* 0x000ea2000c1e9b00 */
[----:B------:R-:W-:-:S02]  /*3090*/  DADD R32, R70, -R140 ;  /* 0x0000000046207229 */ /* 0x000fc4000000088c */
[----:B------:R-:W-:Y:S01]  /*30a0*/  DMUL R208, R208, 8 ;  /* 0x40200000d0d07828 */ /* 0x000fe20000000000 */
[----:B------:R-:W2:Y:S01]  /*30b0*/  LDG.E.64.CONSTANT R210, desc[UR18][R66.64+0x21d810] ;  /* 0x21d8101242d27981 */ /* 0x000ea2000c1e9b00 */
[----:B------:R-:W-:Y:S02]  /*30c0*/  DFMA R50, R196, 8, R50 ;  /* 0x40200000c432782b */ /* 0x000fe40000000032 */
[----:B------:R-:W-:Y:S01]  /*30d0*/  DADD R28, -R118, R136 ;  /* 0x00000000761c7229 */ /* 0x000fe20000000188 */
[----:B------:R-:W-:Y:S01]  /*30e0*/  IMAD.U32 R200, RZ, RZ, UR12 ;  /* 0x0000000cffc87e24 */ /* 0x000fe2000f8e00ff */
[----:B------:R-:W-:Y:S01]  /*30f0*/  DFMA R204, R58, R234, R204 ;  /* 0x000000ea3acc722b */ /* 0x000fe200000000cc */
[----:B------:R-:W-:Y:S01]  /*3100*/  MOV R201, UR13 ;  /* 0x0000000d00c97c02 */ /* 0x000fe20008000f00 */
[----:B------:R-:W-:Y:S01]  /*3110*/  DFMA R48, R212, 8, R48 ;  /* 0x40200000d430782b */ /* 0x000fe20000000030 */
[----:B------:R-:W-:Y:S01]  /*3120*/  IMAD.U32 R202, RZ, RZ, UR12 ;  /* 0x0000000cffca7e24 */ /* 0x000fe2000f8e00ff */
[----:B------:R-:W-:Y:S01]  /*3130*/  DFMA R32, R32, 8, R54 ;  /* 0x402000002020782b */ /* 0x000fe20000000036 */
[----:B------:R-:W3:Y:S01]  /*3140*/  LDG.E.64.CONSTANT R212, desc[UR18][R98.64+0x21d808] ;  /* 0x21d8081262d47981 */ /* 0x000ee2000c1e9b00 */
[----:B------:R-:W-:-:S02]  /*3150*/  DFMA R52, R194, R52, -R208 ;  /* 0x00000034c234722b */ /* 0x000fc400000008d0 */
[----:B------:R-:W-:Y:S01]  /*3160*/  DMUL R50, R192, R50 ;  /* 0x00000032c0327228 */ /* 0x000fe20000000000 */
[----:B------:R-:W2:Y:S01]  /*3170*/  LDG.E.64.CONSTANT R208, desc[UR18][R98.64+0x21d7f8] ;  /* 0x21d7f81262d07981 */ /* 0x000ea2000c1e9b00 */
[----:B------:R-:W-:Y:S02]  /*3180*/  DMUL R58, R58, R180 ;  /* 0x000000b43a3a7228 */ /* 0x000fe40000000000 */
[----:B------:R-:W-:Y:S01]  /*3190*/  DFMA R28, R224, R28, R30 ;  /* 0x0000001ce01c722b */ /* 0x000fe2000000001e */
[----:B------:R-:W2:Y:S01]  /*31a0*/  LDG.E.64.CONSTANT R194, desc[UR18][R98.64+0x21d810] ;  /* 0x21d8101262c27981 */ /* 0x000ea2000c1e9b00 */
[----:B------:R-:W-:Y:S02]  /*31b0*/  DFMA R32, -R190, R32, R48 ;  /* 0x00000020be20722b */ /* 0x000fe40000000130 */
[----:B------:R-:W-:Y:S01]  /*31c0*/  DFMA R50, R50, 8, R52 ;  /* 0x402000003232782b */ /* 0x000fe20000000034 */
[----:B------:R-:W2:Y:S01]  /*31d0*/  LDG.E.64.CONSTANT R192, desc[UR18][R98.64+0x21c500] ;  /* 0x21c5001262c07981 */ /* 0x000ea2000c1e9b00 */
[----:B------:R-:W-:-:S02]  /*31e0*/  DMUL R58, R58, UR14 ;  /* 0x0000000e3a3a7c28 */ /* 0x000fc40008000000 */
[----:B------:R-:W-:Y:S01]  /*31f0*/  DADD R30, R76, -R134 ;  /* 0x000000004c1e7229 */ /* 0x000fe20000000886 */
[----:B------:R-:W-:Y:S01]  /*3200*/  MOV R203, UR13 ;  /* 0x0000000d00cb7c02 */ /* 0x000fe20008000f00 */
[----:B------:R-:W-:Y:S01]  /*3210*/  DADD R52, -R144, R124 ;  /* 0x0000000090347229 */ /* 0x000fe2000000017c */
[----:B------:R-:W2:Y:S01]  /*3220*/  LDG.E.64.CONSTANT R196, desc[UR18][R22.64+0x3867f8] ;  /* 0x3867f81216c47981 */ /* 0x000ea2000c1e9b00 */
[----:B------:R-:W-:Y:S02]  /*3230*/  DADD R48, R46, -R44 ;  /* 0x000000002e307229 */ /* 0x000fe4000000082c */
[----:B------:R-:W-:Y:S02]  /*3240*/  DADD R190, -R96, R82 ;  /* 0x0000000060be7229 */ /* 0x000fe40000000152 */
[----:B------:R-:W-:Y:S02]  /*3250*/  DADD R54, R90, -R68 ;  /* 0x000000005a367229 */ /* 0x000fe40000000844 */
[----:B------:R-:W-:-:S02]  /*3260*/  DFMA R28, R180, R28, R204 ;  /* 0x0000001cb41c722b */ /* 0x000fc400000000cc */
[----:B------:R-:W-:Y:S02]  /*3270*/  DMUL R32, R58, R32 ;  /* 0x000000203a207228 */ /* 0x000fe40000000000 */
[----:B------:R-:W-:Y:S02]  /*3280*/  DFMA R30, R30, 8, R34 ;  /* 0x402000001e1e782b */ /* 0x000fe40000000022 */
[----:B------:R-:W-:Y:S02]  /*3290*/  DMUL R40, R40, R180 ;  /* 0x000000b428287228 */ /* 0x000fe40000000000 */
[----:B------:R-:W-:Y:S01]  /*32a0*/  DFMA R48, R52, 8, R48 ;  /* 0x402000003430782b */ /* 0x000fe20000000030 */
[----:B------:R-:W-:Y:S01]  /*32b0*/  IMAD.U32 R224, RZ, RZ, UR12 ;  /* 0x0000000cffe07e24 */ /* 0x000fe2000f8e00ff */
[----:B------:R-:W-:Y:S01]  /*32c0*/  DFMA R190, R190, 8, R54 ;  /* 0x40200000bebe782b */ /* 0x000fe20000000036 */
[----:B------:R-:W-:Y:S01]  /*32d0*/  MOV R225, UR13 ;  /* 0x0000000d00e17c02 */ /* 0x000fe20008000f00 */
[----:B------:R-:W-:Y:S01]  /*32e0*/  DFMA R28, R28, UR26, R32 ;  /* 0x0000001a1c1c7c2b */ /* 0x000fe20008000020 */
[----:B------:R-:W2:Y:S01]  /*32f0*/  LDG.E.64.CONSTANT R180, desc[UR18][R24.64+0x386800] ;  /* 0x3868001218b47981 */ /* 0x000ea2000c1e9b00 */
[----:B------:R-:W-:-:S02]  /*3300*/  DFMA R30, -R132, R30, R50 ;  /* 0x0000001e841e722b */ /* 0x000fc40000000132 */
[----:B------:R-:W-:Y:S01]  /*3310*/  DMUL R40, R40, UR14 ;  /* 0x0000000e28287c28 */ /* 0x000fe20008000000 */
[----:B------:R-:W2:Y:S01]  /*3320*/  LDG.E.64.CONSTANT R32, desc[UR18][R98.64+0x21eb00] ;  /* 0x21eb001262207981 */ /* 0x000ea2000c1e9b00 */
[C---:B------:R-:W-:Y:S02]  /*3330*/  DMUL R54, R148.reuse, R48 ;  /* 0x0000003094367228 */ /* 0x040fe40000000000 */
[----:B------:R-:W-:Y:S01]  /*3340*/  DMUL R50, R148, R190 ;  /* 0x000000be94327228 */ /* 0x000fe20000000000 */
[----:B------:R-:W2:Y:S03]  /*3350*/  LDG.E.64.CONSTANT R132, desc[UR18][R38.64+0x385500] ;  /* 0x3855001226847981 */ /* 0x000ea6000c1e9b00 */
[----:B------:R-:W-:Y:S01]  /*3360*/  DFMA R28, R40, R30, R28 ;  /* 0x0000001e281c722b */ /* 0x000fe2000000001c */
[----:B------:R-:W2:Y:S01]  /*3370*/  LDG.E.64.CONSTANT R190, desc[UR18][R98.64+0x21e180] ;  /* 0x21e1801262be7981 */ /* 0x000ea2000c1e9b00 */
[----:B------:R-:W-:-:S02]  /*3380*/  DADD R94, R94, -R54 ;  /* 0x000000005e5e7229 */ /* 0x000fc40000000836 */
[----:B------:R-:W-:-:S06]  /*3390*/  DADD R102, R102, -R50 ;  /* 0x0000000066667229 */ /* 0x000fcc0000000832 */
[----:B------:R-:W-:Y:S01]  /*33a0*/  DFMA R28, R58, R94, R28 ;  /* 0x0000005e3a1c722b */ /* 0x000fe2000000001c */
[----:B------:R-:W2:Y:S07]  /*33b0*/  LDG.E.64.CONSTANT R58, desc[UR18][R36.64+0x386800] ;  /* 0x38680012243a7981 */ /* 0x000eae000c1e9b00 */
[----:B------:R-:W-:-:S08]  /*33c0*/  DFMA R28, R40, R102, R28 ;  /* 0x00000066281c722b */ /* 0x000fd0000000001c */
[----:B------:R-:W-:-:S07]  /*33d0*/  DFMA R26, R28, UR28, R26 ;  /* 0x0000001c1c1a7c2b */ /* 0x000fce000800001a */
[----:B------:R0:W-:Y:S04]  /*33e0*/  STG.E.64 desc[UR18][R56.64+0x169000], R26 ;  /* 0x1690001a38007986 */ /* 0x0001e8000c101b12 */
[----:B------:R-:W2:Y:S04]  /*33f0*/  LDG.E.64 R30, desc[UR18][R74.64+-0x8] ;  /* 0xfffff8124a1e7981 */ /* 0x000ea8000c1e1b00 */
[----:B------:R-:W0:Y:S04]  /*3400*/  LDG.E.64 R244, desc[UR18][R74.64+0x8] ;  /* 0x000008124af47981 */ /* 0x000e28000c1e1b00 */
        /* <DEDUP_REMOVED lines=13> */
[----:B------:R-:W-:-:S02]  /*34e0*/  DADD R242, -R100, R242 ;  /* 0x0000000064f27229 */ /* 0x000fc400000001f2 */
[----:B----4-:R-:W-:Y:S02]  /*34f0*/  DMUL R40, R220, 0.75 ;  /* 0x3fe80000dc287828 */ /* 0x010fe40000000000 */
[----:B---3--:R-:W-:Y:S02]  /*3500*/  DMUL R102, R212, 3 ;  /* 0x40080000d4667828 */ /* 0x008fe40000000000 */
[----:B--2---:R-:W-:Y:S02]  /*3510*/  DMUL R34, R208, R30 ;  /* 0x0000001ed0227228 */ /* 0x004fe40000000000 */
[----:B0-----:R-:W-:-:S06]  /*3520*/  DMUL R26, R212, R244 ;  /* 0x000000f4d41a7228 */ /* 0x001fcc0000000000 */
[----:B------:R-:W-:Y:S02]  /*3530*/  DFMA R246, -R122, R52, R34 ;  /* 0x000000347af6722b */ /* 0x000fe40000000122 */
[----:B------:R-:W-:-:S06]  /*3540*/  DFMA R94, R220, R48, R26 ;  /* 0x00000030dc5e722b */ /* 0x000fcc000000001a */
[----:B------:R-:W-:Y:S02]  /*3550*/  DFMA R246, -R40, R48, R246 ;  /* 0x0000003028f6722b */ /* 0x000fe400000001f6 */
[----:B------:R-:W-:Y:S02]  /*3560*/  DFMA R48, R194, R204, R34 ;  /* 0x000000ccc230722b */ /* 0x000fe40000000022 */
[----:B------:R-:W-:Y:S02]  /*3570*/  DMUL R34, R190, R228 ;  /* 0x000000e4be227228 */ /* 0x000fe40000000000 */
[----:B------:R-:W-:Y:S02]  /*3580*/  DMUL R40, R208, 3 ;  /* 0x40080000d0287828 */ /* 0x000fe40000000000 */
[----:B------:R-:W-:Y:S02]  /*3590*/  DFMA R94, R182, R52, R94 ;  /* 0x00000034b65e722b */ /* 0x000fe4000000005e */
[----:B------:R-:W-:-:S02]  /*35a0*/  DFMA R244, R244, R102, R48 ;  /* 0x00000066f4f4722b */ /* 0x000fc40000000030 */
[----:B------:R-:W-:Y:S02]  /*35b0*/  DFMA R48, R192, R234, R34 ;  /* 0x000000eac030722b */ /* 0x000fe40000000022 */
[----:B------:R-:W-:Y:S02]  /*35c0*/  DFMA R26, -R122, R52, R26 ;  /* 0x000000347a1a722b */ /* 0x000fe4000000011a */
[----:B------:R-:W-:Y:S02]  /*35d0*/  DFMA R30, R30, R40, R94 ;  /* 0x000000281e1e722b */ /* 0x000fe4000000005e */
[----:B------:R-:W-:Y:S02]  /*35e0*/  DMUL R40, R194, 0.75 ;  /* 0x3fe80000c2287828 */ /* 0x000fe40000000000 */
[----:B------:R-:W-:Y:S02]  /*35f0*/  DFMA R94, R182, R28, R48 ;  /* 0x0000001cb65e722b */ /* 0x000fe40000000030 */
[----:B------:R-:W-:-:S02]  /*3600*/  DMUL R102, R198, 3 ;  /* 0x40080000c6667828 */ /* 0x000fc40000000000 */
[----:B------:R-:W-:Y:S02]  /*3610*/  DMUL R48, R198, R238 ;  /* 0x000000eec6307228 */ /* 0x000fe40000000000 */
[----:B------:R-:W-:Y:S01]  /*3620*/  DFMA R204, R204, -R40, R26 ;  /* 0x80000028cccc722b */ /* 0x000fe2000000001a */
[----:B------:R-:W2:Y:S03]  /*3630*/  LDG.E.64.CONSTANT R26, desc[UR18][R22.64+0x3867f0] ;  /* 0x3867f012161a7981 */ /* 0x000ea6000c1e9b00 */
[----:B------:R-:W-:Y:S02]  /*3640*/  DFMA R238, R238, R102, R94 ;  /* 0x00000066eeee722b */ /* 0x000fe4000000005e */
[----:B------:R-:W-:Y:S01]  /*3650*/  DMUL R94, R192, 0.75 ;  /* 0x3fe80000c05e7828 */ /* 0x000fe20000000000 */
[----:B------:R-:W3:Y:S01]  /*3660*/  LDG.E.64.CONSTANT R102, desc[UR18][R38.64+0x387180] ;  /* 0x3871801226667981 */ /* 0x000ee2000c1e9b00 */
[----:B------:R-:W-:-:S02]  /*3670*/  DFMA R40, -R122, R28, R48 ;  /* 0x0000001c7a28722b */ /* 0x000fc40000000130 */
[----:B------:R-:W-:-:S06]  /*3680*/  DFMA R48, R32, R216, R48 ;  /* 0x000000d82030722b */ /* 0x000fcc0000000030 */
[----:B------:R-:W-:Y:S02]  /*3690*/  DFMA R234, -R94, R234, R40 ;  /* 0x000000ea5eea722b */ /* 0x000fe40000000128 */
[----:B------:R-:W-:Y:S01]  /*36a0*/  DMUL R94, R190, 3 ;  /* 0x40080000be5e7828 */ /* 0x000fe20000000000 */
[----:B------:R-:W4:Y:S07]  /*36b0*/  LDG.E.64.CONSTANT R40, desc[UR18][R22.64+0x386808] ;  /* 0x3868081216287981 */ /* 0x000f2e000c1e9b00 */
[----:B------:R-:W-:-:S02]  /*36c0*/  DFMA R228, R228, R94, R48 ;  /* 0x0000005ee4e4722b */ /* 0x000fc40000000030 */
[----:B------:R-:W3:Y:S01]  /*36d0*/  LDG.E.64.CONSTANT R94, desc[UR18][R38.64+0x385e80] ;  /* 0x385e8012265e7981 */ /* 0x000ee2000c1e9b00 */
[----:B------:R-:W-:Y:S02]  /*36e0*/  DFMA R34, -R122, R28, R34 ;  /* 0x0000001c7a22722b */ /* 0x000fe40000000122 */
[----:B------:R-:W-:-:S08]  /*36f0*/  DMUL R48, R32, 0.75 ;  /* 0x3fe8000020307828 */ /* 0x000fd00000000000 */
[----:B------:R-:W-:Y:S01]  /*3700*/  DFMA R216, R216, -R48, R34 ;  /* 0x80000030d8d8722b */ /* 0x000fe20000000022 */
[----:B------:R-:W3:Y:S04]  /*3710*/  LDG.E.64.CONSTANT R34, desc[UR18][R22.64+0x386810] ;  /* 0x3868101216227981 */ /* 0x000ee8000c1e9b00 */
[----:B------:R-:W3:Y:S01]  /*3720*/  LDG.E.64.CONSTANT R48, desc[UR18][R38.64+0x387b00] ;  /* 0x387b001226307981 */ /* 0x000ee2000c1e9b00 */
[----:B------:R-:W-:-:S03]  /*3730*/  DMUL R242, R30, R242 ;  /* 0x000000f21ef27228 */ /* 0x000fc60000000000 */
[----:B------:R-:W3:Y:S01]  /*3740*/  LDG.E.64 R30, desc[UR18][R56.64+0x21d800] ;  /* 0x21d80012381e7981 */ /* 0x000ee2000c1e1b00 */
[C---:B------:R-:W-:Y:S02]  /*3750*/  DADD R226, -R100.reuse, R226 ;  /* 0x0000000064e27229 */ /* 0x040fe400000001e2 */
[----:B------:R-:W-:-:S06]  /*3760*/  DADD R236, -R100, R236 ;  /* 0x0000000064ec7229 */ /* 0x000fcc00000001ec */
[----:B------:R-:W-:-:S08]  /*3770*/  DMUL R226, R238, R226 ;  /* 0x000000e2eee27228 */ /* 0x000fd00000000000 */
[----:B------:R-:W-:Y:S02]  /*3780*/  DFMA R234, R234, R236, R226 ;  /* 0x000000eceaea722b */ /* 0x000fe400000000e2 */
[----:B------:R-:W-:-:S08]  /*3790*/  DMUL R226, R164, R230 ;  /* 0x000000e6a4e27228 */ /* 0x000fd00000000000 */
[----:B------:R-:W-:-:S08]  /*37a0*/  DFMA R236, -R122, R200, R226 ;  /* 0x000000c87aec722b */ /* 0x000fd000000001e2 */
[----:B------:R-:W-:Y:S02]  /*37b0*/  DFMA R238, -R186, R232, R236 ;  /* 0x000000e8baee722b */ /* 0x000fe400000001ec */
[----:B------:R-:W-:-:S08]  /*37c0*/  DMUL R186, R146, R224 ;  /* 0x000000e092ba7228 */ /* 0x000fd00000000000 */
[----:B------:R-:W-:-:S08]  /*37d0*/  DFMA R160, R232, R160, R186 ;  /* 0x000000a0e8a0722b */ /* 0x000fd000000000ba */
[----:B------:R-:W-:Y:S02]  /*37e0*/  DFMA R160, R182, R200, R160 ;  /* 0x000000c8b6a0722b */ /* 0x000fe400000000a0 */
[----:B------:R-:W-:-:S06]  /*37f0*/  DMUL R162, R232, R162 ;  /* 0x000000a2e8a27228 */ /* 0x000fcc0000000000 */
[----:B------:R-:W-:-:S08]  /*3800*/  DFMA R160, R184, R230, R160 ;  /* 0x000000e6b8a0722b */ /* 0x000fd000000000a0 */
[----:B------:R-:W-:Y:S02]  /*3810*/  DFMA R162, R160, 2, R162 ;  /* 0x40000000a0a2782b */ /* 0x000fe400000000a2 */
[----:B------:R-:W-:-:S08]  /*3820*/  DMUL R160, R148, R224 ;  /* 0x000000e094a07228 */ /* 0x000fd00000000000 */
[----:B------:R-:W-:Y:S02]  /*3830*/  DADD R184, R162, R160 ;  /* 0x00000000a2b87229 */ /* 0x000fe400000000a0 */
[----:B------:R-:W-:Y:S02]  /*3840*/  DFMA R162, R58, R202, R226 ;  /* 0x000000ca3aa2722b */ /* 0x000fe400000000e2 */
[----:B------:R-:W-:-:S04]  /*3850*/  DMUL R226, R146, 3 ;  /* 0x4008000092e27828 */ /* 0x000fc80000000000 */
[----:B------:R-:W-:Y:S02]  /*3860*/  DFMA R184, R178, R200, R184 ;  /* 0x000000c8b2b8722b */ /* 0x000fe400000000b8 */
[----:B------:R-:W-:Y:S02]  /*3870*/  DMUL R236, R174, R230 ;  /* 0x000000e6aeec7228 */ /* 0x000fe40000000000 */
[----:B------:R-:W-:Y:S02]  /*3880*/  DFMA R162, R224, R226, R162 ;  /* 0x000000e2e0a2722b */ /* 0x000fe400000000a2 */
[----:B------:R-:W-:Y:S02]  /*3890*/  DADD R156, -R196, R156 ;  /* 0x00000000c49c7229 */ /* 0x000fe4000000019c */
[----:B------:R-:W-:Y:S02]  /*38a0*/  DFMA R176, R176, R230, R184 ;  /* 0x000000e6b0b0722b */ /* 0x000fe400000000b8 */
[----:B------:R-:W-:-:S02]  /*38b0*/  DADD R184, -R126, R144 ;  /* 0x000000007eb87229 */ /* 0x000fc40000000190 */
[----:B------:R-:W-:Y:S02]  /*38c0*/  DFMA R238, R238, 2, R236 ;  /* 0x40000000eeee782b */ /* 0x000fe400000000ec */
[----:B------:R-:W-:-:S04]  /*38d0*/  DFMA R162, R182, R200, R162 ;  /* 0x000000c8b6a2722b */ /* 0x000fc800000000a2 */
[----:B------:R-:W-:Y:S02]  /*38e0*/  DFMA R184, R184, 8, R156 ;  /* 0x40200000b8b8782b */ /* 0x000fe4000000009c */
[----:B------:R-:W-:Y:S02]  /*38f0*/  DADD R156, R118, -R100 ;  /* 0x00000000769c7229 */ /* 0x000fe40000000864 */
[----:B------:R-:W-:Y:S02]  /*3900*/  DFMA R238, -R128, R200, R238 ;  /* 0x000000c880ee722b */ /* 0x000fe400000001ee */
[----:B------:R-:W-:Y:S02]  /*3910*/  DFMA R236, R162, 2, R236 ;  /* 0x40000000a2ec782b */ /* 0x000fe400000000ec */
[----:B------:R-:W-:Y:S02]  /*3920*/  DADD R162, -R130, R46 ;  /* 0x0000000082a27229 */ /* 0x000fe4000000012e */
[----:B------:R-:W-:-:S02]  /*3930*/  DMUL R156, R176, R156 ;  /* 0x0000009cb09c7228 */ /* 0x000fc40000000000 */
[----:B------:R-:W-:Y:S02]  /*3940*/  DMUL R184, R208, R184 ;  /* 0x000000b8d0b87228 */ /* 0x000fe40000000000 */
[----:B------:R-:W-:Y:S02]  /*3950*/  DADD R176, -R100, R206 ;  /* 0x0000000064b07229 */ /* 0x000fe400000001ce */
[----:B------:R-:W-:Y:S02]  /*3960*/  DFMA R188, -R188, R232, R238 ;  /* 0x000000e8bcbc722b */ /* 0x000fe400000001ee */
[----:B------:R-:W-:Y:S02]  /*3970*/  DMUL R208, R58, 0.75 ;  /* 0x3fe800003ad07828 */ /* 0x000fe40000000000 */
[----:B------:R-:W-:Y:S02]  /*3980*/  DFMA R186, -R122, R200, R186 ;  /* 0x000000c87aba722b */ /* 0x000fe400000001ba */
[----:B------:R-:W-:-:S02]  /*3990*/  DADD R154, -R100, R154 ;  /* 0x00000000649a7229 */ /* 0x000fc4000000019a */
[----:B------:R-:W-:Y:S02]  /*39a0*/  DFMA R236, R202, R222, R236 ;  /* 0x000000decaec722b */ /* 0x000fe400000000ec */
[----:B------:R-:W-:Y:S02]  /*39b0*/  DMUL R206, R148, 3 ;  /* 0x4008000094ce7828 */ /* 0x000fe40000000000 */
[----:B------:R-:W-:Y:S02]  /*39c0*/  DADD R240, -R100, R240 ;  /* 0x0000000064f07229 */ /* 0x000fe400000001f0 */
[----:B------:R-:W-:Y:S02]  /*39d0*/  DFMA R228, R182, R28, R228 ;  /* 0x0000001cb6e4722b */ /* 0x000fe400000000e4 */
[----:B------:R-:W-:Y:S02]  /*39e0*/  DFMA R186, R202, -R208, R186 ;  /* 0x800000d0caba722b */ /* 0x000fe400000000ba */
[----:B------:R-:W-:-:S02]  /*39f0*/  DFMA R154, R188, R154, R156 ;  /* 0x0000009abc9a722b */ /* 0x000fc4000000009c */
[----:B------:R-:W-:Y:S02]  /*3a00*/  DFMA R236, R224, R206, R236 ;  /* 0x000000cee0ec722b */ /* 0x000fe400000000ec */
[----:B------:R-:W-:Y:S02]  /*3a10*/  DFMA R240, R246, R240, R242 ;  /* 0x000000f0f6f0722b */ /* 0x000fe400000000f2 */
[----:B------:R-:W-:Y:S01]  /*3a20*/  DADD R218, -R100, R218 ;  /* 0x0000000064da7229 */ /* 0x000fe200000001da */
[----:B------:R-:W3:Y:S01]  /*3a30*/  LDG.E.64.CONSTANT R242, desc[UR18][R66.64+0x2d1ff8] ;  /* 0x2d1ff81242f27981 */ /* 0x000ee2000c1e9b00 */
[----:B------:R-:W-:Y:S02]  /*3a40*/  DFMA R244, R182, R52, R244 ;  /* 0x00000034b6f4722b */ /* 0x000fe400000000f4 */
[----:B------:R-:W-:Y:S02]  /*3a50*/  DFMA R234, R228, R176, R234 ;  /* 0x000000b0e4ea722b */ /* 0x000fe400000000ea */
[----:B------:R-:W-:Y:S01]  /*3a60*/  DADD R156, -R110, R96 ;  /* 0x000000006e9c7229 */ /* 0x000fe20000000160 */
[----:B------:R-:W3:Y:S01]  /*3a70*/  LDG.E.64.CONSTANT R228, desc[UR18][R66.64+0x2d1680] ;  /* 0x2d16801242e47981 */ /* 0x000ee2000c1e9b00 */
[----:B------:R-:W-:-:S02]  /*3a80*/  DADD R214, -R100, R214 ;  /* 0x0000000064d67229 */ /* 0x000fc400000001d6 */
[----:B------:R-:W-:Y:S02]  /*3a90*/  DFMA R186, R186, 2, R160 ;  /* 0x40000000baba782b */ /* 0x000fe400000000a0 */
[----:B------:R-:W-:Y:S02]  /*3aa0*/  DADD R210, -R100, R210 ;  /* 0x0000000064d27229 */ /* 0x000fe400000001d2 */
[----:B------:R-:W-:Y:S02]  /*3ab0*/  DFMA R170, R64, -8, R170 ;  /* 0xc020000040aa782b */ /* 0x000fe400000000aa */
[----:B------:R-:W-:Y:S02]  /*3ac0*/  DFMA R168, R20, -8, R168 ;  /* 0xc020000014a8782b */ /* 0x000fe400000000a8 */
[----:B--2---:R-:W-:Y:S02]  /*3ad0*/  DADD R158, -R26, R158 ;  /* 0x000000001a9e7229 */ /* 0x004fe4000000019e */
[----:B----4-:R-:W-:-:S02]  /*3ae0*/  DADD R230, -R40, R152 ;  /* 0x0000000028e67229 */ /* 0x010fc40000000198 */
[----:B---3--:R-:W-:Y:S02]  /*3af0*/  DADD R142, -R94, R142 ;  /* 0x000000005e8e7229 */ /* 0x008fe4000000018e */
[----:B------:R-:W-:Y:S02]  /*3b00*/  DADD R138, -R102, R138 ;  /* 0x00000000668a7229 */ /* 0x000fe4000000018a */
[----:B------:R-:W-:Y:S02]  /*3b10*/  DADD R140, -R34, R140 ;  /* 0x00000000228c7229 */ /* 0x000fe4000000018c */
[----:B------:R-:W-:Y:S01]  /*3b20*/  DADD R134, -R48, R134 ;  /* 0x0000000030867229 */ /* 0x000fe20000000186 */
[----:B------:R-:W-:Y:S01]  /*3b30*/  IMAD.U32 R224, RZ, RZ, UR12 ;  /* 0x0000000cffe07e24 */ /* 0x000fe2000f8e00ff */
[----:B------:R-:W-:Y:S01]  /*3b40*/  DFMA R158, R162, 8, R158 ;  /* 0x40200000a29e782b */ /* 0x000fe2000000009e */
[----:B------:R-:W-:Y:S01]  /*3b50*/  MOV R225, UR13 ;  /* 0x0000000d00e17c02 */ /* 0x000fe20008000f00 */
[----:B------:R-:W-:Y:S01]  /*3b60*/  DADD R162, -R114, R124 ;  /* 0x0000000072a27229 */ /* 0x000fe2000000017c */
[----:B------:R-:W-:Y:S01]  /*3b70*/  IMAD.U32 R232, RZ, RZ, UR12 ;  /* 0x0000000cffe87e24 */ /* 0x000fe2000f8e00ff */
[----:B------:R-:W-:Y:S01]  /*3b80*/  DMUL R152, R184, 8 ;  /* 0x40200000b8987828 */ /* 0x000fe20000000000 */
[----:B------:R-:W-:Y:S01]  /*3b90*/  MOV R233, UR13 ;  /* 0x0000000d00e97c02 */ /* 0x000fe20008000f00 */
[----:B------:R-:W-:Y:S01]  /*3ba0*/  DFMA R236, R178, R200, R236 ;  /* 0x000000c8b2ec722b */ /* 0x000fe200000000ec */
[----:B------:R-:W2:Y:S01]  /*3bb0*/  LDG.E.64.CONSTANT R176, desc[UR18][R38.64+0x439d00] ;  /* 0x439d001226b07981 */ /* 0x000ea2000c1e9b00 */
[----:B------:R-:W-:-:S02]  /*3bc0*/  DFMA R218, R244, R218, R240 ;  /* 0x000000daf4da722b */ /* 0x000fc400000000f0 */
[----:B------:R-:W-:Y:S02]  /*3bd0*/  DFMA R162, R162, 8, R230 ;  /* 0x40200000a2a2782b */ /* 0x000fe400000000e6 */
[----:B------:R-:W-:Y:S02]  /*3be0*/  DFMA R142, R156, 8, R142 ;  /* 0x402000009c8e782b */ /* 0x000fe4000000008e */
[----:B------:R-:W-:Y:S02]  /*3bf0*/  DFMA R214, R216, R214, R234 ;  /* 0x000000d6d8d6722b */ /* 0x000fe400000000ea */
[----:B------:R-:W-:Y:S02]  /*3c00*/  DFMA R186, -R128, R200, R186 ;  /* 0x000000c880ba722b */ /* 0x000fe400000001ba */
[----:B------:R-:W-:Y:S02]  /*3c10*/  DADD R160, -R62, R82 ;  /* 0x000000003ea07229 */ /* 0x000fe40000000152 */
[----:B------:R-:W-:-:S02]  /*3c20*/  DFMA R170, R54, 8, R170 ;  /* 0x4020000036aa782b */ /* 0x000fc400000000aa */
[----:B------:R-:W-:Y:S01]  /*3c30*/  DFMA R168, R50, 8, R168 ;  /* 0x4020000032a8782b */ /* 0x000fe200000000a8 */
[----:B------:R-:W-:Y:S01]  /*3c40*/  IMAD.U32 R184, RZ, RZ, UR12 ;  /* 0x0000000cffb87e24 */ /* 0x000fe2000f8e00ff */
[----:B------:R-:W-:Y:S01]  /*3c50*/  DFMA R158, R220, R158, -R152 ;  /* 0x0000009edc9e722b */ /* 0x000fe20000000898 */
[----:B------:R-:W-:Y:S01]  /*3c60*/  MOV R185, UR13 ;  /* 0x0000000d00b97c02 */ /* 0x000fe20008000f00 */
[----:B------:R-:W-:Y:S01]  /*3c70*/  DADD R152, -R100, R136 ;  /* 0x0000000064987229 */ /* 0x000fe20000000188 */
[----:B------:R-:W3:Y:S01]  /*3c80*/  LDG.E.64.CONSTANT R230, desc[UR18][R60.64+0x43b000] ;  /* 0x43b000123ce67981 */ /* 0x000ee2000c1e9b00 */
[----:B------:R-:W-:Y:S02]  /*3c90*/  DMUL R162, R212, R162 ;  /* 0x000000a2d4a27228 */ /* 0x000fe40000000000 */
[----:B------:R-:W-:Y:S01]  /*3ca0*/  DMUL R212, R222, 0.75 ;  /* 0x3fe80000ded47828 */ /* 0x000fe20000000000 */
[----:B------:R-:W4:Y:S01]  /*3cb0*/  LDG.E.64.CONSTANT R240, desc[UR18][R66.64+0x2d1ff0] ;  /* 0x2d1ff01242f07981 */ /* 0x000f22000c1e9b00 */
[----:B------:R-:W-:-:S02]  /*3cc0*/  DFMA R204, R204, R210, R218 ;  /* 0x000000d2cccc722b */ /* 0x000fc400000000da */
[----:B------:R-:W-:Y:S02]  /*3cd0*/  DFMA R152, R236, R152, R154 ;  /* 0x00000098ec98722b */ /* 0x000fe4000000009a */
[----:B------:R-:W-:Y:S01]  /*3ce0*/  DMUL R198, R198, R142 ;  /* 0x0000008ec6c67228 */ /* 0x000fe20000000000 */
[----:B------:R-:W2:Y:S01]  /*3cf0*/  LDG.E.64.CONSTANT R236, desc[UR18][R66.64+0x2d0d00] ;  /* 0x2d0d001242ec7981 */ /* 0x000ea2000c1e9b00 */
[----:B------:R-:W-:Y:S02]  /*3d00*/  DADD R156, -R106, R90 ;  /* 0x000000006a9c7229 */ /* 0x000fe4000000015a */
[----:B------:R-:W-:Y:S01]  /*3d10*/  DADD R154, -R132, R72 ;  /* 0x00000000849a7229 */ /* 0x000fe20000000148 */
[----:B------:R-:W-:Y:S01]  /*3d20*/  IMAD.U32 R216, RZ, RZ, UR12 ;  /* 0x0000000cffd87e24 */ /* 0x000fe2000f8e00ff */
[----:B------:R-:W-:Y:S01]  /*3d30*/  DMUL R214, R28, R214 ;  /* 0x000000d61cd67228 */ /* 0x000fe20000000000 */
[----:B------:R-:W-:Y:S01]  /*3d40*/  MOV R217, UR13 ;  /* 0x0000000d00d97c02 */ /* 0x000fe20008000f00 */
[----:B------:R-:W-:Y:S01]  /*3d50*/  DADD R142, -R92, R44 ;  /* 0x000000005c8e7229 */ /* 0x000fe2000000012c */
[----:B------:R-:W3:Y:S01]  /*3d60*/  LDG.E.64.CONSTANT R218, desc[UR18][R36.64+0x43b000] ;  /* 0x43b0001224da7981 */ /* 0x000ee2000c1e9b00 */
[----:B------:R-:W-:-:S02]  /*3d70*/  DFMA R186, R202, -R212, R186 ;  /* 0x800000d4caba722b */ /* 0x000fc400000000ba */
[----:B------:R-:W-:Y:S01]  /*3d80*/  DADD R72, -R100, R180 ;  /* 0x0000000064487229 */ /* 0x000fe200000001b4 */
[----:B------:R-:W4:Y:S01]  /*3d90*/  LDG.E.64.CONSTANT R202, desc[UR18][R98.64+0x2d2008] ;  /* 0x2d20081262ca7981 */ /* 0x000f22000c1e9b00 */
[----:B------:R-:W-:Y:S02]  /*3da0*/  DFMA R154, R156, 8, R154 ;  /* 0x402000009c9a782b */ /* 0x000fe4000000009a */
[----:B------:R-:W-:Y:S01]  /*3db0*/  DMUL R198, R198, 8 ;  /* 0x40200000c6c67828 */ /* 0x000fe20000000000 */
[----:B------:R-:W3:Y:S01]  /*3dc0*/  LDG.E.64.CONSTANT R210, desc[UR18][R66.64+0x2d2980] ;  /* 0x2d29801242d27981 */ /* 0x000ee2000c1e9b00 */
[----:B------:R-:W-:Y:S02]  /*3dd0*/  DFMA R138, R160, 8, R138 ;  /* 0x40200000a08a782b */ /* 0x000fe4000000008a */
[----:B------:R-:W-:Y:S01]  /*3de0*/  DFMA R204, R52, R204, R214 ;  /* 0x000000cc34cc722b */ /* 0x000fe200000000d6 */
[----:B------:R-:W2:Y:S01]  /*3df0*/  LDG.E.64.CONSTANT R160, desc[UR18][R98.64+0x2d1680] ;  /* 0x2d16801262a07981 */ /* 0x000ea2000c1e9b00 */
[----:B------:R-:W-:-:S02]  /*3e00*/  DFMA R158, R162, 8, R158 ;  /* 0x40200000a29e782b */ /* 0x000fc4000000009e */
[----:B------:R-:W-:Y:S01]  /*3e10*/  DFMA R140, R142, 8, R140 ;  /* 0x402000008e8c782b */ /* 0x000fe2000000008c */
[----:B------:R-:W3:Y:S01]  /*3e20*/  LDG.E.64.CONSTANT R214, desc[UR18][R22.64+0x43aff8] ;  /* 0x43aff81216d67981 */ /* 0x000ee2000c1e9b00 */
[----:B------:R-:W-:Y:S02]  /*3e30*/  DMUL R52, R52, R200 ;  /* 0x000000c834347228 */ /* 0x000fe40000000000 */
[----:B------:R-:W-:Y:S02]  /*3e40*/  DFMA R72, R186, R72, R152 ;  /* 0x00000048ba48722b */ /* 0x000fe40000000098 */
[----:B------:R-:W-:Y:S02]  /*3e50*/  DFMA R154, R192, R154, -R198 ;  /* 0x0000009ac09a722b */ /* 0x000fe400000008c6 */
[----:B------:R-:W-:Y:S01]  /*3e60*/  DMUL R138, R190, R138 ;  /* 0x0000008abe8a7228 */ /* 0x000fe20000000000 */
[----:B------:R-:W2:Y:S01]  /*3e70*/  LDG.E.64.CONSTANT R192, desc[UR18][R98.64+0x2d1ff8] ;  /* 0x2d1ff81262c07981 */ /* 0x000ea2000c1e9b00 */
[----:B------:R-:W-:-:S02]  /*3e80*/  DADD R156, -R196, R40 ;  /* 0x00000000c49c7229 */ /* 0x000fc40000000128 */
[----:B------:R-:W-:Y:S02]  /*3e90*/  DADD R152, R26, -R34 ;  /* 0x000000001a987229 */ /* 0x000fe40000000822 */
[----:B------:R-:W-:Y:S01]  /*3ea0*/  DMUL R28, R28, R200 ;  /* 0x000000c81c1c7228 */ /* 0x000fe20000000000 */
[----:B------:R-:W-:Y:S01]  /*3eb0*/  IMAD.U32 R162, RZ, RZ, UR12 ;  /* 0x0000000cffa27e24 */ /* 0x000fe2000f8e00ff */
[----:B------:R-:W-:Y:S01]  /*3ec0*/  DADD R142, -R108, R68 ;  /* 0x000000006c8e7229 */ /* 0x000fe20000000144 */
[----:B------:R-:W-:Y:S01]  /*3ed0*/  MOV R163, UR13 ;  /* 0x0000000d00a37c02 */ /* 0x000fe20008000f00 */
[----:B------:R-:W-:Y:S01]  /*3ee0*/  DFMA R140, -R194, R140, R158 ;  /* 0x0000008cc28c722b */ /* 0x000fe2000000019e */
[----:B------:R-:W3:Y:S01]  /*3ef0*/  LDG.E.64.CONSTANT R186, desc[UR18][R22.64+0x43b008] ;  /* 0x43b0081216ba7981 */ /* 0x000ee2000c1e9b00 */
[----:B------:R-:W-:Y:S02]  /*3f00*/  DMUL R52, R52, UR14 ;  /* 0x0000000e34347c28 */ /* 0x000fe40008000000 */
[----:B------:R-:W-:Y:S01]  /*3f10*/  DFMA R152, R156, 8, R152 ;  /* 0x402000009c98782b */ /* 0x000fe20000000098 */
[----:B------:R-:W3:Y:S01]  /*3f20*/  LDG.E.64.CONSTANT R158, desc[UR18][R98.64+0x2d2010] ;  /* 0x2d201012629e7981 */ /* 0x000ee2000c1e9b00 */
[----:B------:R-:W-:-:S02]  /*3f30*/  DFMA R138, R138, 8, R154 ;  /* 0x402000008a8a782b */ /* 0x000fc4000000009a */
[----:B------:R-:W-:Y:S01]  /*3f40*/  DFMA R134, R142, 8, R134 ;  /* 0x402000008e86782b */ /* 0x000fe20000000086 */
[----:B------:R-:W3:Y:S01]  /*3f50*/  LDG.E.64.CONSTANT R194, desc[UR18][R66.64+0x2d3300] ;  /* 0x2d33001242c27981 */ /* 0x000ee2000c1e9b00 */
[----:B------:R-:W-:Y:S02]  /*3f60*/  DFMA R72, R200, R72, R204 ;  /* 0x00000048c848722b */ /* 0x000fe400000000cc */
[----:B------:R-:W-:Y:S01]  /*3f70*/  DMUL R140, R52, R140 ;  /* 0x0000008c348c7228 */ /* 0x000fe20000000000 */
[----:B------:R-:W2:Y:S01]  /*3f80*/  LDG.E.64.CONSTANT R204, desc[UR18][R98.64+0x2d1ff0] ;  /* 0x2d1ff01262cc7981 */ /* 0x000ea2000c1e9b00 */
[----:B------:R-:W-:Y:S02]  /*3f90*/  DADD R156, -R94, R102 ;  /* 0x000000005e9c7229 */ /* 0x000fe40000000166 */
[----:B------:R-:W-:Y:S01]  /*3fa0*/  DADD R154, R132, -R48 ;  /* 0x00000000849a7229 */ /* 0x000fe20000000830 */
[----:B------:R-:W3:Y:S01]  /*3fb0*/  LDG.E.64.CONSTANT R142, desc[UR18][R98.64+0x2d3300] ;  /* 0x2d330012628e7981 */ /* 0x000ee2000c1e9b00 */
[----:B------:R-:W-:-:S02]  /*3fc0*/  DFMA R138, -R32, R134, R138 ;  /* 0x00000086208a722b */ /* 0x000fc4000000018a */
[----:B------:R-:W-:Y:S01]  /*3fd0*/  DFMA R72, R72, UR26, R140 ;  /* 0x0000001a48487c2b */ /* 0x000fe2000800008c */
[----:B------:R-:W3:Y:S01]  /*3fe0*/  LDG.E.64.CONSTANT R200, desc[UR18][R66.64+0x2d2008] ;  /* 0x2d20081242c87981 */ /* 0x000ee2000c1e9b00 */
[----:B------:R-:W-:Y:S02]  /*3ff0*/  DMUL R32, R222, R152 ;  /* 0x00000098de207228 */ /* 0x000fe40000000000 */
[----:B------:R-:W-:Y:S01]  /*4000*/  DFMA R154, R156, 8, R154 ;  /* 0x402000009c9a782b */ /* 0x000fe2000000009a */
[----:B------:R-:W3:Y:S01]  /*4010*/  LDG.E.64.CONSTANT R190, desc[UR18][R66.64+0x2d2010] ;  /* 0x2d20101242be7981 */ /* 0x000ee2000c1e9b00 */
[----:B------:R-:W-:-:S03]  /*4020*/  DMUL R134, R28, UR14 ;  /* 0x0000000e1c867c28 */ /* 0x000fc60008000000 */
[----:B------:R-:W3:Y:S01]  /*4030*/  LDG.E.64.CONSTANT R156, desc[UR18][R98.64+0x2d0d00] ;  /* 0x2d0d0012629c7981 */ /* 0x000ee2000c1e9b00 */
[----:B------:R-:W-:Y:S02]  /*4040*/  DADD R170, R170, -R32 ;  /* 0x00000000aaaa7229 */ /* 0x000fe40000000820 */
[----:B------:R-:W-:Y:S02]  /*4050*/  DMUL R28, R222, R154 ;  /* 0x0000009ade1c7228 */ /* 0x000fe40000000000 */
[----:B------:R-:W-:Y:S01]  /*4060*/  DFMA R72, R134, R138, R72 ;  /* 0x0000008a8648722b */ /* 0x000fe20000000048 */
[----:B------:R-:W3:Y:S05]  /*4070*/  LDG.E.64.CONSTANT R154, desc[UR18][R98.64+0x2d2980] ;  /* 0x2d298012629a7981 */ /* 0x000eea000c1e9b00 */
[----:B------:R-:W-:-:S02]  /*4080*/  DADD R168, R168, -R28 ;  /* 0x00000000a8a87229 */ /* 0x000fc4000000081c */
[----:B------:R-:W-:-:S08]  /*4090*/  DFMA R72, R52, R170, R72 ;  /* 0x000000aa3448722b */ /* 0x000fd00000000048 */
[----:B------:R-:W-:-:S08]  /*40a0*/  DFMA R72, R134, R168, R72 ;  /* 0x000000a88648722b */ /* 0x000fd00000000048 */
[----:B------:R-:W-:-:S07]  /*40b0*/  DFMA R72, R72, UR28, R30 ;  /* 0x0000001c48487c2b */ /* 0x000fce000800001e */
[----:B------:R0:W-:Y:S04]  /*40c0*/  STG.E.64 desc[UR18][R56.64+0x21d800], R72 ;  /* 0x21d8004838007986 */ /* 0x0001e8000c101b12 */
[----:B------:R-:W3:Y:S04]  /*40d0*/  LDG.E.64 R30, desc[UR18][R74.64+-0x8] ;  /* 0xfffff8124a1e7981 */ /* 0x000ee8000c1e1b00 */
[----:B------:R-:W0:Y:S04]  /*40e0*/  LDG.E.64 R244, desc[UR18][R74.64+0x8] ;  /* 0x000008124af47981 */ /* 0x000e28000c1e1b00 */
[----:B------:R-:W3:Y:S04]  /*40f0*/  LDG.E.64 R152, desc[UR18][R74.64] ;  /* 0x000000124a987981 */ /* 0x000ee8000c1e1b00 */
        /* <DEDUP_REMOVED lines=11> */
[----:B------:R-:W3:Y:S01]  /*41b0*/  LDG.E.64 R184, desc[UR18][R184.64+0x30] ;  /* 0x00003012b8b87981 */ /* 0x000ee2000c1e1b00 */
[----:B------:R-:W-:-:S02]  /*41c0*/  DADD R242, -R136, R242 ;  /* 0x0000000088f27229 */ /* 0x000fc400000001f2 */
[----:B----4-:R-:W-:Y:S02]  /*41d0*/  DMUL R170, R202, 3 ;  /* 0x40080000caaa7828 */ /* 0x010fe40000000000 */
[----:B--2---:R-:W-:Y:S02]  /*41e0*/  DMUL R138, R204, 0.75 ;  /* 0x3fe80000cc8a7828 */ /* 0x004fe40000000000 */
[----:B---3--:R-:W-:Y:S02]  /*41f0*/  DMUL R134, R192, R30 ;  /* 0x0000001ec0867228 */ /* 0x008fe40000000000 */
[----:B0-----:R-:W-:-:S06]  /*4200*/  DMUL R72, R202, R244 ;  /* 0x000000f4ca487228 */ /* 0x001fcc0000000000 */
[----:B------:R-:W-:Y:S02]  /*4210*/  DFMA R246, -R18, R152, R134 ;  /* 0x0000009812f6722b */ /* 0x000fe40000000186 */
[----:B------:R-:W-:-:S06]  /*4220*/  DFMA R168, R204, R140, R72 ;  /* 0x0000008ccca8722b */ /* 0x000fcc0000000048 */
[----:B------:R-:W-:Y:S02]  /*4230*/  DFMA R246, -R138, R140, R246 ;  /* 0x0000008c8af6722b */ /* 0x000fe400000001f6 */
[----:B------:R-:W-:Y:S02]  /*4240*/  DMUL R138, R192, 3 ;  /* 0x40080000c08a7828 */ /* 0x000fe40000000000 */
[----:B------:R-:W-:Y:S02]  /*4250*/  DFMA R140, R158, R188, R134 ;  /* 0x000000bc9e8c722b */ /* 0x000fe40000000086 */
[----:B------:R-:W-:Y:S02]  /*4260*/  DFMA R168, R226, R152, R168 ;  /* 0x00000098e2a8722b */ /* 0x000fe400000000a8 */
[----:B------:R-:W-:Y:S02]  /*4270*/  DMUL R134, R154, R220 ;  /* 0x000000dc9a867228 */ /* 0x000fe40000000000 */
[----:B------:R-:W-:-:S02]  /*4280*/  DFMA R72, -R18, R152, R72 ;  /* 0x000000981248722b */ /* 0x000fc40000000148 */
[----:B------:R-:W-:Y:S02]  /*4290*/  DFMA R244, R244, R170, R140 ;  /* 0x000000aaf4f4722b */ /* 0x000fe4000000008c */
[----:B------:R-:W-:Y:S01]  /*42a0*/  DFMA R30, R30, R138, R168 ;  /* 0x0000008a1e1e722b */ /* 0x000fe200000000a8 */
[----:B------:R-:W2:Y:S01]  /*42b0*/  LDG.E.64.CONSTANT R170, desc[UR18][R24.64+0x43b000] ;  /* 0x43b0001218aa7981 */ /* 0x000ea2000c1e9b00 */
[----:B------:R-:W-:Y:S02]  /*42c0*/  DFMA R140, R156, R234, R134 ;  /* 0x000000ea9c8c722b */ /* 0x000fe40000000086 */
[----:B------:R-:W-:Y:S02]  /*42d0*/  DMUL R138, R158, 0.75 ;  /* 0x3fe800009e8a7828 */ /* 0x000fe40000000000 */
[----:B------:R-:W-:-:S04]  /*42e0*/  DMUL R168, R160, 3 ;  /* 0x40080000a0a87828 */ /* 0x000fc80000000000 */
[----:B------:R-:W-:Y:S02]  /*42f0*/  DFMA R140, R226, R52, R140 ;  /* 0x00000034e28c722b */ /* 0x000fe4000000008c */
[----:B------:R-:W-:Y:S02]  /*4300*/  DFMA R188, R188, -R138, R72 ;  /* 0x8000008abcbc722b */ /* 0x000fe40000000048 */
[----:B------:R-:W-:Y:S01]  /*4310*/  DMUL R138, R160, R238 ;  /* 0x000000eea08a7228 */ /* 0x000fe20000000000 */
[----:B------:R-:W3:Y:S03]  /*4320*/  LDG.E.64.CONSTANT R72, desc[UR18][R22.64+0x43aff0] ;  /* 0x43aff01216487981 */ /* 0x000ee6000c1e9b00 */
[----:B------:R-:W-:Y:S02]  /*4330*/  DFMA R238, R238, R168, R140 ;  /* 0x000000a8eeee722b */ /* 0x000fe4000000008c */
[----:B------:R-:W-:-:S02]  /*4340*/  DMUL R168, R156, 0.75 ;  /* 0x3fe800009ca87828 */ /* 0x000fc40000000000 */
[--C-:B------:R-:W-:Y:S02]  /*4350*/  DFMA R140, -R18, R52, R138.reuse ;  /* 0x00000034128c722b */ /* 0x100fe4000000018a */
[----:B------:R-:W-:-:S06]  /*4360*/  DFMA R138, R142, R198, R138 ;  /* 0x000000c68e8a722b */ /* 0x000fcc000000008a */
[----:B------:R-:W-:Y:S02]  /*4370*/  DFMA R234, -R168, R234, R140 ;  /* 0x000000eaa8ea722b */ /* 0x000fe4000000018c */
[----:B------:R-:W-:Y:S01]  /*4380*/  DMUL R140, R154, 3 ;  /* 0x400800009a8c7828 */ /* 0x000fe20000000000 */
[----:B------:R-:W4:Y:S07]  /*4390*/  LDG.E.64.CONSTANT R168, desc[UR18][R22.64+0x43b010] ;  /* 0x43b0101216a87981 */ /* 0x000f2e000c1e9b00 */
[----:B------:R-:W-:-:S02]  /*43a0*/  DFMA R220, R220, R140, R138 ;  /* 0x0000008cdcdc722b */ /* 0x000fc4000000008a */
[----:B------:R-:W2:Y:S01]  /*43b0*/  LDG.E.64.CONSTANT R140, desc[UR18][R38.64+0x43a680] ;  /* 0x43a68012268c7981 */ /* 0x000ea2000c1e9b00 */
[----:B------:R-:W-:Y:S02]  /*43c0*/  DFMA R134, -R18, R52, R134 ;  /* 0x000000341286722b */ /* 0x000fe40000000186 */
[----:B------:R-:W-:-:S08]  /*43d0*/  DMUL R138, R142, 0.75 ;  /* 0x3fe800008e8a7828 */ /* 0x000fd00000000000 */
[----:B------:R-:W-:Y:S01]  /*43e0*/  DFMA R198, R198, -R138, R134 ;  /* 0x8000008ac6c6722b */ /* 0x000fe20000000086 */
[----:B------:R-:W4:Y:S04]  /*43f0*/  LDG.E.64.CONSTANT R134, desc[UR18][R38.64+0x43b980] ;  /* 0x43b9801226867981 */ /* 0x000f28000c1e9b00 */
[----:B------:R-:W4:Y:S01]  /*4400*/  LDG.E.64.CONSTANT R138, desc[UR18][R38.64+0x43c300] ;  /* 0x43c30012268a7981 */ /* 0x000f22000c1e9b00 */
[----:B------:R-:W-:-:S03]  /*4410*/  DMUL R242, R30, R242 ;  /* 0x000000f21ef27228 */ /* 0x000fc60000000000 */
[----:B------:R-:W4:Y:S01]  /*4420*/  LDG.E.64 R30, desc[UR18][R56.64+0x2d2000] ;  /* 0x2d200012381e7981 */ /* 0x000f22000c1e1b00 */
        /* <DEDUP_REMOVED lines=20> */
[----:B------:R-:W-:Y:S02]  /*4570*/  DADD R126, R126, -R214 ;  /* 0x000000007e7e7229 */ /* 0x000fe400000008d6 */
        /* <DEDUP_REMOVED lines=15> */
[----:B------:R-:W-:-:S02]  /*4670*/  DADD R118, R118, -R136 ;  /* 0x0000000076767229 */ /* 0x000fc40000000888 */
        /* <DEDUP_REMOVED lines=9> */
[----:B------:R-:W4:Y:S01]  /*4710*/  LDG.E.64.CONSTANT R242, desc[UR18][R66.64+0x3867f8] ;  /* 0x3867f81242f27981 */ /* 0x000f22000c1e9b00 */
[----:B------:R-:W-:Y:S02]  /*4720*/  DFMA R244, R226, R152, R244 ;  /* 0x00000098e2f4722b */ /* 0x000fe400000000f4 */
[----:B------:R-:W-:Y:S02]  /*4730*/  DFMA R234, R220, R178, R234 ;  /* 0x000000b2dcea722b */ /* 0x000fe400000000ea */
[----:B------:R-:W-:-:S02]  /*4740*/  DADD R126, -R86, R94 ;  /* 0x00000000567e7229 */ /* 0x000fc4000000015e */
[----:B------:R-:W-:Y:S02]  /*4750*/  DADD R194, -R136, R194 ;  /* 0x0000000088c27229 */ /* 0x000fe400000001c2 */
[----:B------:R-:W-:Y:S02]  /*4760*/  DADD R166, -R88, R40 ;  /* 0x0000000058a67229 */ /* 0x000fe40000000128 */
[----:B------:R-:W-:Y:S02]  /*4770*/  DFMA R174, R174, 2, R164 ;  /* 0x40000000aeae782b */ /* 0x000fe400000000a4 */
[----:B------:R-:W-:Y:S02]  /*4780*/  DADD R190, -R136, R190 ;  /* 0x0000000088be7229 */ /* 0x000fe400000001be */
[----:B------:R-:W-:Y:S02]  /*4790*/  DADD R106, R106, -R176 ;  /* 0x000000006a6a7229 */ /* 0x000fe400000008b0 */
[----:B------:R-:W-:-:S02]  /*47a0*/  DFMA R64, R42, -8, R64 ;  /* 0xc02000002a40782b */ /* 0x000fc40000000040 */
[----:B------:R-:W-:Y:S02]  /*47b0*/  DFMA R20, R16, -8, R20 ;  /* 0xc02000001014782b */ /* 0x000fe40000000014 */
[----:B---3--:R-:W-:Y:S02]  /*47c0*/  DADD R130, R130, -R72 ;  /* 0x0000000082827229 */ /* 0x008fe40000000848 */
[----:B--2---:R-:W-:Y:S02]  /*47d0*/  DADD R110, R110, -R140 ;  /* 0x000000006e6e7229 */ /* 0x004fe4000000088c */
[----:B----4-:R-:W-:Y:S02]  /*47e0*/  DADD R92, R92, -R168 ;  /* 0x000000005c5c7229 */ /* 0x010fe400000008a8 */
[----:B------:R-:W-:Y:S01]  /*47f0*/  DADD R108, R108, -R138 ;  /* 0x000000006c6c7229 */ /* 0x000fe2000000088a */
[----:B------:R-:W-:Y:S01]  /*4800*/  IMAD.U32 R216, RZ, RZ, UR12 ;  /* 0x0000000cffd87e24 */ /* 0x000fe2000f8e00ff */
[----:B------:R-:W-:Y:S01]  /*4810*/  DFMA R130, R182, 8, R130 ;  /* 0x40200000b682782b */ /* 0x000fe20000000082 */
[----:B------:R-:W-:Y:S01]  /*4820*/  MOV R217, UR13 ;  /* 0x0000000d00d97c02 */ /* 0x000fe20008000f00 */
[----:B------:R-:W-:Y:S01]  /*4830*/  DADD R182, R114, -R186 ;  /* 0x0000000072b67229 */ /* 0x000fe200000008ba */
[----:B------:R-:W-:Y:S01]  /*4840*/  IMAD.U32 R232, RZ, RZ, UR12 ;  /* 0x0000000cffe87e24 */ /* 0x000fe2000f8e00ff */
[----:B------:R-:W-:Y:S01]  /*4850*/  DMUL R114, R224, 8 ;  /* 0x40200000e0727828 */ /* 0x000fe20000000000 */
[----:B------:R-:W-:Y:S01]  /*4860*/  MOV R233, UR13 ;  /* 0x0000000d00e97c02 */ /* 0x000fe20008000f00 */
[----:B------:R-:W-:Y:S01]  /*4870*/  DFMA R236, R206, R162, R236 ;  /* 0x000000a2ceec722b */ /* 0x000fe200000000ec */
[----:B------:R-:W2:Y:S01]  /*4880*/  LDG.E.64.CONSTANT R224, desc[UR18][R66.64+0x385e80] ;  /* 0x385e801242e07981 */ /* 0x000ea2000c1e9b00 */
[----:B------:R-:W-:-:S02]  /*4890*/  DFMA R200, R244, R200, R240 ;  /* 0x000000c8f4c8722b */ /* 0x000fc400000000f0 */
[----:B------:R-:W-:Y:S01]  /*48a0*/  DFMA R110, R126, 8, R110 ;  /* 0x402000007e6e782b */ /* 0x000fe2000000006e */
[----:B------:R-:W-:Y:S01]  /*48b0*/  IMAD.U32 R172, RZ, RZ, UR12 ;  /* 0x0000000cffac7e24 */ /* 0x000fe2000f8e00ff */
[----:B------:R-:W-:Y:S01]  /*48c0*/  DFMA R130, R204, R130, -R114 ;  /* 0x00000082cc82722b */ /* 0x000fe20000000872 */
[----:B------:R-:W-:Y:S01]  /*48d0*/  MOV R173, UR13 ;  /* 0x0000000d00ad7c02 */ /* 0x000fe20008000f00 */
[----:B------:R-:W-:Y:S01]  /*48e0*/  DADD R114, -R136, R180 ;  /* 0x0000000088727229 */ /* 0x000fe200000001b4 */
[----:B------:R-:W3:Y:S01]  /*48f0*/  LDG.E.64.CONSTANT R204, desc[UR18][R98.64+0x3867f8] ;  /* 0x3867f81262cc7981 */ /* 0x000ee2000c1e9b00 */
[----:B------:R-:W-:Y:S02]  /*4900*/  DFMA R194, R198, R194, R234 ;  /* 0x000000c2c6c2722b */ /* 0x000fe400000000ea */
[----:B------:R-:W-:Y:S01]  /*4910*/  DFMA R166, R166, 8, R182 ;  /* 0x40200000a6a6782b */ /* 0x000fe200000000b6 */
[----:B------:R-:W4:Y:S01]  /*4920*/  LDG.E.64.CONSTANT R198, desc[UR18][R66.64+0x387180] ;  /* 0x3871801242c67981 */ /* 0x000f22000c1e9b00 */
[----:B------:R-:W-:-:S02]  /*4930*/  DMUL R220, R230, 0.75 ;  /* 0x3fe80000e6dc7828 */ /* 0x000fc40000000000 */
[----:B------:R-:W-:Y:S01]  /*4940*/  DFMA R174, -R150, R162, R174 ;  /* 0x000000a296ae722b */ /* 0x000fe200000001ae */
[----:B------:R-:W4:Y:S01]  /*4950*/  LDG.E.64.CONSTANT R240, desc[UR18][R66.64+0x3867f0] ;  /* 0x3867f01242f07981 */ /* 0x000f22000c1e9b00 */
[----:B------:R-:W-:Y:S02]  /*4960*/  DFMA R114, R236, R114, R118 ;  /* 0x00000072ec72722b */ /* 0x000fe40000000076 */
[----:B------:R-:W-:Y:S01]  /*4970*/  DFMA R188, R188, R190, R200 ;  /* 0x000000bebcbc722b */ /* 0x000fe200000000c8 */
[----:B------:R-:W4:Y:S01]  /*4980*/  LDG.E.64.CONSTANT R236, desc[UR18][R66.64+0x385500] ;  /* 0x3855001242ec7981 */ /* 0x000f22000c1e9b00 */
[----:B------:R-:W-:Y:S02]  /*4990*/  DMUL R160, R160, R110 ;  /* 0x0000006ea0a07228 */ /* 0x000fe40000000000 */
[----:B------:R-:W-:Y:S01]  /*49a0*/  DADD R118, -R80, R132 ;  /* 0x0000000050767229 */ /* 0x000fe20000000184 */
[----:B------:R-:W2:Y:S01]  /*49b0*/  LDG.E.64.CONSTANT R190, desc[UR18][R98.64+0x386808] ;  /* 0x3868081262be7981 */ /* 0x000ea2000c1e9b00 */
[----:B------:R-:W-:-:S02]  /*49c0*/  DADD R164, -R78, R102 ;  /* 0x000000004ea47229 */ /* 0x000fc40000000166 */
[----:B------:R-:W-:Y:S01]  /*49d0*/  DADD R126, R62, -R134 ;  /* 0x000000003e7e7229 */ /* 0x000fe20000000886 */
[----:B------:R-:W4:Y:S01]  /*49e0*/  LDG.E.64.CONSTANT R182, desc[UR18][R66.64+0x387b00] ;  /* 0x387b001242b67981 */ /* 0x000f22000c1e9b00 */
[----:B------:R-:W-:Y:S02]  /*49f0*/  DMUL R194, R52, R194 ;  /* 0x000000c234c27228 */ /* 0x000fe40000000000 */
[----:B------:R-:W-:Y:S01]  /*4a00*/  DMUL R166, R202, R166 ;  /* 0x000000a6caa67228 */ /* 0x000fe20000000000 */
[----:B------:R-:W4:Y:S01]  /*4a10*/  LDG.E.64.CONSTANT R178, desc[UR18][R66.64+0x386810] ;  /* 0x3868101242b27981 */ /* 0x000f22000c1e9b00 */
[----:B------:R-:W-:Y:S02]  /*4a20*/  DADD R110, -R70, R34 ;  /* 0x00000000466e7229 */ /* 0x000fe40000000122 */
[----:B------:R-:W-:Y:S02]  /*4a30*/  DFMA R174, R184, -R220, R174 ;  /* 0x800000dcb8ae722b */ /* 0x000fe400000000ae */
[----:B------:R-:W-:-:S02]  /*4a40*/  DADD R62, -R136, R170 ;  /* 0x00000000883e7229 */ /* 0x000fc400000001aa */
[----:B------:R-:W-:Y:S02]  /*4a50*/  DFMA R106, R118, 8, R106 ;  /* 0x40200000766a782b */ /* 0x000fe4000000006a */
[----:B------:R-:W-:Y:S02]  /*4a60*/  DMUL R160, R160, 8 ;  /* 0x40200000a0a07828 */ /* 0x000fe40000000000 */
[----:B------:R-:W-:Y:S02]  /*4a70*/  DFMA R126, R164, 8, R126 ;  /* 0x40200000a47e782b */ /* 0x000fe4000000007e */
[----:B------:R-:W-:Y:S01]  /*4a80*/  DFMA R188, R152, R188, R194 ;  /* 0x000000bc98bc722b */ /* 0x000fe200000000c2 */
[----:B------:R-:W4:Y:S01]  /*4a90*/  LDG.E.64.CONSTANT R164, desc[UR18][R98.64+0x385e80] ;  /* 0x385e801262a47981 */ /* 0x000f22000c1e9b00 */
[----:B------:R-:W-:Y:S02]  /*4aa0*/  DFMA R130, R166, 8, R130 ;  /* 0x40200000a682782b */ /* 0x000fe40000000082 */
[----:B------:R-:W-:Y:S01]  /*4ab0*/  DFMA R92, R110, 8, R92 ;  /* 0x402000006e5c782b */ /* 0x000fe2000000005c */
[----:B------:R-:W3:Y:S01]  /*4ac0*/  LDG.E.64.CONSTANT R194, desc[UR18][R98.64+0x3867f0] ;  /* 0x3867f01262c27981 */ /* 0x000ee2000c1e9b00 */
[----:B------:R-:W-:-:S02]  /*4ad0*/  DMUL R152, R152, R162 ;  /* 0x000000a298987228 */ /* 0x000fc40000000000 */
[----:B------:R-:W-:Y:S02]  /*4ae0*/  DFMA R62, R174, R62, R114 ;  /* 0x0000003eae3e722b */ /* 0x000fe40000000072 */
[----:B------:R-:W-:Y:S02]  /*4af0*/  DFMA R106, R156, R106, -R160 ;  /* 0x0000006a9c6a722b */ /* 0x000fe400000008a0 */
[----:B------:R-:W-:Y:S01]  /*4b00*/  DMUL R126, R154, R126 ;  /* 0x0000007e9a7e7228 */ /* 0x000fe20000000000 */
[----:B------:R-:W4:Y:S01]  /*4b10*/  LDG.E.64.CONSTANT R160, desc[UR18][R98.64+0x385500] ;  /* 0x3855001262a07981 */ /* 0x000f22000c1e9b00 */
[----:B------:R-:W-:Y:S02]  /*4b20*/  DADD R118, -R214, R186 ;  /* 0x00000000d6767229 */ /* 0x000fe400000001ba */
[----:B------:R-:W-:Y:S02]  /*4b30*/  DADD R114, R72, -R168 ;  /* 0x0000000048727229 */ /* 0x000fe400000008a8 */
[----:B------:R-:W-:-:S02]  /*4b40*/  DFMA R92, -R158, R92, R130 ;  /* 0x0000005c9e5c722b */ /* 0x000fc40000000182 */
[----:B------:R-:W-:Y:S01]  /*4b50*/  DMUL R152, R152, UR14 ;  /* 0x0000000e98987c28 */ /* 0x000fe20008000000 */
[----:B------:R-:W4:Y:S01]  /*4b60*/  LDG.E.64.CONSTANT R158, desc[UR18][R98.64+0x387180] ;  /* 0x38718012629e7981 */ /* 0x000f22000c1e9b00 */
[----:B------:R-:W-:Y:S02]  /*4b70*/  DADD R110, -R76, R48 ;  /* 0x000000004c6e7229 */ /* 0x000fe40000000130 */
[----:B------:R-:W-:Y:S02]  /*4b80*/  DFMA R114, R118, 8, R114 ;  /* 0x402000007672782b */ /* 0x000fe40000000072 */
[----:B------:R-:W-:Y:S02]  /*4b90*/  DMUL R52, R52, R162 ;  /* 0x000000a234347228 */ /* 0x000fe40000000000 */
[----:B------:R-:W-:Y:S02]  /*4ba0*/  DFMA R64, R32, 8, R64 ;  /* 0x402000002040782b */ /* 0x000fe40000000040 */
[----:B------:R-:W-:Y:S01]  /*4bb0*/  DFMA R20, R28, 8, R20 ;  /* 0x402000001c14782b */ /* 0x000fe20000000014 */
[----:B------:R-:W-:Y:S01]  /*4bc0*/  IMAD.U32 R166, RZ, RZ, UR12 ;  /* 0x0000000cffa67e24 */ /* 0x000fe2000f8e00ff */
[----:B------:R-:W-:Y:S01]  /*4bd0*/  DFMA R106, R126, 8, R106 ;  /* 0x402000007e6a782b */ /* 0x000fe2000000006a */
[----:B------:R-:W-:Y:S01]  /*4be0*/  MOV R167, UR13 ;  /* 0x0000000d00a77c02 */ /* 0x000fe20008000f00 */
[----:B------:R-:W-:Y:S01]  /*4bf0*/  DFMA R62, R162, R62, R188 ;  /* 0x0000003ea23e722b */ /* 0x000fe200000000bc */
[----:B------:R-:W-:Y:S01]  /*4c00*/  IMAD.U32 R200, RZ, RZ, UR12 ;  /* 0x0000000cffc87e24 */ /* 0x000fe2000f8e00ff */
[----:B------:R-:W-:Y:S01]  /*4c10*/  DMUL R92, R152, R92 ;  /* 0x0000005c985c7228 */ /* 0x000fe20000000000 */
[----:B------:R-:W4:Y:S01]  /*4c20*/  LDG.E.64.CONSTANT R162, desc[UR18][R98.64+0x386810] ;  /* 0x3868101262a27981 */ /* 0x000f22000c1e9b00 */
[----:B------:R-:W-:-:S02]  /*4c30*/  DADD R126, -R140, R134 ;  /* 0x000000008c7e7229 */ /* 0x000fc40000000186 */
[----:B------:R-:W-:Y:S01]  /*4c40*/  DADD R118, R176, -R138 ;  /* 0x00000000b0767229 */ /* 0x000fe2000000088a */
[----:B------:R-:W-:Y:S01]  /*4c50*/  MOV R201, UR13 ;  /* 0x0000000d00c97c02 */ /* 0x000fe20008000f00 */
[----:B------:R-:W-:Y:S01]  /*4c60*/  DFMA R108, R110, 8, R108 ;  /* 0x402000006e6c782b */ /* 0x000fe2000000006c */
[----:B------:R-:W4:Y:S01]  /*4c70*/  LDG.E.64.CONSTANT R130, desc[UR18][R22.64+0x4ef7f8] ;  /* 0x4ef7f81216827981 */ /* 0x000f22000c1e9b00 */
[----:B------:R-:W-:Y:S02]  /*4c80*/  DFMA R62, R62, UR26, R92 ;  /* 0x0000001a3e3e7c2b */ /* 0x000fe4000800005c */
[----:B------:R-:W-:Y:S01]  /*4c90*/  DMUL R156, R230, R114 ;  /* 0x00000072e69c7228 */ /* 0x000fe20000000000 */
[----:B------:R-:W4:Y:S01]  /*4ca0*/  LDG.E.64.CONSTANT R188, desc[UR18][R66.64+0x386808] ;  /* 0x3868081242bc7981 */ /* 0x000f22000c1e9b00 */
[----:B------:R-:W-:Y:S02]  /*4cb0*/  DFMA R118, R126, 8, R118 ;  /* 0x402000007e76782b */ /* 0x000fe40000000076 */
[----:B------:R-:W-:Y:S01]  /*4cc0*/  DFMA R106, -R142, R108, R106 ;  /* 0x0000006c8e6a722b */ /* 0x000fe2000000016a */
[----:B------:R-:W4:Y:S01]  /*4cd0*/  LDG.E.64.CONSTANT R126, desc[UR18][R38.64+0x4eee80] ;  /* 0x4eee8012267e7981 */ /* 0x000f22000c1e9b00 */
[----:B------:R-:W-:-:S02]  /*4ce0*/  DMUL R52, R52, UR14 ;  /* 0x0000000e34347c28 */ /* 0x000fc40008000000 */
[----:B------:R-:W-:Y:S01]  /*4cf0*/  DADD R64, R64, -R156 ;  /* 0x0000000040407229 */ /* 0x000fe2000000089c */
[----:B------:R-:W4:Y:S01]  /*4d00*/  LDG.E.64.CONSTANT R114, desc[UR18][R22.64+0x4ef810] ;  /* 0x4ef8101216727981 */ /* 0x000f22000c1e9b00 */
[----:B------:R-:W-:-:S03]  /*4d10*/  DMUL R142, R230, R118 ;  /* 0x00000076e68e7228 */ /* 0x000fc60000000000 */
[----:B------:R-:W4:Y:S01]  /*4d20*/  LDG.E.64.CONSTANT R118, desc[UR18][R24.64+0x4ef800] ;  /* 0x4ef8001218767981 */ /* 0x000f22000c1e9b00 */
[----:B------:R-:W-:-:S04]  /*4d30*/  DFMA R62, R52, R106, R62 ;  /* 0x0000006a343e722b */ /* 0x000fc8000000003e */
[----:B------:R-:W-:-:S04]  /*4d40*/  DADD R20, R20, -R142 ;  /* 0x0000000014147229 */ /* 0x000fc8000000088e */
[----:B------:R-:W-:Y:S01]  /*4d50*/  DFMA R62, R152, R64, R62 ;  /* 0x00000040983e722b */ /* 0x000fe2000000003e */
[----:B------:R-:W4:Y:S07]  /*4d60*/  LDG.E.64.CONSTANT R152, desc[UR18][R98.64+0x387b00] ;  /* 0x387b001262987981 */ /* 0x000f2e000c1e9b00 */
[----:B------:R-:W-:-:S08]  /*4d70*/  DFMA R20, R52, R20, R62 ;  /* 0x000000143414722b */ /* 0x000fd0000000003e */
[----:B------:R-:W-:-:S07]  /*4d80*/  DFMA R20, R20, UR28, R30 ;  /* 0x0000001c14147c2b */ /* 0x000fce000800001e */
[----:B------:R0:W-:Y:S04]  /*4d90*/  STG.E.64 desc[UR18][R56.64+0x2d2000], R20 ;  /* 0x2d20001438007986 */ /* 0x0001e8000c101b12 */
[----:B------:R-:W4:Y:S04]  /*4da0*/  LDG.E.64 R30, desc[UR18][R74.64+-0x8] ;  /* 0xfffff8124a1e7981 */ /* 0x000f28000c1e1b00 */
[----:B------:R-:W0:Y:S04]  /*4db0*/  LDG.E.64 R244, desc[UR18][R74.64+0x8] ;  /* 0x000008124af47981 */ /* 0x000e28000c1e1b00 */
[----:B------:R-:W4:Y:S04]  /*4dc0*/  LDG.E.64 R154, desc[UR18][R74.64] ;  /* 0x000000124a9a7981 */ /* 0x000f28000c1e1b00 */
        /* <DEDUP_REMOVED lines=11> */
[----:B------:R-:W4:Y:S01]  /*4e80*/  LDG.E.64 R172, desc[UR18][R172.64+0x38] ;  /* 0x00003812acac7981 */ /* 0x000f22000c1e1b00 */
[----:B------:R-:W-:-:S02]  /*4e90*/  DADD R242, -R180, R242 ;  /* 0x00000000b4f27229 */ /* 0x000fc400000001f2 */
[----:B--2---:R-:W-:Y:S02]  /*4ea0*/  DMUL R110, R190, 3 ;  /* 0x40080000be6e7828 */ /* 0x004fe40000000000 */
[----:B---3--:R-:W-:Y:S02]  /*4eb0*/  DMUL R64, R194, 0.75 ;  /* 0x3fe80000c2407828 */ /* 0x008fe40000000000 */
[----:B----4-:R-:W-:Y:S02]  /*4ec0*/  DMUL R62, R204, R30 ;  /* 0x0000001ecc3e7228 */ /* 0x010fe40000000000 */
[----:B0-----:R-:W-:-:S06]  /*4ed0*/  DMUL R20, R190, R244 ;  /* 0x000000f4be147228 */ /* 0x001fcc0000000000 */
[----:B------:R-:W-:Y:S02]  /*4ee0*/  DFMA R246, -R208, R154, R62 ;  /* 0x0000009ad0f6722b */ /* 0x000fe4000000013e */
[----:B------:R-:W-:-:S06]  /*4ef0*/  DFMA R106, R194, R92, R20 ;  /* 0x0000005cc26a722b */ /* 0x000fcc0000000014 */
[----:B------:R-:W-:Y:S02]  /*4f00*/  DFMA R246, -R64, R92, R246 ;  /* 0x0000005c40f6722b */ /* 0x000fe400000001f6 */
[----:B------:R-:W-:Y:S02]  /*4f10*/  DMUL R92, R204, 3 ;  /* 0x40080000cc5c7828 */ /* 0x000fe40000000000 */
[----:B------:R-:W-:Y:S02]  /*4f20*/  DFMA R106, R228, R154, R106 ;  /* 0x0000009ae46a722b */ /* 0x000fe4000000006a */
[----:B------:R-:W-:Y:S02]  /*4f30*/  DMUL R64, R158, R202 ;  /* 0x000000ca9e407228 */ /* 0x000fe40000000000 */
[----:B------:R-:W-:Y:S01]  /*4f40*/  DFMA R108, R162, R174, R62 ;  /* 0x000000aea26c722b */ /* 0x000fe2000000003e */
[----:B------:R-:W2:Y:S01]  /*4f50*/  LDG.E.64.CONSTANT R62, desc[UR18][R36.64+0x4ef800] ;  /* 0x4ef80012243e7981 */ /* 0x000ea2000c1e9b00 */
[----:B------:R-:W-:-:S02]  /*4f60*/  DFMA R20, -R208, R154, R20 ;  /* 0x0000009ad014722b */ /* 0x000fc40000000114 */
[----:B------:R-:W-:Y:S02]  /*4f70*/  DFMA R30, R30, R92, R106 ;  /* 0x0000005c1e1e722b */ /* 0x000fe4000000006a */
[----:B------:R-:W-:Y:S02]  /*4f80*/  DFMA R106, R160, R234, R64 ;  /* 0x000000eaa06a722b */ /* 0x000fe40000000040 */
[----:B------:R-:W-:Y:S02]  /*4f90*/  DMUL R92, R162, 0.75 ;  /* 0x3fe80000a25c7828 */ /* 0x000fe40000000000 */
[----:B------:R-:W-:Y:S02]  /*4fa0*/  DFMA R244, R244, R110, R108 ;  /* 0x0000006ef4f4722b */ /* 0x000fe4000000006c */
[----:B------:R-:W-:Y:S02]  /*4fb0*/  DMUL R108, R164, 3 ;  /* 0x40080000a46c7828 */ /* 0x000fe40000000000 */
[----:B------:R-:W-:-:S02]  /*4fc0*/  DFMA R106, R228, R52, R106 ;  /* 0x00000034e46a722b */ /* 0x000fc4000000006a */
[----:B------:R-:W-:Y:S02]  /*4fd0*/  DFMA R174, R174, -R92, R20 ;  /* 0x8000005caeae722b */ /* 0x000fe40000000014 */
[----:B------:R-:W-:-:S04]  /*4fe0*/  DMUL R20, R164, R238 ;  /* 0x000000eea4147228 */ /* 0x000fc80000000000 */
[----:B------:R-:W-:Y:S02]  /*4ff0*/  DFMA R238, R238, R108, R106 ;  /* 0x0000006ceeee722b */ /* 0x000fe4000000006a */
[----:B------:R-:W-:Y:S01]  /*5000*/  DMUL R108, R160, 0.75 ;  /* 0x3fe80000a06c7828 */ /* 0x000fe20000000000 */
[----:B------:R-:W3:Y:S01]  /*5010*/  LDG.E.64.CONSTANT R106, desc[UR18][R22.64+0x4ef7f0] ;  /* 0x4ef7f012166a7981 */ /* 0x000ee2000c1e9b00 */
[----:B------:R-:W-:-:S08]  /*5020*/  DFMA R92, -R208, R52, R20 ;  /* 0x00000034d05c722b */ /* 0x000fd00000000114 */
[----:B------:R-:W-:Y:S02]  /*5030*/  DFMA R234, -R108, R234, R92 ;  /* 0x000000ea6cea722b */ /* 0x000fe4000000015c */
[----:B------:R-:W-:Y:S01]  /*5040*/  DFMA R108, R152, R184, R20 ;  /* 0x000000b8986c722b */ /* 0x000fe20000000014 */
[----:B------:R-:W4:Y:S04]  /*5050*/  LDG.E.64.CONSTANT R92, desc[UR18][R22.64+0x4ef808] ;  /* 0x4ef80812165c7981 */ /* 0x000f28000c1e9b00 */
[----:B------:R-:W4:Y:S01]  /*5060*/  LDG.E.64.CONSTANT R20, desc[UR18][R60.64+0x4ef800] ;  /* 0x4ef800123c147981 */ /* 0x000f22000c1e9b00 */
[----:B------:R-:W-:Y:S02]  /*5070*/  DMUL R110, R158, 3 ;  /* 0x400800009e6e7828 */ /* 0x000fe40000000000 */
[----:B------:R-:W-:-:S06]  /*5080*/  DFMA R64, -R208, R52, R64 ;  /* 0x00000034d040722b */ /* 0x000fcc0000000140 */
[----:B------:R-:W-:Y:S02]  /*5090*/  DFMA R202, R202, R110, R108 ;  /* 0x0000006ecaca722b */ /* 0x000fe4000000006c */
[----:B------:R-:W-:Y:S01]  /*50a0*/  DMUL R108, R152, 0.75 ;  /* 0x3fe80000986c7828 */ /* 0x000fe20000000000 */
[----:B------:R-:W4:Y:S07]  /*50b0*/  LDG.E.64.CONSTANT R110, desc[UR18][R38.64+0x4ee500] ;  /* 0x4ee50012266e7981 */ /* 0x000f2e000c1e9b00 */
[----:B------:R-:W-:-:S02]  /*50c0*/  DFMA R184, R184, -R108, R64 ;  /* 0x8000006cb8b8722b */ /* 0x000fc40000000040 */
        /* <DEDUP_REMOVED lines=17> */
[----:B------:R-:W-:Y:S02]  /*51e0*/  DMUL R120, R230, R200 ;  /* 0x000000c8e6787228 */ /* 0x000fe40000000000 */
[----:B------:R-:W-:-:S06]  /*51f0*/  DMUL R226, R218, 3 ;  /* 0x40080000dae27828 */ /* 0x000fcc0000000000 */
[----:B------:R-:W-:Y:S02]  /*5200*/  DADD R116, R116, R120 ;  /* 0x0000000074747229 */ /* 0x000fe40000000078 */
[----:B------:R-:W-:-:S06]  /*5210*/  DMUL R236, R148, R216 ;  /* 0x000000d894ec7228 */ /* 0x000fcc0000000000 */
[----:B------:R-:W-:Y:S02]  /*5220*/  DFMA R116, R210, R166, R116 ;  /* 0x000000a6d274722b */ /* 0x000fe40000000074 */
[----:B------:R-:W-:Y:S02]  /*5230*/  DADD R104, R104, -R130 ;  /* 0x0000000068687229 */ /* 0x000fe40000000882 */
[----:B------:R-:W-:-:S04]  /*5240*/  DFMA R238, R238, 2, R236 ;  /* 0x40000000eeee782b */ /* 0x000fc800000000ec */
[----:B------:R-:W-:Y:S02]  /*5250*/  DFMA R206, R206, R216, R116 ;  /* 0x000000d8cece722b */ /* 0x000fe40000000074 */
[----:B------:R-:W-:Y:S02]  /*5260*/  DADD R116, -R144, R214 ;  /* 0x0000000090747229 */ /* 0x000fe400000001d6 */
[----:B------:R-:W-:-:S06]  /*5270*/  DFMA R238, -R212, R166, R238 ;  /* 0x000000a6d4ee722b */ /* 0x000fcc00000001ee */
[----:B------:R-:W-:Y:S02]  /*5280*/  DFMA R116, R116, 8, R104 ;  /* 0x402000007474782b */ /* 0x000fe40000000068 */
[----:B------:R-:W-:Y:S02]  /*5290*/  DADD R104, R136, -R180 ;  /* 0x0000000088687229 */ /* 0x000fe400000008b4 */
[----:B------:R-:W-:Y:S02]  /*52a0*/  DADD R216, -R46, R72 ;  /* 0x000000002ed87229 */ /* 0x000fe40000000148 */
[----:B------:R-:W-:Y:S02]  /*52b0*/  DFMA R128, -R128, R232, R238 ;  /* 0x000000e88080722b */ /* 0x000fe400000001ee */
[----:B------:R-:W-:Y:S02]  /*52c0*/  DADD R100, R100, -R180 ;  /* 0x0000000064647229 */ /* 0x000fe400000008b4 */
[----:B------:R-:W-:-:S02]  /*52d0*/  DMUL R104, R206, R104 ;  /* 0x00000068ce687228 */ /* 0x000fc40000000000 */
[C---:B------:R-:W-:Y:S02]  /*52e0*/  DADD R206, -R180.reuse, R198 ;  /* 0x00000000b4ce7229 */ /* 0x040fe400000001c6 */
[----:B------:R-:W-:Y:S02]  /*52f0*/  DADD R240, -R180, R240 ;  /* 0x00000000b4f07229 */ /* 0x000fe400000001f0 */
[----:B------:R-:W-:Y:S02]  /*5300*/  DFMA R202, R228, R52, R202 ;  /* 0x00000034e4ca722b */ /* 0x000fe400000000ca */
[----:B------:R-:W-:Y:S02]  /*5310*/  DMUL R198, R230, 3 ;  /* 0x40080000e6c67828 */ /* 0x000fe40000000000 */
[----:B------:R-:W-:Y:S02]  /*5320*/  DFMA R100, R128, R100, R104 ;  /* 0x000000648064722b */ /* 0x000fe40000000068 */
[----:B------:R-:W-:-:S02]  /*5330*/  DFMA R240, R246, R240, R242 ;  /* 0x000000f0f6f0722b */ /* 0x000fc400000000f2 */
[----:B------:R-:W-:Y:S01]  /*5340*/  DADD R188, -R180, R188 ;  /* 0x00000000b4bc7229 */ /* 0x000fe200000001bc */
[----:B------:R-:W4:Y:S01]  /*5350*/  LDG.E.64.CONSTANT R242, desc[UR18][R66.64+0x43aff8] ;  /* 0x43aff81242f27981 */ /* 0x000f22000c1e9b00 */
[----:B------:R-:W-:Y:S02]  /*5360*/  DFMA R244, R228, R154, R244 ;  /* 0x0000009ae4f4722b */ /* 0x000fe400000000f4 */
[----:B------:R-:W-:Y:S02]  /*5370*/  DFMA R234, R202, R206, R234 ;  /* 0x000000cecaea722b */ /* 0x000fe400000000ea */
[----:B------:R-:W-:Y:S01]  /*5380*/  DADD R86, R86, -R126 ;  /* 0x0000000056567229 */ /* 0x000fe2000000087e */
[----:B------:R-:W4:Y:S01]  /*5390*/  LDG.E.64.CONSTANT R206, desc[UR18][R98.64+0x43aff8] ;  /* 0x43aff81262ce7981 */ /* 0x000f22000c1e9b00 */
[----:B------:R-:W-:Y:S02]  /*53a0*/  DADD R104, -R96, R140 ;  /* 0x0000000060687229 */ /* 0x000fe4000000018c */
[----:B------:R-:W-:-:S02]  /*53b0*/  DADD R182, -R180, R182 ;  /* 0x00000000b4b67229 */ /* 0x000fc400000001b6 */
[----:B------:R-:W-:Y:S02]  /*53c0*/  DADD R178, -R180, R178 ;  /* 0x00000000b4b27229 */ /* 0x000fe400000001b2 */
[----:B------:R-:W-:Y:S02]  /*53d0*/  DFMA R42, R54, -8, R42 ;  /* 0xc0200000362a782b */ /* 0x000fe4000000002a */
[----:B--2---:R-:W-:Y:S02]  /*53e0*/  DFMA R224, R62, R172, R224 ;  /* 0x000000ac3ee0722b */ /* 0x004fe400000000e0 */
[----:B---3--:R-:W-:Y:S02]  /*53f0*/  DADD R112, R112, -R106 ;  /* 0x0000000070707229 */ /* 0x008fe4000000086a */
[----:B----4-:R-:W-:Y:S02]  /*5400*/  DADD R80, R80, -R110 ;  /* 0x0000000050507229 */ /* 0x010fe4000000086e */
[----:B------:R-:W-:-:S02]  /*5410*/  DADD R78, R78, -R108 ;  /* 0x000000004e4e7229 */ /* 0x000fc4000000086c */
[----:B------:R-:W-:Y:S02]  /*5420*/  DADD R76, R76, -R64 ;  /* 0x000000004c4c7229 */ /* 0x000fe40000000840 */
[----:B------:R-:W-:Y:S01]  /*5430*/  DFMA R16, R50, -8, R16 ;  /* 0xc02000003210782b */ /* 0x000fe20000000010 */
[----:B------:R-:W-:Y:S01]  /*5440*/  IMAD.U32 R232, RZ, RZ, UR12 ;  /* 0x0000000cffe87e24 */ /* 0x000fe2000f8e00ff */
[----:B------:R-:W-:Y:S01]  /*5450*/  DFMA R224, R200, R226, R224 ;  /* 0x000000e2c8e0722b */ /* 0x000fe200000000e0 */
[----:B------:R-:W-:Y:S01]  /*5460*/  MOV R233, UR13 ;  /* 0x0000000d00e97c02 */ /* 0x000fe20008000f00 */
[----:B------:R-:W-:Y:S01]  /*5470*/  DFMA R188, R244, R188, R240 ;  /* 0x000000bcf4bc722b */ /* 0x000fe200000000f0 */
[----:B------:R-:W2:Y:S01]  /*5480*/  LDG.E.64.CONSTANT R128, desc[UR18][R22.64+0x5a3ff0] ;  /* 0x5a3ff01216807981 */ /* 0x000ea2000c1e9b00 */
[----:B------:R-:W-:-:S03]  /*5490*/  DFMA R112, R216, 8, R112 ;  /* 0x40200000d870782b */ /* 0x000fc60000000070 */
[----:B------:R-:W3:Y:S01]  /*54a0*/  LDG.E.64.CONSTANT R202, desc[UR18][R66.64+0x43b980] ;  /* 0x43b9801242ca7981 */ /* 0x000ee2000c1e9b00 */
[----:B------:R-:W-:Y:S02]  /*54b0*/  DFMA R224, R228, R166, R224 ;  /* 0x000000a6e4e0722b */ /* 0x000fe400000000e0 */
[----:B------:R-:W-:Y:S01]  /*54c0*/  DFMA R86, R104, 8, R86 ;  /* 0x402000006856782b */ /* 0x000fe20000000056 */
[----:B------:R-:W4:Y:S05]  /*54d0*/  LDG.E.64.CONSTANT R240, desc[UR18][R66.64+0x43aff0] ;  /* 0x43aff01242f07981 */ /* 0x000f2a000c1e9b00 */
[----:B------:R-:W-:Y:S02]  /*54e0*/  DFMA R236, R224, 2, R236 ;  /* 0x40000000e0ec782b */ /* 0x000fe400000000ec */
[----:B------:R-:W-:-:S02]  /*54f0*/  DMUL R224, R204, R116 ;  /* 0x00000074cce07228 */ /* 0x000fc40000000000 */
[----:B------:R-:W-:Y:S02]  /*5500*/  DMUL R116, R62, 0.75 ;  /* 0x3fe800003e747828 */ /* 0x000fe40000000000 */
[----:B------:R-:W-:Y:S02]  /*5510*/  DFMA R204, -R208, R166, R122 ;  /* 0x000000a6d0cc722b */ /* 0x000fe4000000017a */
[----:B------:R-:W-:Y:S02]  /*5520*/  DFMA R236, R172, R20, R236 ;  /* 0x00000014acec722b */ /* 0x000fe400000000ec */
[----:B------:R-:W-:Y:S02]  /*5530*/  DADD R216, R88, -R92 ;  /* 0x0000000058d87229 */ /* 0x000fe4000000085c */
[----:B------:R-:W-:Y:S02]  /*5540*/  DMUL R88, R224, 8 ;  /* 0x40200000e0587828 */ /* 0x000fe40000000000 */
[----:B------:R-:W-:Y:S01]  /*5550*/  DFMA R204, R172, -R116, R204 ;  /* 0x80000074accc722b */ /* 0x000fe200000000cc */
[----:B------:R-:W2:Y:S01]  /*5560*/  LDG.E.64.CONSTANT R224, desc[UR18][R66.64+0x43a680] ;  /* 0x43a6801242e07981 */ /* 0x000ea2000c1e9b00 */
[----:B------:R-:W-:-:S02]  /*5570*/  DFMA R236, R200, R198, R236 ;  /* 0x000000c6c8ec722b */ /* 0x000fc400000000ec */
[----:B------:R-:W-:Y:S02]  /*5580*/  DADD R122, -R124, R186 ;  /* 0x000000007c7a7229 */ /* 0x000fe400000001ba */
[----:B------:R-:W-:Y:S02]  /*5590*/  DFMA R194, R194, R112, -R88 ;  /* 0x00000070c2c2722b */ /* 0x000fe40000000858 */
[----:B------:R-:W-:Y:S02]  /*55a0*/  DFMA R204, R204, 2, R120 ;  /* 0x40000000cccc782b */ /* 0x000fe40000000078 */
[----:B------:R-:W-:Y:S02]  /*55b0*/  DADD R88, -R180, R170 ;  /* 0x00000000b4587229 */ /* 0x000fe400000001aa */
[----:B------:R-:W-:Y:S02]  /*55c0*/  DFMA R236, R210, R166, R236 ;  /* 0x000000a6d2ec722b */ /* 0x000fe400000000ec */
[----:B------:R-:W-:-:S02]  /*55d0*/  DFMA R182, R184, R182, R234 ;  /* 0x000000b6b8b6722b */ /* 0x000fc400000000ea */
[----:B------:R-:W-:Y:S02]  /*55e0*/  DFMA R122, R122, 8, R216 ;  /* 0x402000007a7a782b */ /* 0x000fe400000000d8 */
[----:B------:R-:W-:Y:S02]  /*55f0*/  DMUL R112, R20, 0.75 ;  /* 0x3fe8000014707828 */ /* 0x000fe40000000000 */
[----:B------:R-:W-:Y:S02]  /*5600*/  DFMA R204, -R212, R166, R204 ;  /* 0x000000a6d4cc722b */ /* 0x000fe400000001cc */
[----:B------:R-:W-:Y:S02]  /*5610*/  DFMA R174, R174, R178, R188 ;  /* 0x000000b2aeae722b */ /* 0x000fe400000000bc */
[----:B------:R-:W-:Y:S02]  /*5620*/  DFMA R88, R236, R88, R100 ;  /* 0x00000058ec58722b */ /* 0x000fe40000000064 */
[----:B------:R-:W-:Y:S01]  /*5630*/  DMUL R164, R164, R86 ;  /* 0x00000056a4a47228 */ /* 0x000fe20000000000 */
[----:B------:R-:W3:Y:S01]  /*5640*/  LDG.E.64.CONSTANT R236, desc[UR18][R66.64+0x439d00] ;  /* 0x439d001242ec7981 */ /* 0x000ee2000c1e9b00 */
[----:B------:R-:W-:-:S02]  /*5650*/  DMUL R182, R52, R182 ;  /* 0x000000b634b67228 */ /* 0x000fc40000000000 */
[----:B------:R-:W-:Y:S02]  /*5660*/  DMUL R122, R190, R122 ;  /* 0x0000007abe7a7228 */ /* 0x000fe40000000000 */
[----:B------:R-:W-:Y:S01]  /*5670*/  DADD R104, -R90, R176 ;  /* 0x000000005a687229 */ /* 0x000fe200000001b0 */
[----:B------:R-:W4:Y:S01]  /*5680*/  LDG.E.64.CONSTANT R190, desc[UR18][R98.64+0x43b008] ;  /* 0x43b0081262be7981 */ /* 0x000f22000c1e9b00 */
[----:B------:R-:W-:Y:S02]  /*5690*/  DADD R100, -R44, R168 ;  /* 0x000000002c647229 */ /* 0x000fe400000001a8 */
[----:B------:R-:W-:Y:S02]  /*56a0*/  DADD R86, R70, -R114 ;  /* 0x0000000046567229 */ /* 0x000fe40000000872 */
[----:B------:R-:W-:Y:S02]  /*56b0*/  DADD R120, -R82, R134 ;  /* 0x0000000052787229 */ /* 0x000fe40000000186 */
[----:B------:R-:W-:-:S02]  /*56c0*/  DFMA R42, R156, 8, R42 ;  /* 0x402000009c2a782b */ /* 0x000fc4000000002a */
[----:B------:R-:W-:Y:S01]  /*56d0*/  DFMA R16, R142, 8, R16 ;  /* 0x402000008e10782b */ /* 0x000fe20000000010 */
[----:B------:R-:W-:Y:S01]  /*56e0*/  IMAD.U32 R216, RZ, RZ, UR12 ;  /* 0x0000000cffd87e24 */ /* 0x000fe2000f8e00ff */
[----:B------:R-:W-:Y:S01]  /*56f0*/  DFMA R204, R172, -R112, R204 ;  /* 0x80000070accc722b */ /* 0x000fe200000000cc */
[----:B------:R-:W-:Y:S01]  /*5700*/  MOV R217, UR13 ;  /* 0x0000000d00d97c02 */ /* 0x000fe20008000f00 */
[----:B------:R-:W-:Y:S01]  /*5710*/  DADD R70, -R180, R118 ;  /* 0x00000000b4467229 */ /* 0x000fe20000000176 */
[----:B------:R-:W-:Y:S01]  /*5720*/  IMAD.U32 R200, RZ, RZ, UR12 ;  /* 0x0000000cffc87e24 */ /* 0x000fe2000f8e00ff */
[----:B------:R-:W-:Y:S01]  /*5730*/  DFMA R174, R154, R174, R182 ;  /* 0x000000ae9aae722b */ /* 0x000fe200000000b6 */
[----:B------:R-:W-:Y:S01]  /*5740*/  MOV R201, UR13 ;  /* 0x0000000d00c97c02 */ /* 0x000fe20008000f00 */
[----:B------:R-:W-:Y:S01]  /*5750*/  DFMA R122, R122, 8, R194 ;  /* 0x402000007a7a782b */ /* 0x000fe200000000c2 */
[----:B------:R-:W3:Y:S01]  /*5760*/  LDG.E.64.CONSTANT R188, desc[UR18][R66.64+0x43b008] ;  /* 0x43b0081242bc7981 */ /* 0x000ee2000c1e9b00 */
[----:B------:R-:W-:-:S02]  /*5770*/  DFMA R86, R100, 8, R86 ;  /* 0x402000006456782b */ /* 0x000fc40000000056 */
[----:B------:R-:W-:Y:S01]  /*5780*/  DFMA R80, R104, 8, R80 ;  /* 0x402000006850782b */ /* 0x000fe20000000050 */
[----:B------:R-:W2:Y:S01]  /*5790*/  LDG.E.64.CONSTANT R194, desc[UR18][R98.64+0x43aff0] ;  /* 0x43aff01262c27981 */ /* 0x000ea2000c1e9b00 */
[----:B------:R-:W-:Y:S02]  /*57a0*/  DMUL R164, R164, 8 ;  /* 0x40200000a4a47828 */ /* 0x000fe40000000000 */
[----:B------:R-:W-:Y:S01]  /*57b0*/  DFMA R78, R120, 8, R78 ;  /* 0x40200000784e782b */ /* 0x000fe2000000004e */
[----:B------:R-:W3:Y:S01]  /*57c0*/  LDG.E.64.CONSTANT R178, desc[UR18][R66.64+0x43b010] ;  /* 0x43b0101242b27981 */ /* 0x000ee2000c1e9b00 */
[----:B------:R-:W-:Y:S02]  /*57d0*/  DMUL R154, R154, R166 ;  /* 0x000000a69a9a7228 */ /* 0x000fe40000000000 */
[----:B------:R-:W-:Y:S02]  /*57e0*/  DFMA R70, R204, R70, R88 ;  /* 0x00000046cc46722b */ /* 0x000fe40000000058 */
[----:B------:R-:W-:Y:S01]  /*57f0*/  DMUL R52, R52, R166 ;  /* 0x000000a634347228 */ /* 0x000fe20000000000 */
[----:B------:R-:W-:Y:S01]  /*5800*/  IMAD.U32 R172, RZ, RZ, UR12 ;  /* 0x0000000cffac7e24 */ /* 0x000fe2000f8e00ff */
[----:B------:R-:W-:Y:S01]  /*5810*/  DFMA R86, -R162, R86, R122 ;  /* 0x00000056a256722b */ /* 0x000fe2000000017a */
[----:B------:R-:W-:Y:S01]  /*5820*/  MOV R173, UR13 ;  /* 0x0000000d00ad7c02 */ /* 0x000fe20008000f00 */
[----:B------:R-:W-:Y:S01]  /*5830*/  DFMA R80, R160, R80, -R164 ;  /* 0x00000050a050722b */ /* 0x000fe200000008a4 */
[----:B------:R-:W3:Y:S01]  /*5840*/  LDG.E.64.CONSTANT R162, desc[UR18][R98.64+0x43b010] ;  /* 0x43b0101262a27981 */ /* 0x000ee2000c1e9b00 */
[----:B------:R-:W-:-:S02]  /*5850*/  DMUL R78, R158, R78 ;  /* 0x0000004e9e4e7228 */ /* 0x000fc40000000000 */
[----:B------:R-:W-:Y:S01]  /*5860*/  DADD R104, -R130, R92 ;  /* 0x0000000082687229 */ /* 0x000fe2000000015c */
[----:B------:R-:W3:Y:S01]  /*5870*/  LDG.E.64.CONSTANT R158, desc[UR18][R98.64+0x43b980] ;  /* 0x43b98012629e7981 */ /* 0x000ee2000c1e9b00 */
[----:B------:R-:W-:Y:S02]  /*5880*/  DADD R100, R106, -R114 ;  /* 0x000000006a647229 */ /* 0x000fe40000000872 */
[----:B------:R-:W-:Y:S01]  /*5890*/  DMUL R154, R154, UR14 ;  /* 0x0000000e9a9a7c28 */ /* 0x000fe20008000000 */
[----:B------:R-:W3:Y:S01]  /*58a0*/  LDG.E.64.CONSTANT R160, desc[UR18][R98.64+0x439d00] ;  /* 0x439d001262a07981 */ /* 0x000ee2000c1e9b00 */
[----:B------:R-:W-:Y:S02]  /*58b0*/  DADD R88, -R68, R138 ;  /* 0x0000000044587229 */ /* 0x000fe4000000018a */
[----:B------:R-:W-:Y:S01]  /*58c0*/  DFMA R70, R166, R70, R174 ;  /* 0x00000046a646722b */ /* 0x000fe200000000ae */
[----:B------:R-:W3:Y:S01]  /*58d0*/  LDG.E.64.CONSTANT R164, desc[UR18][R98.64+0x43a680] ;  /* 0x43a6801262a47981 */ /* 0x000ee2000c1e9b00 */
[----:B------:R-:W-:-:S02]  /*58e0*/  DFMA R100, R104, 8, R100 ;  /* 0x402000006864782b */ /* 0x000fc40000000064 */
[----:B------:R-:W-:Y:S01]  /*58f0*/  DFMA R78, R78, 8, R80 ;  /* 0x402000004e4e782b */ /* 0x000fe20000000050 */
[----:B------:R-:W3:Y:S01]  /*5900*/  LDG.E.64.CONSTANT R122, desc[UR18][R38.64+0x5a3680] ;  /* 0x5a368012267a7981 */ /* 0x000ee2000c1e9b00 */
[----:B------:R-:W-:Y:S02]  /*5910*/  DMUL R86, R154, R86 ;  /* 0x000000569a567228 */ /* 0x000fe40000000000 */
[----:B------:R-:W-:Y:S01]  /*5920*/  DFMA R76, R88, 8, R76 ;  /* 0x40200000584c782b */ /* 0x000fe2000000004c */
[----:B------:R-:W3:Y:S01]  /*5930*/  LDG.E.64.CONSTANT R182, desc[UR18][R66.64+0x43c300] ;  /* 0x43c3001242b67981 */ /* 0x000ee2000c1e9b00 */
[----:B------:R-:W-:Y:S02]  /*5940*/  DADD R104, -R126, R108 ;  /* 0x000000007e687229 */ /* 0x000fe4000000016c */
[----:B------:R-:W-:Y:S01]  /*5950*/  DADD R80, R110, -R64 ;  /* 0x000000006e507229 */ /* 0x000fe20000000840 */
[----:B------:R-:W3:Y:S01]  /*5960*/  LDG.E.64.CONSTANT R120, desc[UR18][R22.64+0x5a4010] ;  /* 0x5a40101216787981 */ /* 0x000ee2000c1e9b00 */
[----:B------:R-:W-:-:S02]  /*5970*/  DFMA R86, R70, UR26, R86 ;  /* 0x0000001a46567c2b */ /* 0x000fc40008000056 */
[----:B------:R-:W-:Y:S02]  /*5980*/  DFMA R76, -R152, R76, R78 ;  /* 0x0000004c984c722b */ /* 0x000fe4000000014e */
[----:B------:R-:W-:Y:S01]  /*5990*/  DMUL R52, R52, UR14 ;  /* 0x0000000e34347c28 */ /* 0x000fe20008000000 */
[----:B------:R-:W3:Y:S01]  /*59a0*/  LDG.E.64.CONSTANT R152, desc[UR18][R98.64+0x43c300] ;  /* 0x43c3001262987981 */ /* 0x000ee2000c1e9b00 */
[----:B------:R-:W-:Y:S02]  /*59b0*/  DFMA R80, R104, 8, R80 ;  /* 0x402000006850782b */ /* 0x000fe40000000050 */
[----:B------:R-:W-:Y:S01]  /*59c0*/  DMUL R70, R20, R100 ;  /* 0x0000006414467228 */ /* 0x000fe20000000000 */
[----:B------:R-:W-:Y:S01]  /*59d0*/  IMAD.U32 R166, RZ, RZ, UR12 ;  /* 0x0000000cffa67e24 */ /* 0x000fe2000f8e00ff */
[----:B------:R-:W-:Y:S01]  /*59e0*/  MOV R167, UR13 ;  /* 0x0000000d00a77c02 */ /* 0x000fe20008000f00 */
[----:B------:R-:W3:Y:S01]  /*59f0*/  LDG.E.64.CONSTANT R104, desc[UR18][R38.64+0x5a4980] ;  /* 0x5a49801226687981 */ /* 0x000ee2000c1e9b00 */
[----:B------:R-:W-:-:S02]  /*5a00*/  DFMA R86, R52, R76, R86 ;  /* 0x0000004c3456722b */ /* 0x000fc40000000056 */
[----:B------:R-:W-:Y:S02]  /*5a10*/  DMUL R76, R20, R80 ;  /* 0x00000050144c7228 */ /* 0x000fe40000000000 */
[----:B------:R-:W-:-:S06]  /*5a20*/  DADD R42, R42, -R70 ;  /* 0x000000002a2a7229 */ /* 0x000fcc0000000846 */
[----:B------:R-:W-:Y:S02]  /*5a30*/  DADD R16, R16, -R76 ;  /* 0x0000000010107229 */ /* 0x000fe4000000084c */
[----:B------:R-:W-:-:S08]  /*5a40*/  DFMA R42, R154, R42, R86 ;  /* 0x0000002a9a2a722b */ /* 0x000fd00000000056 */
[----:B------:R-:W-:-:S08]  /*5a50*/  DFMA R16, R52, R16, R42 ;  /* 0x000000103410722b */ /* 0x000fd0000000002a */
[----:B------:R-:W-:-:S07]  /*5a60*/  DFMA R16, R16, UR28, R30 ;  /* 0x0000001c10107c2b */ /* 0x000fce000800001e */
[----:B------:R0:W-:Y:S04]  /*5a70*/  STG.E.64 desc[UR18][R56.64+0x386800], R16 ;  /* 0x3868001038007986 */ /* 0x0001e8000c101b12 */
        /* <DEDUP_REMOVED lines=18> */
[----:B0-----:R-:W-:Y:S02]  /*5ba0*/  DMUL R16, R206, R30 ;  /* 0x0000001ece107228 */ /* 0x001fe40000000000 */
[----:B---3--:R-:W-:-:S06]  /*5bb0*/  DMUL R42, R190, R244 ;  /* 0x000000f4be2a7228 */ /* 0x008fcc0000000000 */
[----:B------:R-:W-:Y:S02]  /*5bc0*/  DFMA R246, -R192, R154, R16 ;  /* 0x0000009ac0f6722b */ /* 0x000fe40000000110 */
[----:B------:R-:W-:-:S06]  /*5bd0*/  DFMA R86, R194, R80, R42 ;  /* 0x00000050c256722b */ /* 0x000fcc000000002a */
[----:B------:R-:W-:Y:S02]  /*5be0*/  DFMA R246, -R78, R80, R246 ;  /* 0x000000504ef6722b */ /* 0x000fe400000001f6 */
[----:B------:R-:W-:Y:S02]  /*5bf0*/  DMUL R80, R206, 3 ;  /* 0x40080000ce507828 */ /* 0x000fe40000000000 */
[----:B------:R-:W-:Y:S02]  /*5c00*/  DFMA R88, R162, R174, R16 ;  /* 0x000000aea258722b */ /* 0x000fe40000000010 */
[----:B------:R-:W-:Y:S01]  /*5c10*/  DFMA R78, R226, R154, R86 ;  /* 0x0000009ae24e722b */ /* 0x000fe20000000056 */
[----:B------:R-:W2:Y:S01]  /*5c20*/  LDG.E.64.CONSTANT R16, desc[UR18][R36.64+0x5a4000] ;  /* 0x5a40001224107981 */ /* 0x000ea2000c1e9b00 */
[----:B------:R-:W-:Y:S02]  /*5c30*/  DMUL R86, R158, R204 ;  /* 0x000000cc9e567228 */ /* 0x000fe40000000000 */
[----:B------:R-:W-:-:S02]  /*5c40*/  DFMA R42, -R192, R154, R42 ;  /* 0x0000009ac02a722b */ /* 0x000fc4000000012a */
[----:B------:R-:W-:Y:S02]  /*5c50*/  DFMA R244, R244, R100, R88 ;  /* 0x00000064f4f4722b */ /* 0x000fe40000000058 */
[----:B------:R-:W-:Y:S02]  /*5c60*/  DFMA R30, R30, R80, R78 ;  /* 0x000000501e1e722b */ /* 0x000fe4000000004e */
[----:B------:R-:W-:Y:S01]  /*5c70*/  DFMA R88, R160, R234, R86 ;  /* 0x000000eaa058722b */ /* 0x000fe20000000056 */
[----:B------:R-:W3:Y:S01]  /*5c80*/  LDG.E.64.CONSTANT R78, desc[UR18][R22.64+0x5a3ff8] ;  /* 0x5a3ff812164e7981 */ /* 0x000ee2000c1e9b00 */
[----:B------:R-:W-:Y:S02]  /*5c90*/  DMUL R80, R162, 0.75 ;  /* 0x3fe80000a2507828 */ /* 0x000fe40000000000 */
[----:B------:R-:W-:-:S04]  /*5ca0*/  DMUL R100, R164, 3 ;  /* 0x40080000a4647828 */ /* 0x000fc80000000000 */
[----:B------:R-:W-:Y:S02]  /*5cb0*/  DFMA R88, R226, R52, R88 ;  /* 0x00000034e258722b */ /* 0x000fe40000000058 */
[----:B------:R-:W-:Y:S02]  /*5cc0*/  DFMA R174, R174, -R80, R42 ;  /* 0x80000050aeae722b */ /* 0x000fe4000000002a */
[----:B------:R-:W-:-:S04]  /*5cd0*/  DMUL R42, R164, R238 ;  /* 0x000000eea42a7228 */ /* 0x000fc80000000000 */
[----:B------:R-:W-:Y:S02]  /*5ce0*/  DFMA R238, R238, R100, R88 ;  /* 0x00000064eeee722b */ /* 0x000fe40000000058 */
[----:B------:R-:W-:Y:S02]  /*5cf0*/  DMUL R88, R160, 0.75 ;  /* 0x3fe80000a0587828 */ /* 0x000fe40000000000 */
        /* <DEDUP_REMOVED lines=23> */
[----:B------:R-:W-:Y:S02]  /*5e70*/  DFMA R146, R146, R232, R18 ;  /* 0x000000e89292722b */ /* 0x000fe40000000012 */
[----:B------:R-:W-:-:S06]  /*5e80*/  DMUL R236, R222, R216 ;  /* 0x000000d8deec7228 */ /* 0x000fcc0000000000 */
[----:B------:R-:W-:Y:S02]  /*5e90*/  DFMA R146, R226, R166, R146 ;  /* 0x000000a6e292722b */ /* 0x000fe40000000092 */
[----:B------:R-:W-:Y:S02]  /*5ea0*/  DMUL R148, R148, R232 ;  /* 0x000000e894947228 */ /* 0x000fe40000000000 */
[----:B------:R-:W-:-:S04]  /*5eb0*/  DFMA R238, R238, 2, R236 ;  /* 0x40000000eeee782b */ /* 0x000fc800000000ec */
[----:B------:R-:W-:-:S04]  /*5ec0*/  DFMA R146, R228, R216, R146 ;  /* 0x000000d8e492722b */ /* 0x000fc80000000092 */
[----:B------:R-:W-:-:S04]  /*5ed0*/  DFMA R238, -R220, R166, R238 ;  /* 0x000000a6dcee722b */ /* 0x000fc800000001ee */
[----:B------:R-:W-:Y:S02]  /*5ee0*/  DFMA R148, R146, 2, R148 ;  /* 0x400000009294782b */ /* 0x000fe40000000094 */
[----:B------:R-:W-:Y:S02]  /*5ef0*/  DMUL R146, R20, R200 ;  /* 0x000000c814927228 */ /* 0x000fe40000000000 */
[----:B------:R-:W-:Y:S02]  /*5f00*/  DFMA R150, -R150, R232, R238 ;  /* 0x000000e89696722b */ /* 0x000fe400000001ee */
[----:B------:R-:W-:-:S04]  /*5f10*/  DMUL R232, R62, 3 ;  /* 0x400800003ee87828 */ /* 0x000fc80000000000 */
[----:B------:R-:W-:-:S08]  /*5f20*/  DADD R148, R148, R146 ;  /* 0x0000000094947229 */ /* 0x000fd00000000092 */
[----:B------:R-:W-:-:S08]  /*5f30*/  DFMA R148, R198, R166, R148 ;  /* 0x000000a6c694722b */ /* 0x000fd00000000094 */
[----:B------:R-:W-:Y:S02]  /*5f40*/  DFMA R210, R210, R216, R148 ;  /* 0x000000d8d2d2722b */ /* 0x000fe40000000094 */
[----:B------:R-:W-:Y:S02]  /*5f50*/  DADD R148, -R196, R130 ;  /* 0x00000000c4947229 */ /* 0x000fe40000000182 */
[----:B------:R-:W-:Y:S02]  /*5f60*/  DADD R216, -R26, R106 ;  /* 0x000000001ad87229 */ /* 0x000fe4000000016a */
[----:B------:R-:W-:Y:S02]  /*5f70*/  DADD R136, R136, -R170 ;  /* 0x0000000088887229 */ /* 0x000fe400000008aa */
[C---:B------:R-:W-:Y:S02]  /*5f80*/  DADD R240, -R170.reuse, R240 ;  /* 0x00000000aaf07229 */ /* 0x040fe400000001f0 */
[----:B------:R-:W-:-:S02]  /*5f90*/  DADD R202, -R170, R202 ;  /* 0x00000000aaca7229 */ /* 0x000fc400000001ca */
[----:B------:R-:W-:Y:S02]  /*5fa0*/  DFMA R204, R226, R52, R204 ;  /* 0x00000034e2cc722b */ /* 0x000fe400000000cc */
[----:B------:R-:W-:Y:S02]  /*5fb0*/  DADD R96, R96, -R122 ;  /* 0x0000000060607229 */ /* 0x000fe4000000087a */
[----:B------:R-:W-:Y:S02]  /*5fc0*/  DFMA R240, R246, R240, R242 ;  /* 0x000000f0f6f0722b */ /* 0x000fe400000000f2 */
[----:B------:R-:W-:Y:S01]  /*5fd0*/  DADD R188, -R170, R188 ;  /* 0x00000000aabc7229 */ /* 0x000fe200000001bc */
[----:B------:R-:W4:Y:S01]  /*5fe0*/  LDG.E.64.CONSTANT R242, desc[UR18][R66.64+0x4ef7f8] ;  /* 0x4ef7f81242f27981 */ /* 0x000f22000c1e9b00 */
[----:B------:R-:W-:Y:S02]  /*5ff0*/  DFMA R244, R226, R154, R244 ;  /* 0x0000009ae2f4722b */ /* 0x000fe400000000f4 */
[----:B------:R-:W-:-:S02]  /*6000*/  DFMA R234, R204, R202, R234 ;  /* 0x000000caccea722b */ /* 0x000fc400000000ea */
[C---:B------:R-:W-:Y:S01]  /*6010*/  DADD R182, -R170.reuse, R182 ;  /* 0x00000000aab67229 */ /* 0x040fe200000001b6 */
[----:B------:R-:W4:Y:S01]  /*6020*/  LDG.E.64.CONSTANT R204, desc[UR18][R66.64+0x4eee80] ;  /* 0x4eee801242cc7981 */ /* 0x000f22000c1e9b00 */
[----:B------:R-:W-:Y:S02]  /*6030*/  DADD R178, -R170, R178 ;  /* 0x00000000aab27229 */ /* 0x000fe400000001b2 */
[----:B------:R-:W-:Y:S02]  /*6040*/  DFMA R188, R244, R188, R240 ;  /* 0x000000bcf4bc722b */ /* 0x000fe400000000f0 */
[----:B------:R-:W-:Y:S01]  /*6050*/  DADD R82, R82, -R104 ;  /* 0x0000000052527229 */ /* 0x000fe20000000868 */
[----:B------:R-:W4:Y:S01]  /*6060*/  LDG.E.64.CONSTANT R240, desc[UR18][R66.64+0x4ef7f0] ;  /* 0x4ef7f01242f07981 */ /* 0x000f22000c1e9b00 */
[----:B------:R-:W-:Y:S02]  /*6070*/  DFMA R182, R184, R182, R234 ;  /* 0x000000b6b8b6722b */ /* 0x000fe400000000ea */
[----:B------:R-:W-:Y:S01]  /*6080*/  DFMA R54, R32, -8, R54 ;  /* 0xc02000002036782b */ /* 0x000fe20000000036 */
[----:B------:R-:W4:Y:S01]  /*6090*/  LDG.E.64.CONSTANT R184, desc[UR18][R22.64+0x6587f8] ;  /* 0x6587f81216b87981 */ /* 0x000f22000c1e9b00 */
[----:B------:R-:W-:-:S04]  /*60a0*/  DFMA R174, R174, R178, R188 ;  /* 0x000000b2aeae722b */ /* 0x000fc800000000bc */
[----:B------:R-:W-:Y:S02]  /*60b0*/  DMUL R182, R52, R182 ;  /* 0x000000b634b67228 */ /* 0x000fe40000000000 */
[----:B--2---:R-:W-:Y:S02]  /*60c0*/  DFMA R224, R16, R172, R224 ;  /* 0x000000ac10e0722b */ /* 0x004fe400000000e0 */
[----:B---3--:R-:W-:Y:S02]  /*60d0*/  DADD R144, R144, -R78 ;  /* 0x0000000090907229 */ /* 0x008fe4000000084e */
[----:B----4-:R-:W-:Y:S02]  /*60e0*/  DMUL R202, R42, 0.75 ;  /* 0x3fe800002aca7828 */ /* 0x010fe40000000000 */
[----:B------:R-:W-:Y:S02]  /*60f0*/  DADD R90, R90, -R100 ;  /* 0x000000005a5a7229 */ /* 0x000fe40000000864 */
[----:B------:R-:W-:-:S02]  /*6100*/  DADD R68, R68, -R86 ;  /* 0x0000000044447229 */ /* 0x000fc40000000856 */
[----:B------:R-:W-:Y:S02]  /*6110*/  DFMA R50, R28, -8, R50 ;  /* 0xc02000001c32782b */ /* 0x000fe40000000032 */
[----:B------:R-:W-:Y:S01]  /*6120*/  DFMA R54, R70, 8, R54 ;  /* 0x402000004636782b */ /* 0x000fe20000000036 */
[----:B------:R-:W-:Y:S01]  /*6130*/  IMAD.U32 R178, RZ, RZ, UR12 ;  /* 0x0000000cffb27e24 */ /* 0x000fe2000f8e00ff */
[----:B------:R-:W-:Y:S01]  /*6140*/  DFMA R224, R200, R232, R224 ;  /* 0x000000e8c8e0722b */ /* 0x000fe200000000e0 */
[----:B------:R-:W-:Y:S01]  /*6150*/  MOV R179, UR13 ;  /* 0x0000000d00b37c02 */ /* 0x000fe20008000f00 */
[----:B------:R-:W-:Y:S01]  /*6160*/  DFMA R228, R148, 8, R144 ;  /* 0x4020000094e4782b */ /* 0x000fe20000000090 */
[----:B------:R-:W2:Y:S05]  /*6170*/  LDG.E.64.CONSTANT R188, desc[UR18][R38.64+0x657e80] ;  /* 0x657e801226bc7981 */ /* 0x000eaa000c1e9b00 */
[----:B------:R-:W-:-:S02]  /*6180*/  DFMA R224, R226, R166, R224 ;  /* 0x000000a6e2e0722b */ /* 0x000fc400000000e0 */
[----:B------:R-:W-:Y:S02]  /*6190*/  DADD R144, R180, -R170 ;  /* 0x00000000b4907229 */ /* 0x000fe400000008aa */
[----:B------:R-:W-:-:S04]  /*61a0*/  DADD R148, R46, -R128 ;  /* 0x000000002e947229 */ /* 0x000fc80000000880 */
[----:B------:R-:W-:Y:S02]  /*61b0*/  DFMA R236, R224, 2, R236 ;  /* 0x40000000e0ec782b */ /* 0x000fe400000000ec */
[----:B------:R-:W-:Y:S01]  /*61c0*/  DMUL R228, R206, R228 ;  /* 0x000000e4cee47228 */ /* 0x000fe20000000000 */
[----:B------:R-:W3:Y:S01]  /*61d0*/  LDG.E.64.CONSTANT R224, desc[UR18][R36.64+0x658800] ;  /* 0x6588001224e07981 */ /* 0x000ee2000c1e9b00 */
[----:B------:R-:W-:Y:S02]  /*61e0*/  DFMA R206, -R192, R166, R18 ;  /* 0x000000a6c0ce722b */ /* 0x000fe40000000112 */
[----:B------:R-:W-:Y:S02]  /*61f0*/  DMUL R144, R210, R144 ;  /* 0x00000090d2907228 */ /* 0x000fe40000000000 */
[----:B------:R-:W-:Y:S02]  /*6200*/  DFMA R18, R216, 8, R148 ;  /* 0x40200000d812782b */ /* 0x000fe40000000094 */
[----:B------:R-:W-:-:S02]  /*6210*/  DFMA R236, R172, R42, R236 ;  /* 0x0000002aacec722b */ /* 0x000fc400000000ec */
[----:B------:R-:W-:Y:S02]  /*6220*/  DMUL R216, R20, 3 ;  /* 0x4008000014d87828 */ /* 0x000fe40000000000 */
[----:B------:R-:W-:Y:S02]  /*6230*/  DMUL R46, R16, 0.75 ;  /* 0x3fe80000102e7828 */ /* 0x000fe40000000000 */
[----:B------:R-:W-:Y:S02]  /*6240*/  DADD R210, R124, -R80 ;  /* 0x000000007cd27229 */ /* 0x000fe40000000850 */
[----:B------:R-:W-:Y:S02]  /*6250*/  DMUL R124, R228, 8 ;  /* 0x40200000e47c7828 */ /* 0x000fe40000000000 */
[----:B------:R-:W-:Y:S02]  /*6260*/  DFMA R136, R150, R136, R144 ;  /* 0x000000889688722b */ /* 0x000fe40000000090 */
[----:B------:R-:W-:-:S02]  /*6270*/  DFMA R236, R200, R216, R236 ;  /* 0x000000d8c8ec722b */ /* 0x000fc400000000ec */
[----:B------:R-:W-:Y:S02]  /*6280*/  DADD R144, -R94, R126 ;  /* 0x000000005e907229 */ /* 0x000fe4000000017e */
[----:B------:R-:W-:Y:S02]  /*6290*/  DADD R148, -R40, R92 ;  /* 0x0000000028947229 */ /* 0x000fe4000000015c */
[----:B------:R-:W-:Y:S02]  /*62a0*/  DFMA R206, R172, -R46, R206 ;  /* 0x8000002eacce722b */ /* 0x000fe400000000ce */
[----:B------:R-:W-:Y:S02]  /*62b0*/  DFMA R124, R194, R18, -R124 ;  /* 0x00000012c27c722b */ /* 0x000fe4000000087c */
[----:B------:R-:W-:Y:S01]  /*62c0*/  DADD R18, -R170, R118 ;  /* 0x00000000aa127229 */ /* 0x000fe20000000176 */
[----:B------:R-:W4:Y:S01]  /*62d0*/  LDG.E.64.CONSTANT R194, desc[UR18][R98.64+0x4ef7f8] ;  /* 0x4ef7f81262c27981 */ /* 0x000f22000c1e9b00 */
[----:B------:R-:W-:-:S02]  /*62e0*/  DFMA R236, R198, R166, R236 ;  /* 0x000000a6c6ec722b */ /* 0x000fc400000000ec */
[----:B------:R-:W-:Y:S02]  /*62f0*/  DFMA R96, R144, 8, R96 ;  /* 0x402000009060782b */ /* 0x000fe40000000060 */
[----:B------:R-:W-:Y:S02]  /*6300*/  DFMA R148, R148, 8, R210 ;  /* 0x402000009494782b */ /* 0x000fe400000000d2 */
[----:B------:R-:W-:Y:S02]  /*6310*/  DFMA R206, R206, 2, R146 ;  /* 0x40000000cece782b */ /* 0x000fe40000000092 */
[----:B------:R-:W-:Y:S02]  /*6320*/  DFMA R174, R154, R174, R182 ;  /* 0x000000ae9aae722b */ /* 0x000fe400000000b6 */
[----:B------:R-:W-:Y:S02]  /*6330*/  DMUL R52, R52, R166 ;  /* 0x000000a634347228 */ /* 0x000fe40000000000 */
[----:B------:R-:W-:Y:S01]  /*6340*/  DFMA R50, R76, 8, R50 ;  /* 0x402000004c32782b */ /* 0x000fe20000000032 */
[----:B------:R-:W-:Y:S01]  /*6350*/  IMAD.U32 R200, RZ, RZ, UR12 ;  /* 0x0000000cffc87e24 */ /* 0x000fe2000f8e00ff */
[----:B------:R-:W-:Y:S01]  /*6360*/  DFMA R18, R236, R18, R136 ;  /* 0x00000012ec12722b */ /* 0x000fe20000000088 */
[----:B------:R-:W-:Y:S01]  /*6370*/  MOV R201, UR13 ;  /* 0x0000000d00c97c02 */ /* 0x000fe20008000f00 */
[----:B------:R-:W-:Y:S01]  /*6380*/  DMUL R164, R164, R96 ;  /* 0x00000060a4a47228 */ /* 0x000fe20000000000 */
[----:B------:R-:W2:Y:S01]  /*6390*/  LDG.E.64.CONSTANT R236, desc[UR18][R66.64+0x4ee500] ;  /* 0x4ee5001242ec7981 */ /* 0x000ea2000c1e9b00 */
[----:B------:R-:W-:-:S02]  /*63a0*/  DMUL R148, R190, R148 ;  /* 0x00000094be947228 */ /* 0x000fc40000000000 */
[----:B------:R-:W-:Y:S01]  /*63b0*/  DADD R136, -R34, R114 ;  /* 0x0000000022887229 */ /* 0x000fe20000000172 */
[----:B------:R-:W-:Y:S01]  /*63c0*/  IMAD.U32 R228, RZ, RZ, UR12 ;  /* 0x0000000cffe47e24 */ /* 0x000fe2000f8e00ff */
[----:B------:R-:W-:Y:S01]  /*63d0*/  DADD R96, R44, -R120 ;  /* 0x000000002c607229 */ /* 0x000fe20000000878 */
[----:B------:R-:W-:Y:S01]  /*63e0*/  MOV R229, UR13 ;  /* 0x0000000d00e57c02 */ /* 0x000fe20008000f00 */
[----:B------:R-:W-:Y:S01]  /*63f0*/  DADD R144, -R132, R110 ;  /* 0x0000000084907229 */ /* 0x000fe2000000016e */
[----:B------:R-:W3:Y:S01]  /*6400*/  LDG.E.64.CONSTANT R210, desc[UR18][R22.64+0x658808] ;  /* 0x6588081216d27981 */ /* 0x000ee2000c1e9b00 */
[----:B------:R-:W-:Y:S02]  /*6410*/  DADD R146, -R102, R108 ;  /* 0x0000000066927229 */ /* 0x000fe4000000016c */
[----:B------:R-:W-:Y:S01]  /*6420*/  DFMA R206, -R220, R166, R206 ;  /* 0x000000a6dcce722b */ /* 0x000fe200000001ce */
[----:B------:R-:W3:Y:S01]  /*6430*/  LDG.E.64.CONSTANT R182, desc[UR18][R66.64+0x4f0180] ;  /* 0x4f01801242b67981 */ /* 0x000ee2000c1e9b00 */
[----:B------:R-:W-:-:S02]  /*6440*/  DFMA R124, R148, 8, R124 ;  /* 0x40200000947c782b */ /* 0x000fc4000000007c */
[----:B------:R-:W-:Y:S02]  /*6450*/  DFMA R96, R136, 8, R96 ;  /* 0x402000008860782b */ /* 0x000fe40000000060 */
[----:B------:R-:W-:Y:S02]  /*6460*/  DFMA R90, R144, 8, R90 ;  /* 0x40200000905a782b */ /* 0x000fe4000000005a */
[----:B------:R-:W-:Y:S01]  /*6470*/  DMUL R164, R164, 8 ;  /* 0x40200000a4a47828 */ /* 0x000fe20000000000 */
[----:B------:R-:W2:Y:S01]  /*6480*/  LDG.E.64.CONSTANT R144, desc[UR18][R98.64+0x4eee80] ;  /* 0x4eee801262907981 */ /* 0x000ea2000c1e9b00 */
[----:B------:R-:W-:Y:S02]  /*6490*/  DFMA R82, R146, 8, R82 ;  /* 0x402000009252782b */ /* 0x000fe40000000052 */
[----:B------:R-:W-:Y:S02]  /*64a0*/  DFMA R206, R172, -R202, R206 ;  /* 0x800000caacce722b */ /* 0x000fe400000000ce */
[----:B------:R-:W-:Y:S01]  /*64b0*/  DADD R44, -R170, R88 ;  /* 0x00000000aa2c7229 */ /* 0x000fe20000000158 */
[----:B------:R-:W4:Y:S01]  /*64c0*/  LDG.E.64.CONSTANT R172, desc[UR18][R98.64+0x4ef7f0] ;  /* 0x4ef7f01262ac7981 */ /* 0x000f22000c1e9b00 */
[----:B------:R-:W-:-:S02]  /*64d0*/  DMUL R154, R154, R166 ;  /* 0x000000a69a9a7228 */ /* 0x000fc40000000000 */
[----:B------:R-:W-:Y:S02]  /*64e0*/  DFMA R96, -R162, R96, R124 ;  /* 0x00000060a260722b */ /* 0x000fe4000000017c */
[----:B------:R-:W-:Y:S02]  /*64f0*/  DFMA R90, R160, R90, -R164 ;  /* 0x0000005aa05a722b */ /* 0x000fe400000008a4 */
[----:B------:R-:W-:Y:S01]  /*6500*/  DADD R136, -R78, R80 ;  /* 0x000000004e887229 */ /* 0x000fe20000000150 */
[----:B------:R-:W3:Y:S01]  /*6510*/  LDG.E.64.CONSTANT R164, desc[UR18][R98.64+0x4ef808] ;  /* 0x4ef8081262a47981 */ /* 0x000ee2000c1e9b00 */
[----:B------:R-:W-:Y:S02]  /*6520*/  DMUL R82, R158, R82 ;  /* 0x000000529e527228 */ /* 0x000fe40000000000 */
[----:B------:R-:W-:Y:S02]  /*6530*/  DADD R124, R128, -R120 ;  /* 0x00000000807c7229 */ /* 0x000fe40000000878 */
[----:B------:R-:W-:Y:S01]  /*6540*/  DMUL R52, R52, UR14 ;  /* 0x0000000e34347c28 */ /* 0x000fe20008000000 */
[----:B------:R-:W-:Y:S01]  /*6550*/  IMAD.U32 R146, RZ, RZ, UR12 ;  /* 0x0000000cff927e24 */ /* 0x000fe2000f8e00ff */
[----:B------:R-:W-:Y:S01]  /*6560*/  DFMA R18, R206, R44, R18 ;  /* 0x0000002cce12722b */ /* 0x000fe20000000012 */
[----:B------:R-:W-:Y:S01]  /*6570*/  MOV R147, UR13 ;  /* 0x0000000d00937c02 */ /* 0x000fe20008000f00 */
[----:B------:R-:W-:Y:S01]  /*6580*/  DMUL R154, R154, UR14 ;  /* 0x0000000e9a9a7c28 */ /* 0x000fe20008000000 */
[----:B------:R-:W2:Y:S01]  /*6590*/  LDG.E.64.CONSTANT R206, desc[UR18][R60.64+0x658800] ;  /* 0x658800123cce7981 */ /* 0x000ea2000c1e9b00 */
[----:B------:R-:W-:-:S02]  /*65a0*/  DADD R44, -R48, R64 ;  /* 0x00000000302c7229 */ /* 0x000fc40000000140 */
[----:B------:R-:W-:Y:S01]  /*65b0*/  DFMA R124, R136, 8, R124 ;  /* 0x40200000887c782b */ /* 0x000fe2000000007c */
[----:B------:R-:W2:Y:S01]  /*65c0*/  LDG.E.64.CONSTANT R162, desc[UR18][R66.64+0x4ef808] ;  /* 0x4ef8081242a27981 */ /* 0x000ea2000c1e9b00 */
[----:B------:R-:W-:Y:S02]  /*65d0*/  DFMA R82, R82, 8, R90 ;  /* 0x402000005252782b */ /* 0x000fe4000000005a */
[----:B------:R-:W-:Y:S02]  /*65e0*/  DADD R136, -R122, R104 ;  /* 0x000000007a887229 */ /* 0x000fe40000000168 */
[----:B------:R-:W-:Y:S02]  /*65f0*/  DADD R90, R100, -R86 ;  /* 0x00000000645a7229 */ /* 0x000fe40000000856 */
[----:B------:R-:W-:Y:S02]  /*6600*/  DFMA R18, R166, R18, R174 ;  /* 0x00000012a612722b */ /* 0x000fe400000000ae */
[----:B------:R-:W-:Y:S01]  /*6610*/  DMUL R96, R154, R96 ;  /* 0x000000609a607228 */ /* 0x000fe20000000000 */
[----:B------:R-:W2:Y:S01]  /*6620*/  LDG.E.64.CONSTANT R174, desc[UR18][R22.64+0x658810] ;  /* 0x6588101216ae7981 */ /* 0x000ea2000c1e9b00 */
[----:B------:R-:W-:-:S02]  /*6630*/  DFMA R44, R44, 8, R68 ;  /* 0x402000002c2c782b */ /* 0x000fc40000000044 */
[----:B------:R-:W-:Y:S01]  /*6640*/  DFMA R68, R136, 8, R90 ;  /* 0x402000008844782b */ /* 0x000fe2000000005a */
[----:B------:R-:W2:Y:S01]  /*6650*/  LDG.E.64.CONSTANT R166, desc[UR18][R38.64+0x657500] ;  /* 0x6575001226a67981 */ /* 0x000ea2000c1e9b00 */
[----:B------:R-:W-:Y:S02]  /*6660*/  DMUL R90, R42, R124 ;  /* 0x0000007c2a5a7228 */ /* 0x000fe40000000000 */
[----:B------:R-:W-:Y:S02]  /*6670*/  DFMA R18, R18, UR26, R96 ;  /* 0x0000001a12127c2b */ /* 0x000fe40008000060 */
[----:B------:R-:W-:Y:S02]  /*6680*/  DFMA R44, -R152, R44, R82 ;  /* 0x0000002c982c722b */ /* 0x000fe40000000152 */
[----:B------:R-:W-:Y:S01]  /*6690*/  DMUL R68, R42, R68 ;  /* 0x000000442a447228 */ /* 0x000fe20000000000 */
[----:B------:R-:W2:Y:S01]  /*66a0*/  LDG.E.64.CONSTANT R82, desc[UR18][R98.64+0x4ef810] ;  /* 0x4ef8101262527981 */ /* 0x000ea2000c1e9b00 */
[----:B------:R-:W-:-:S04]  /*66b0*/  DADD R54, R54, -R90 ;  /* 0x0000000036367229 */ /* 0x000fc8000000085a */
[----:B------:R-:W-:Y:S02]  /*66c0*/  DFMA R18, R52, R44, R18 ;  /* 0x0000002c3412722b */ /* 0x000fe40000000012 */
[----:B------:R-:W-:Y:S01]  /*66d0*/  DADD R50, R50, -R68 ;  /* 0x0000000032327229 */ /* 0x000fe20000000844 */
[----:B------:R-:W2:Y:S05]  /*66e0*/  LDG.E.64.CONSTANT R44, desc[UR18][R98.64+0x4f0b00] ;  /* 0x4f0b0012622c7981 */ /* 0x000eaa000c1e9b00 */
[----:B------:R-:W-:Y:S01]  /*66f0*/  DFMA R18, R154, R54, R18 ;  /* 0x000000369a12722b */ /* 0x000fe20000000012 */
[----:B------:R-:W2:Y:S07]  /*6700*/  LDG.E.64.CONSTANT R54, desc[UR18][R98.64+0x4ee500] ;  /* 0x4ee5001262367981 */ /* 0x000eae000c1e9b00 */
[----:B------:R-:W-:Y:S01]  /*6710*/  DFMA R18, R52, R50, R18 ;  /* 0x000000323412722b */ /* 0x000fe20000000012 */
[----:B------:R-:W2:Y:S07]  /*6720*/  LDG.E.64.CONSTANT R52, desc[UR18][R98.64+0x4f0180] ;  /* 0x4f01801262347981 */ /* 0x000eae000c1e9b00 */
[----:B------:R-:W-:-:S07]  /*6730*/  DFMA R30, R18, UR28, R30 ;  /* 0x0000001c121e7c2b */ /* 0x000fce000800001e */
        /* <DEDUP_REMOVED lines=8> */
[----:B0-----:R-:W2:Y:S04]  /*67c0*/  LDG.E.64 R30, desc[UR18][R84.64] ;  /* 0x00000012541e7981 */ /* 0x001ea8000c1e1b00 */
        /* <DEDUP_REMOVED lines=10> */
[----:B------:R-:W-:-:S06]  /*6870*/  DMUL R124, R164, R244 ;  /* 0x000000f4a47c7228 */ /* 0x000fcc0000000000 */
[----:B------:R-:W-:Y:S02]  /*6880*/  DFMA R246, -R116, R50, R96 ;  /* 0x0000003274f6722b */ /* 0x000fe40000000160 */
[----:B------:R-:W-:-:S06]  /*6890*/  DFMA R150, R172, R148, R124 ;  /* 0x00000094ac96722b */ /* 0x000fcc000000007c */
[----:B------:R-:W-:Y:S01]  /*68a0*/  DFMA R246, -R136, R148, R246 ;  /* 0x0000009488f6722b */ /* 0x000fe200000001f6 */
[----:B------:R-:W-:Y:S01]  /*68b0*/  IMAD.U32 R148, RZ, RZ, UR12 ;  /* 0x0000000cff947e24 */ /* 0x000fe2000f8e00ff */
[----:B------:R-:W-:Y:S01]  /*68c0*/  MOV R149, UR13 ;  /* 0x0000000d00957c02 */ /* 0x000fe20008000f00 */
[----:B------:R-:W-:-:S05]  /*68d0*/  DMUL R136, R194, 3 ;  /* 0x40080000c2887828 */ /* 0x000fca0000000000 */
[----:B------:R-:W2:Y:S01]  /*68e0*/  LDG.E.64 R148, desc[UR18][R148.64+0x48] ;  /* 0x0000481294947981 */ /* 0x000ea2000c1e1b00 */
[-C--:B------:R-:W-:Y:S02]  /*68f0*/  DFMA R150, R232, R50.reuse, R150 ;  /* 0x00000032e896722b */ /* 0x080fe40000000096 */
[----:B------:R-:W-:Y:S02]  /*6900*/  DFMA R124, -R116, R50, R124 ;  /* 0x00000032747c722b */ /* 0x000fe4000000017c */
[----:B------:R-:W-:Y:S02]  /*6910*/  DFMA R154, R82, R152, R96 ;  /* 0x00000098529a722b */ /* 0x000fe40000000060 */
[----:B------:R-:W-:Y:S02]  /*6920*/  DMUL R96, R52, R190 ;  /* 0x000000be34607228 */ /* 0x000fe40000000000 */
[----:B------:R-:W-:Y:S02]  /*6930*/  DFMA R18, R18, R136, R150 ;  /* 0x000000881212722b */ /* 0x000fe40000000096 */
[----:B------:R-:W-:-:S04]  /*6940*/  DMUL R136, R82, 0.75 ;  /* 0x3fe8000052887828 */ /* 0x000fc80000000000 */
[----:B------:R-:W-:-:S04]  /*6950*/  DFMA R150, R54, R234, R96 ;  /* 0x000000ea3696722b */ /* 0x000fc80000000060 */
[----:B------:R-:W-:Y:S01]  /*6960*/  DFMA R152, R152, -R136, R124 ;  /* 0x800000889898722b */ /* 0x000fe2000000007c */
[----:B------:R-:W3:Y:S01]  /*6970*/  LDG.E.64.CONSTANT R124, desc[UR18][R22.64+0x6587f0] ;  /* 0x6587f012167c7981 */ /* 0x000ee2000c1e9b00 */
[----:B------:R-:W-:Y:S02]  /*6980*/  DFMA R244, R244, R158, R154 ;  /* 0x0000009ef4f4722b */ /* 0x000fe4000000009a */
[----:B------:R-:W-:Y:S01]  /*6990*/  DFMA R150, R232, R30, R150 ;  /* 0x0000001ee896722b */ /* 0x000fe20000000096 */
[----:B------:R-:W4:Y:S01]  /*69a0*/  LDG.E.64.CONSTANT R158, desc[UR18][R66.64+0x4f0b00] ;  /* 0x4f0b0012429e7981 */ /* 0x000f22000c1e9b00 */
[C---:B------:R-:W-:Y:S02]  /*69b0*/  DMUL R154, R144.reuse, 3 ;  /* 0x40080000909a7828 */ /* 0x040fe40000000000 */
[----:B------:R-:W-:-:S06]  /*69c0*/  DMUL R136, R144, R238 ;  /* 0x000000ee90887228 */ /* 0x000fcc0000000000 */
[----:B------:R-:W-:Y:S02]  /*69d0*/  DFMA R238, R238, R154, R150 ;  /* 0x0000009aeeee722b */ /* 0x000fe40000000096 */
[----:B------:R-:W-:Y:S02]  /*69e0*/  DMUL R154, R54, 0.75 ;  /* 0x3fe80000369a7828 */ /* 0x000fe40000000000 */
[--C-:B------:R-:W-:Y:S02]  /*69f0*/  DFMA R150, -R116, R30, R136.reuse ;  /* 0x0000001e7496722b */ /* 0x100fe40000000188 */
[----:B------:R-:W-:-:S06]  /*6a00*/  DFMA R136, R44, R160, R136 ;  /* 0x000000a02c88722b */ /* 0x000fcc0000000088 */
[----:B------:R-:W-:Y:S02]  /*6a10*/  DFMA R234, -R154, R234, R150 ;  /* 0x000000ea9aea722b */ /* 0x000fe40000000196 */
[----:B------:R-:W-:Y:S01]  /*6a20*/  DMUL R150, R52, 3 ;  /* 0x4008000034967828 */ /* 0x000fe20000000000 */
[----:B------:R-:W4:Y:S01]  /*6a30*/  LDG.E.64.CONSTANT R154, desc[UR18][R66.64+0x4ef810] ;  /* 0x4ef81012429a7981 */ /* 0x000f22000c1e9b00 */
[----:B------:R-:W-:-:S06]  /*6a40*/  DFMA R96, -R116, R30, R96 ;  /* 0x0000001e7460722b */ /* 0x000fcc0000000160 */
[----:B------:R-:W-:Y:S02]  /*6a50*/  DFMA R190, R190, R150, R136 ;  /* 0x00000096bebe722b */ /* 0x000fe40000000088 */
[----:B------:R-:W-:Y:S01]  /*6a60*/  DMUL R136, R44, 0.75 ;  /* 0x3fe800002c887828 */ /* 0x000fe20000000000 */
[----:B------:R-:W4:Y:S07]  /*6a70*/  LDG.E.64.CONSTANT R150, desc[UR18][R38.64+0x659180] ;  /* 0x6591801226967981 */ /* 0x000f2e000c1e9b00 */
        /* <DEDUP_REMOVED lines=12> */
[----:B------:R-:W-:Y:S02]  /*6b40*/  DMUL R204, R16, R178 ;  /* 0x000000b210cc7228 */ /* 0x000fe40000000000 */
[----:B------:R-:W-:-:S06]  /*6b50*/  DMUL R238, R230, R200 ;  /* 0x000000c8e6ee7228 */ /* 0x000fcc0000000000 */
[----:B------:R-:W-:Y:S02]  /*6b60*/  DFMA R58, R58, R228, R204 ;  /* 0x000000e43a3a722b */ /* 0x000fe400000000cc */
[----:B------:R-:W-:-:S06]  /*6b70*/  DFMA R208, R208, 2, R238 ;  /* 0x40000000d0d0782b */ /* 0x000fcc00000000ee */
[-C--:B------:R-:W-:Y:S02]  /*6b80*/  DFMA R58, R232, R146.reuse, R58 ;  /* 0x00000092e83a722b */ /* 0x080fe4000000003a */
[----:B------:R-:W-:Y:S02]  /*6b90*/  DFMA R208, -R112, R146, R208 ;  /* 0x0000009270d0722b */ /* 0x000fe400000001d0 */
[----:B------:R-:W-:-:S04]  /*6ba0*/  DMUL R222, R222, R228 ;  /* 0x000000e4dede7228 */ /* 0x000fc80000000000 */
[----:B------:R-:W-:Y:S02]  /*6bb0*/  DFMA R58, R226, R200, R58 ;  /* 0x000000c8e23a722b */ /* 0x000fe4000000003a */
[----:B------:R-:W-:Y:S02]  /*6bc0*/  DFMA R212, -R212, R228, R208 ;  /* 0x000000e4d4d4722b */ /* 0x000fe400000001d0 */
[----:B------:R-:W-:-:S04]  /*6bd0*/  DMUL R208, R42, R178 ;  /* 0x000000b22ad07228 */ /* 0x000fc80000000000 */
[----:B------:R-:W-:-:S08]  /*6be0*/  DFMA R58, R58, 2, R222 ;  /* 0x400000003a3a782b */ /* 0x000fd000000000de */
[----:B------:R-:W-:-:S08]  /*6bf0*/  DADD R58, R58, R208 ;  /* 0x000000003a3a7229 */ /* 0x000fd000000000d0 */
[----:B------:R-:W-:Y:S02]  /*6c00*/  DFMA R222, R216, R146, R58 ;  /* 0x00000092d8de722b */ /* 0x000fe4000000003a */
[----:B------:R-:W-:Y:S02]  /*6c10*/  DMUL R58, R16, 3 ;  /* 0x40080000103a7828 */ /* 0x000fe40000000000 */
[----:B------:R-:W-:-:S04]  /*6c20*/  DADD R196, R196, -R184 ;  /* 0x00000000c4c47229 */ /* 0x000fc800000008b8 */
[----:B------:R-:W-:Y:S02]  /*6c30*/  DFMA R198, R198, R200, R222 ;  /* 0x000000c8c6c6722b */ /* 0x000fe400000000de */
[----:B------:R-:W-:Y:S02]  /*6c40*/  DADD R200, -R214, R78 ;  /* 0x00000000d6c87229 */ /* 0x000fe4000000014e */
[----:B------:R-:W-:-:S06]  /*6c50*/  DADD R222, -R72, R128 ;  /* 0x0000000048de7229 */ /* 0x000fcc0000000180 */
[----:B------:R-:W-:Y:S02]  /*6c60*/  DFMA R226, R200, 8, R196 ;  /* 0x40200000c8e2782b */ /* 0x000fe400000000c4 */
[----:B------:R-:W-:Y:S02]  /*6c70*/  DADD R196, R170, -R118 ;  /* 0x00000000aac47229 */ /* 0x000fe40000000876 */
[----:B------:R-:W-:-:S04]  /*6c80*/  DFMA R204, -R116, R146, R204 ;  /* 0x0000009274cc722b */ /* 0x000fc800000001cc */
[----:B------:R-:W-:Y:S02]  /*6c90*/  DMUL R226, R194, R226 ;  /* 0x000000e2c2e27228 */ /* 0x000fe40000000000 */
[----:B------:R-:W-:Y:S02]  /*6ca0*/  DMUL R196, R198, R196 ;  /* 0x000000c4c6c47228 */ /* 0x000fe40000000000 */
[----:B------:R-:W-:Y:S02]  /*6cb0*/  DADD R198, R180, -R118 ;  /* 0x00000000b4c67229 */ /* 0x000fe40000000876 */
[----:B------:R-:W-:Y:S02]  /*6cc0*/  DADD R240, -R118, R240 ;  /* 0x0000000076f07229 */ /* 0x000fe400000001f0 */
[----:B------:R-:W-:Y:S02]  /*6cd0*/  DMUL R180, R226, 8 ;  /* 0x40200000e2b47828 */ /* 0x000fe40000000000 */
[----:B------:R-:W-:Y:S01]  /*6ce0*/  DADD R182, -R118, R182 ;  /* 0x0000000076b67229 */ /* 0x000fe200000001b6 */
[----:B------:R-:W4:Y:S01]  /*6cf0*/  LDG.E.64.CONSTANT R226, desc[UR18][R66.64+0x5a3680] ;  /* 0x5a36801242e27981 */ /* 0x000f22000c1e9b00 */
[----:B------:R-:W-:-:S02]  /*6d00*/  DFMA R190, R232, R30, R190 ;  /* 0x0000001ee8be722b */ /* 0x000fc400000000be */
[----:B------:R-:W-:Y:S02]  /*6d10*/  DFMA R240, R246, R240, R242 ;  /* 0x000000f0f6f0722b */ /* 0x000fe400000000f2 */
[----:B------:R-:W-:Y:S01]  /*6d20*/  DADD R162, -R118, R162 ;  /* 0x0000000076a27229 */ /* 0x000fe200000001a2 */
[----:B------:R-:W4:Y:S01]  /*6d30*/  LDG.E.64.CONSTANT R246, desc[UR18][R66.64+0x5a3ff8] ;  /* 0x5a3ff81242f67981 */ /* 0x000f22000c1e9b00 */
[----:B------:R-:W-:Y:S02]  /*6d40*/  DFMA R244, R232, R50, R244 ;  /* 0x00000032e8f4722b */ /* 0x000fe400000000f4 */
[----:B------:R-:W-:Y:S02]  /*6d50*/  DFMA R234, R190, R182, R234 ;  /* 0x000000b6beea722b */ /* 0x000fe400000000ea */
[----:B------:R-:W-:Y:S01]  /*6d60*/  DADD R132, R132, -R166 ;  /* 0x0000000084847229 */ /* 0x000fe200000008a6 */
[----:B------:R-:W4:Y:S03]  /*6d70*/  LDG.E.64.CONSTANT R182, desc[UR18][R98.64+0x5a3ff0] ;  /* 0x5a3ff01262b67981 */ /* 0x000f26000c1e9b00 */
[----:B------:R-:W-:-:S02]  /*6d80*/  DFMA R162, R244, R162, R240 ;  /* 0x000000a2f4a2722b */ /* 0x000fc400000000f0 */
[----:B------:R-:W-:Y:S02]  /*6d90*/  DFMA R196, R212, R198, R196 ;  /* 0x000000c6d4c4722b */ /* 0x000fe400000000c4 */
[----:B------:R-:W-:Y:S01]  /*6da0*/  DFMA R32, R156, -8, R32 ;  /* 0xc02000009c20782b */ /* 0x000fe20000000020 */
[----:B------:R-:W4:Y:S01]  /*6db0*/  LDG.E.64.CONSTANT R198, desc[UR18][R98.64+0x5a3ff8] ;  /* 0x5a3ff81262c67981 */ /* 0x000f22000c1e9b00 */
[----:B--2---:R-:W-:-:S08]  /*6dc0*/  DFMA R236, R224, R148, R236 ;  /* 0x00000094e0ec722b */ /* 0x004fd000000000ec */
[----:B------:R-:W-:-:S08]  /*6dd0*/  DFMA R236, R178, R58, R236 ;  /* 0x0000003ab2ec722b */ /* 0x000fd000000000ec */
[----:B------:R-:W-:Y:S02]  /*6de0*/  DFMA R236, R232, R146, R236 ;  /* 0x00000092e8ec722b */ /* 0x000fe400000000ec */
[----:B---3--:R-:W-:Y:S02]  /*6df0*/  DADD R200, R26, -R124 ;  /* 0x000000001ac87229 */ /* 0x008fe4000000087c */
[----:B------:R-:W-:-:S04]  /*6e00*/  DMUL R26, R224, 0.75 ;  /* 0x3fe80000e01a7828 */ /* 0x000fc80000000000 */
[----:B------:R-:W-:Y:S02]  /*6e10*/  DFMA R238, R236, 2, R238 ;  /* 0x40000000ecee782b */ /* 0x000fe400000000ee */
[----:B----4-:R-:W-:Y:S01]  /*6e20*/  DADD R158, -R118, R158 ;  /* 0x00000000769e7229 */ /* 0x010fe2000000019e */
[----:B------:R-:W2:Y:S01]  /*6e30*/  LDG.E.64.CONSTANT R236, desc[UR18][R66.64+0x5a4010] ;  /* 0x5a40101242ec7981 */ /* 0x000ea2000c1e9b00 */
[----:B------:R-:W-:Y:S02]  /*6e40*/  DFMA R194, R222, 8, R200 ;  /* 0x40200000dec2782b */ /* 0x000fe400000000c8 */
[----:B------:R-:W-:Y:S02]  /*6e50*/  DADD R222, R40, -R210 ;  /* 0x0000000028de7229 */ /* 0x000fe400000008d2 */
[----:B------:R-:W-:Y:S02]  /*6e60*/  DFMA R238, R148, R206, R238 ;  /* 0x000000ce94ee722b */ /* 0x000fe400000000ee */
[----:B------:R-:W-:-:S02]  /*6e70*/  DMUL R40, R42, 3 ;  /* 0x400800002a287828 */ /* 0x000fc40000000000 */
[----:B------:R-:W-:Y:S02]  /*6e80*/  DFMA R204, R148, -R26, R204 ;  /* 0x8000001a94cc722b */ /* 0x000fe400000000cc */
[----:B------:R-:W-:Y:S02]  /*6e90*/  DFMA R180, R172, R194, -R180 ;  /* 0x000000c2acb4722b */ /* 0x000fe400000008b4 */
[----:B------:R-:W-:Y:S01]  /*6ea0*/  DADD R172, R94, -R188 ;  /* 0x000000005eac7229 */ /* 0x000fe200000008bc */
[----:B------:R-:W3:Y:S01]  /*6eb0*/  LDG.E.64.CONSTANT R194, desc[UR18][R66.64+0x5a2d00] ;  /* 0x5a2d001242c27981 */ /* 0x000ee2000c1e9b00 */
[----:B------:R-:W-:Y:S02]  /*6ec0*/  DFMA R238, R178, R40, R238 ;  /* 0x00000028b2ee722b */ /* 0x000fe400000000ee */
[----:B------:R-:W-:Y:S02]  /*6ed0*/  DFMA R204, R204, 2, R208 ;  /* 0x40000000cccc782b */ /* 0x000fe400000000d0 */
[----:B------:R-:W-:-:S02]  /*6ee0*/  DADD R178, -R140, R122 ;  /* 0x000000008cb27229 */ /* 0x000fc4000000017a */
[----:B------:R-:W-:Y:S02]  /*6ef0*/  DADD R200, -R186, R80 ;  /* 0x00000000bac87229 */ /* 0x000fe40000000150 */
[----:B------:R-:W-:Y:S02]  /*6f00*/  DMUL R94, R206, 0.75 ;  /* 0x3fe80000ce5e7828 */ /* 0x000fe40000000000 */
[----:B------:R-:W-:Y:S02]  /*6f10*/  DADD R154, -R118, R154 ;  /* 0x00000000769a7229 */ /* 0x000fe4000000019a */
[----:B------:R-:W-:Y:S02]  /*6f20*/  DFMA R204, -R112, R146, R204 ;  /* 0x0000009270cc722b */ /* 0x000fe400000001cc */
[----:B------:R-:W-:Y:S02]  /*6f30*/  DFMA R172, R178, 8, R172 ;  /* 0x40200000b2ac782b */ /* 0x000fe400000000ac */
[----:B------:R-:W-:Y:S01]  /*6f40*/  DFMA R200, R200, 8, R222 ;  /* 0x40200000c8c8782b */ /* 0x000fe200000000de */
[----:B------:R-:W4:Y:S01]  /*6f50*/  LDG.E.64.CONSTANT R178, desc[UR18][R98.64+0x5a3680] ;  /* 0x5a36801262b27981 */ /* 0x000f22000c1e9b00 */
[----:B------:R-:W-:-:S02]  /*6f60*/  DFMA R158, R160, R158, R234 ;  /* 0x0000009ea09e722b */ /* 0x000fc400000000ea */
[----:B------:R-:W-:Y:S02]  /*6f70*/  DFMA R152, R152, R154, R162 ;  /* 0x0000009a9898722b */ /* 0x000fe400000000a2 */
[----:B------:R-:W-:Y:S01]  /*6f80*/  DFMA R204, R148, -R94, R204 ;  /* 0x8000005e94cc722b */ /* 0x000fe200000000cc */
[----:B------:R-:W2:Y:S01]  /*6f90*/  LDG.E.64.CONSTANT R162, desc[UR18][R98.64+0x5a4980] ;  /* 0x5a49801262a27981 */ /* 0x000ea2000c1e9b00 */
[----:B------:R-:W-:Y:S02]  /*6fa0*/  DMUL R172, R144, R172 ;  /* 0x000000ac90ac7228 */ /* 0x000fe40000000000 */
[----:B------:R-:W-:Y:S02]  /*6fb0*/  DMUL R200, R164, R200 ;  /* 0x000000c8a4c87228 */ /* 0x000fe40000000000 */
[----:B------:R-:W-:Y:S02]  /*6fc0*/  DADD R148, -R168, R120 ;  /* 0x00000000a8947229 */ /* 0x000fe40000000178 */
[----:B------:R-:W-:-:S02]  /*6fd0*/  DADD R144, R34, -R174 ;  /* 0x0000000022907229 */ /* 0x000fc400000008ae */
[----:B------:R-:W-:Y:S02]  /*6fe0*/  DADD R154, -R176, R100 ;  /* 0x00000000b09a7229 */ /* 0x000fe40000000164 */
[----:B------:R-:W-:Y:S02]  /*6ff0*/  DADD R160, -R134, R104 ;  /* 0x0000000086a07229 */ /* 0x000fe40000000168 */
[----:B------:R-:W-:Y:S02]  /*7000*/  DADD R102, R102, -R150 ;  /* 0x0000000066667229 */ /* 0x000fe40000000896 */
[----:B------:R-:W-:Y:S02]  /*7010*/  DMUL R158, R30, R158 ;  /* 0x0000009e1e9e7228 */ /* 0x000fe40000000000 */
[----:B------:R-:W-:Y:S02]  /*7020*/  DADD R164, -R118, R88 ;  /* 0x0000000076a47229 */ /* 0x000fe40000000158 */
[----:B------:R-:W-:-:S02]  /*7030*/  DFMA R238, R216, R146, R238 ;  /* 0x00000092d8ee722b */ /* 0x000fc400000000ee */
[----:B------:R-:W-:Y:S02]  /*7040*/  DFMA R180, R200, 8, R180 ;  /* 0x40200000c8b4782b */ /* 0x000fe400000000b4 */
[----:B------:R-:W-:Y:S02]  /*7050*/  DFMA R144, R148, 8, R144 ;  /* 0x402000009490782b */ /* 0x000fe40000000090 */
[----:B------:R-:W-:Y:S02]  /*7060*/  DFMA R132, R154, 8, R132 ;  /* 0x402000009a84782b */ /* 0x000fe40000000084 */
[----:B------:R-:W-:Y:S01]  /*7070*/  DMUL R172, R172, 8 ;  /* 0x40200000acac7828 */ /* 0x000fe20000000000 */
[----:B------:R-:W3:Y:S01]  /*7080*/  LDG.E.64.CONSTANT R154, desc[UR18][R98.64+0x5a4010] ;  /* 0x5a401012629a7981 */ /* 0x000ee2000c1e9b00 */
[----:B------:R-:W-:Y:S02]  /*7090*/  DFMA R102, R160, 8, R102 ;  /* 0x40200000a066782b */ /* 0x000fe40000000066 */
[----:B------:R-:W-:-:S02]  /*70a0*/  DFMA R152, R50, R152, R158 ;  /* 0x000000983298722b */ /* 0x000fc4000000009e */
[----:B------:R-:W-:Y:S02]  /*70b0*/  DFMA R164, R238, R164, R196 ;  /* 0x000000a4eea4722b */ /* 0x000fe400000000c4 */
[----:B------:R-:W-:Y:S01]  /*70c0*/  DADD R34, -R118, R96 ;  /* 0x0000000076227229 */ /* 0x000fe20000000160 */
[----:B------:R-:W4:Y:S01]  /*70d0*/  LDG.E.64.CONSTANT R238, desc[UR18][R66.64+0x5a4008] ;  /* 0x5a40081242ee7981 */ /* 0x000f22000c1e9b00 */
[----:B------:R-:W-:Y:S02]  /*70e0*/  DMUL R50, R50, R146 ;  /* 0x0000009232327228 */ /* 0x000fe40000000000 */
[----:B------:R-:W-:Y:S02]  /*70f0*/  DFMA R144, -R82, R144, R180 ;  /* 0x000000905290722b */ /* 0x000fe400000001b4 */
[----:B------:R-:W-:Y:S01]  /*7100*/  DADD R48, R48, -R136 ;  /* 0x0000000030307229 */ /* 0x000fe20000000888 */
[----:B------:R-:W2:Y:S01]  /*7110*/  LDG.E.64.CONSTANT R180, desc[UR18][R98.64+0x5a4008] ;  /* 0x5a40081262b47981 */ /* 0x000ea2000c1e9b00 */
[----:B------:R-:W-:-:S02]  /*7120*/  DFMA R132, R54, R132, -R172 ;  /* 0x000000843684722b */ /* 0x000fc400000008ac */
[----:B------:R-:W-:Y:S02]  /*7130*/  DMUL R102, R52, R102 ;  /* 0x0000006634667228 */ /* 0x000fe40000000000 */
[----:B------:R-:W-:Y:S02]  /*7140*/  DMUL R30, R30, R146 ;  /* 0x000000921e1e7228 */ /* 0x000fe40000000000 */
[----:B------:R-:W-:Y:S02]  /*7150*/  DFMA R28, R142, -8, R28 ;  /* 0xc02000008e1c782b */ /* 0x000fe4000000001c */
[----:B------:R-:W-:Y:S01]  /*7160*/  DFMA R32, R90, 8, R32 ;  /* 0x402000005a20782b */ /* 0x000fe20000000020 */
[----:B------:R-:W-:Y:S01]  /*7170*/  IMAD.U32 R200, RZ, RZ, UR12 ;  /* 0x0000000cffc87e24 */ /* 0x000fe2000f8e00ff */
[----:B------:R-:W-:Y:S01]  /*7180*/  DADD R82, -R184, R210 ;  /* 0x00000000b8527229 */ /* 0x000fe200000001d2 */
[----:B------:R-:W-:Y:S01]  /*7190*/  MOV R201, UR13 ;  /* 0x0000000d00c97c02 */ /* 0x000fe20008000f00 */
[----:B------:R-:W-:Y:S01]  /*71a0*/  DADD R54, R124, -R174 ;  /* 0x000000007c367229 */ /* 0x000fe200000008ae */
[----:B------:R-:W-:Y:S01]  /*71b0*/  IMAD.U32 R222, RZ, RZ, UR12 ;  /* 0x0000000cffde7e24 */ /* 0x000fe2000f8e00ff */
[----:B------:R-:W-:Y:S01]  /*71c0*/  DFMA R34, R204, R34, R164 ;  /* 0x00000022cc22722b */ /* 0x000fe200000000a4 */
[----:B------:R-:W-:Y:S01]  /*71d0*/  MOV R223, UR13 ;  /* 0x0000000d00df7c02 */ /* 0x000fe20008000f00 */
[----:B------:R-:W-:Y:S01]  /*71e0*/  DMUL R50, R50, UR14 ;  /* 0x0000000e32327c28 */ /* 0x000fe20008000000 */
[----:B------:R-:W4:Y:S01]  /*71f0*/  LDG.E.64.CONSTANT R164, desc[UR18][R98.64+0x5a2d00] ;  /* 0x5a2d001262a47981 */ /* 0x000f22000c1e9b00 */
[----:B------:R-:W-:-:S02]  /*7200*/  DADD R52, -R138, R86 ;  /* 0x000000008a347229 */ /* 0x000fc40000000156 */
        /* <DEDUP_REMOVED lines=8> */
[----:B------:R-:W-:Y:S02]  /*7290*/  DADD R132, -R188, R150 ;  /* 0x00000000bc847229 */ /* 0x000fe40000000196 */
[----:B------:R-:W-:Y:S01]  /*72a0*/  DADD R82, R166, -R136 ;  /* 0x00000000a6527229 */ /* 0x000fe20000000888 */
[----:B------:R-:W-:Y:S01]  /*72b0*/  MOV R173, UR13 ;  /* 0x0000000d00ad7c02 */ /* 0x000fe20008000f00 */
[----:B------:R-:W-:Y:S01]  /*72c0*/  DFMA R48, R52, 8, R48 ;  /* 0x402000003430782b */ /* 0x000fe20000000030 */
[----:B------:R-:W-:Y:S01]  /*72d0*/  IMAD.U32 R190, RZ, RZ, UR12 ;  /* 0x0000000cffbe7e24 */ /* 0x000fe2000f8e00ff */
[----:B------:R-:W-:Y:S01]  /*72e0*/  DFMA R34, R34, UR26, R144 ;  /* 0x0000001a22227c2b */ /* 0x000fe20008000090 */
[----:B------:R-:W-:Y:S01]  /*72f0*/  MOV R191, UR13 ;  /* 0x0000000d00bf7c02 */ /* 0x000fe20008000f00 */
[----:B------:R-:W-:Y:S01]  /*7300*/  DMUL R160, R206, R54 ;  /* 0x00000036cea07228 */ /* 0x000fe20000000000 */
[----:B------:R-:W4:Y:S01]  /*7310*/  LDG.E.64.CONSTANT R204, desc[UR18][R66.64+0x5a4980] ;  /* 0x5a49801242cc7981 */ /* 0x000f22000c1e9b00 */
[----:B------:R-:W-:-:S02]  /*7320*/  DFMA R82, R132, 8, R82 ;  /* 0x402000008452782b */ /* 0x000fc40000000052 */
[----:B------:R-:W-:Y:S01]  /*7330*/  DFMA R48, -R44, R48, R102 ;  /* 0x000000302c30722b */ /* 0x000fe20000000166 */
[----:B------:R-:W4:Y:S01]  /*7340*/  LDG.E.64.CONSTANT R132, desc[UR18][R66.64+0x5a3ff0] ;  /* 0x5a3ff01242847981 */ /* 0x000f22000c1e9b00 */
[----:B------:R-:W-:Y:S02]  /*7350*/  DMUL R30, R30, UR14 ;  /* 0x0000000e1e1e7c28 */ /* 0x000fe40008000000 */
[----:B------:R-:W-:Y:S01]  /*7360*/  DFMA R28, R68, 8, R28 ;  /* 0x40200000441c782b */ /* 0x000fe2000000001c */
[----:B------:R-:W4:Y:S01]  /*7370*/  LDG.E.64.CONSTANT R196, desc[UR18][R66.64+0x5a5300] ;  /* 0x5a53001242c47981 */ /* 0x000f22000c1e9b00 */
[----:B------:R-:W-:Y:S02]  /*7380*/  DMUL R144, R206, R82 ;  /* 0x00000052ce907228 */ /* 0x000fe40000000000 */
[----:B------:R-:W-:Y:S01]  /*7390*/  DADD R32, R32, -R160 ;  /* 0x0000000020207229 */ /* 0x000fe200000008a0 */
[----:B------:R-:W4:Y:S01]  /*73a0*/  LDG.E.64.CONSTANT R52, desc[UR18][R22.64+0x70d008] ;  /* 0x70d0081216347981 */ /* 0x000f22000c1e9b00 */
[----:B------:R-:W-:-:S03]  /*73b0*/  DFMA R34, R30, R48, R34 ;  /* 0x000000301e22722b */ /* 0x000fc60000000022 */
[----:B------:R-:W4:Y:S01]  /*73c0*/  LDG.E.64.CONSTANT R54, desc[UR18][R22.64+0x70d010] ;  /* 0x70d0101216367981 */ /* 0x000f22000c1e9b00 */
[----:B------:R-:W-:-:S03]  /*73d0*/  DADD R28, R28, -R144 ;  /* 0x000000001c1c7229 */ /* 0x000fc60000000890 */
[----:B------:R-:W4:Y:S01]  /*73e0*/  LDG.E.64.CONSTANT R102, desc[UR18][R24.64+0x70d000] ;  /* 0x70d0001218667981 */ /* 0x000f22000c1e9b00 */
[----:B------:R-:W-:-:S03]  /*73f0*/  DFMA R32, R50, R32, R34 ;  /* 0x000000203220722b */ /* 0x000fc60000000022 */
[----:B------:R-:W4:Y:S05]  /*7400*/  LDG.E.64.CONSTANT R50, desc[UR18][R22.64+0x70cff8] ;  /* 0x70cff81216327981 */ /* 0x000f2a000c1e9b00 */
[----:B------:R-:W-:-:S08]  /*7410*/  DFMA R28, R30, R28, R32 ;  /* 0x0000001c1e1c722b */ /* 0x000fd00000000020 */
[----:B------:R-:W-:-:S07]  /*7420*/  DFMA R18, R28, UR28, R18 ;  /* 0x0000001c1c127c2b */ /* 0x000fce0008000012 */
[----:B------:R0:W-:Y:S04]  /*7430*/  STG.E.64 desc[UR18][R56.64+0x4ef800], R18 ;  /* 0x4ef8001238007986 */ /* 0x0001e8000c101b12 */
        /* <DEDUP_REMOVED lines=12> */
[----:B------:R-:W-:-:S03]  /*7500*/  DMUL R28, R182, 0.75 ;  /* 0x3fe80000b61c7828 */ /* 0x000fc60000000000 */
[----:B------:R-:W4:Y:S04]  /*7510*/  LDG.E.64 R148, desc[UR18][R148.64+0x40] ;  /* 0x0000401294947981 */ /* 0x000f28000c1e1b00 */
[----:B------:R-:W4:Y:S04]  /*7520*/  LDG.E.64 R172, desc[UR18][R172.64+0x38] ;  /* 0x00003812acac7981 */ /* 0x000f28000c1e1b00 */
[----:B------:R-:W4:Y:S01]  /*7530*/  LDG.E.64 R190, desc[UR18][R190.64+0x50] ;  /* 0x00005012bebe7981 */ /* 0x000f22000c1e1b00 */
[----:B------:R-:W-:Y:S02]  /*7540*/  DADD R246, -R88, R246 ;  /* 0x0000000058f67229 */ /* 0x000fe400000001f6 */
[----:B---3--:R-:W-:-:S02]  /*7550*/  DMUL R48, R154, 0.75 ;  /* 0x3fe800009a307828 */ /* 0x008fc40000000000 */
[----:B--2---:R-:W-:Y:S02]  /*7560*/  DMUL R44, R180, 3 ;  /* 0x40080000b42c7828 */ /* 0x004fe40000000000 */
[----:B0-----:R-:W-:Y:S02]  /*7570*/  DMUL R18, R198, R244 ;  /* 0x000000f4c6127228 */ /* 0x001fe40000000000 */
[----:B----4-:R-:W-:-:S06]  /*7580*/  DMUL R32, R180, R240 ;  /* 0x000000f0b4207228 */ /* 0x010fcc0000000000 */
[----:B------:R-:W-:Y:S02]  /*7590*/  DFMA R242, -R46, R152, R18 ;  /* 0x000000982ef2722b */ /* 0x000fe40000000112 */
[----:B------:R-:W-:-:S06]  /*75a0*/  DFMA R34, R182, R30, R32 ;  /* 0x0000001eb622722b */ /* 0x000fcc0000000020 */
[----:B------:R-:W-:Y:S02]  /*75b0*/  DFMA R242, -R28, R30, R242 ;  /* 0x0000001e1cf2722b */ /* 0x000fe400000001f2 */
[----:B------:R-:W-:Y:S02]  /*75c0*/  DMUL R30, R198, 3 ;  /* 0x40080000c61e7828 */ /* 0x000fe40000000000 */
[----:B------:R-:W-:Y:S02]  /*75d0*/  DFMA R34, R58, R152, R34 ;  /* 0x000000983a22722b */ /* 0x000fe40000000022 */
[----:B------:R-:W-:Y:S02]  /*75e0*/  DMUL R28, R162, R212 ;  /* 0x000000d4a21c7228 */ /* 0x000fe40000000000 */
[----:B------:R-:W-:Y:S02]  /*75f0*/  DFMA R18, R154, R234, R18 ;  /* 0x000000ea9a12722b */ /* 0x000fe40000000012 */
[----:B------:R-:W-:-:S02]  /*7600*/  DFMA R32, -R46, R152, R32 ;  /* 0x000000982e20722b */ /* 0x000fc40000000120 */
[----:B------:R-:W-:Y:S02]  /*7610*/  DFMA R244, R244, R30, R34 ;  /* 0x0000001ef4f4722b */ /* 0x000fe40000000022 */
[----:B------:R-:W-:Y:S01]  /*7620*/  DFMA R30, R164, R228, R28 ;  /* 0x000000e4a41e722b */ /* 0x000fe2000000001c */
[----:B------:R-:W2:Y:S01]  /*7630*/  LDG.E.64.CONSTANT R34, desc[UR18][R38.64+0x70e300] ;  /* 0x70e3001226227981 */ /* 0x000ea2000c1e9b00 */
[----:B------:R-:W-:-:S03]  /*7640*/  DFMA R240, R240, R44, R18 ;  /* 0x0000002cf0f0722b */ /* 0x000fc60000000012 */
[----:B------:R-:W3:Y:S01]  /*7650*/  LDG.E.64.CONSTANT R44, desc[UR18][R36.64+0x70d000] ;  /* 0x70d00012242c7981 */ /* 0x000ee2000c1e9b00 */
[----:B------:R-:W-:Y:S02]  /*7660*/  DFMA R234, R234, -R48, R32 ;  /* 0x80000030eaea722b */ /* 0x000fe40000000020 */
[----:B------:R-:W-:Y:S01]  /*7670*/  DMUL R32, R178, 3 ;  /* 0x40080000b2207828 */ /* 0x000fe20000000000 */
[----:B------:R-:W4:Y:S01]  /*7680*/  LDG.E.64.CONSTANT R48, desc[UR18][R22.64+0x70cff0] ;  /* 0x70cff01216307981 */ /* 0x000f22000c1e9b00 */
[----:B------:R-:W-:Y:S02]  /*7690*/  DFMA R30, R58, R82, R30 ;  /* 0x000000523a1e722b */ /* 0x000fe4000000001e */
[----:B------:R-:W-:-:S06]  /*76a0*/  DMUL R18, R178, R158 ;  /* 0x0000009eb2127228 */ /* 0x000fcc0000000000 */
[----:B------:R-:W-:Y:S02]  /*76b0*/  DFMA R158, R158, R32, R30 ;  /* 0x000000209e9e722b */ /* 0x000fe4000000001e */
[----:B------:R-:W-:Y:S02]  /*76c0*/  DMUL R32, R164, 0.75 ;  /* 0x3fe80000a4207828 */ /* 0x000fe40000000000 */
[--C-:B------:R-:W-:Y:S02]  /*76d0*/  DFMA R30, -R46, R82, R18.reuse ;  /* 0x000000522e1e722b */ /* 0x100fe40000000112 */
[----:B------:R-:W-:-:S06]  /*76e0*/  DFMA R18, R146, R208, R18 ;  /* 0x000000d09212722b */ /* 0x000fcc0000000012 */
[----:B------:R-:W-:Y:S02]  /*76f0*/  DFMA R228, -R32, R228, R30 ;  /* 0x000000e420e4722b */ /* 0x000fe4000000011e */
[----:B------:R-:W-:-:S08]  /*7700*/  DMUL R30, R162, 3 ;  /* 0x40080000a21e7828 */ /* 0x000fd00000000000 */
[----:B------:R-:W-:Y:S01]  /*7710*/  DFMA R212, R212, R30, R18 ;  /* 0x0000001ed4d4722b */ /* 0x000fe20000000012 */
[----:B------:R-:W2:Y:S04]  /*7720*/  LDG.E.64.CONSTANT R18, desc[UR18][R60.64+0x70d000] ;  /* 0x70d000123c127981 */ /* 0x000ea8000c1e9b00 */
[----:B------:R-:W2:Y:S01]  /*7730*/  LDG.E.64.CONSTANT R30, desc[UR18][R38.64+0x70c680] ;  /* 0x70c68012261e7981 */ /* 0x000ea2000c1e9b00 */
[----:B------:R-:W-:Y:S02]  /*7740*/  DFMA R28, -R46, R82, R28 ;  /* 0x000000522e1c722b */ /* 0x000fe4000000011c */
[----:B------:R-:W-:-:S08]  /*7750*/  DMUL R32, R146, 0.75 ;  /* 0x3fe8000092207828 */ /* 0x000fd00000000000 */
[----:B------:R-:W-:Y:S01]  /*7760*/  DFMA R208, R208, -R32, R28 ;  /* 0x80000020d0d0722b */ /* 0x000fe2000000001c */
[----:B------:R-:W2:Y:S04]  /*7770*/  LDG.E.64.CONSTANT R28, desc[UR18][R38.64+0x70bd00] ;  /* 0x70bd0012261c7981 */ /* 0x000ea8000c1e9b00 */
[----:B------:R-:W2:Y:S01]  /*7780*/  LDG.E.64.CONSTANT R32, desc[UR18][R38.64+0x70d980] ;  /* 0x70d9801226207981 */ /* 0x000ea2000c1e9b00 */
[----:B------:R-:W-:-:S03]  /*7790*/  DMUL R244, R244, R246 ;  /* 0x000000f6f4f47228 */ /* 0x000fc60000000000 */
[----:B------:R-:W2:Y:S01]  /*77a0*/  LDG.E.64 R246, desc[UR18][R56.64+0x5a4000] ;  /* 0x5a40001238f67981 */ /* 0x000ea2000c1e1b00 */
[C---:B------:R-:W-:Y:S02]  /*77b0*/  DADD R132, -R88.reuse, R132 ;  /* 0x0000000058847229 */ /* 0x040fe40000000184 */
[----:B------:R-:W-:Y:S02]  /*77c0*/  DADD R238, -R88, R238 ;  /* 0x0000000058ee7229 */ /* 0x000fe400000001ee */
[----:B------:R-:W-:-:S04]  /*77d0*/  DFMA R240, R58, R152, R240 ;  /* 0x000000983af0722b */ /* 0x000fc800000000f0 */
[----:B------:R-:W-:Y:S02]  /*77e0*/  DFMA R132, R242, R132, R244 ;  /* 0x00000084f284722b */ /* 0x000fe400000000f4 */
[----:B------:R-:W-:-:S06]  /*77f0*/  DADD R236, -R88, R236 ;  /* 0x0000000058ec7229 */ /* 0x000fcc00000001ec */
[----:B------:R-:W-:-:S08]  /*7800*/  DFMA R132, R240, R238, R132 ;  /* 0x000000eef084722b */ /* 0x000fd00000000084 */
[----:B------:R-:W-:Y:S02]  /*7810*/  DFMA R234, R234, R236, R132 ;  /* 0x000000eceaea722b */ /* 0x000fe40000000084 */
[----:B------:R-:W-:Y:S02]  /*7820*/  DMUL R132, R224, R200 ;  /* 0x000000c8e0847228 */ /* 0x000fe40000000000 */
[----:B------:R-:W-:-:S06]  /*7830*/  DADD R226, -R88, R226 ;  /* 0x0000000058e27229 */ /* 0x000fcc00000001e2 */
[----:B------:R-:W-:Y:S02]  /*7840*/  DFMA R218, R218, R222, R132 ;  /* 0x000000dedada722b */ /* 0x000fe40000000084 */
[----:B------:R-:W-:Y:S02]  /*7850*/  DMUL R158, R158, R226 ;  /* 0x000000e29e9e7228 */ /* 0x000fe40000000000 */
[----:B------:R-:W-:-:S04]  /*7860*/  DADD R194, -R88, R194 ;  /* 0x0000000058c27229 */ /* 0x000fc800000001c2 */
[----:B------:R-:W-:Y:S02]  /*7870*/  DFMA R218, R58, R148, R218 ;  /* 0x000000943ada722b */ /* 0x000fe400000000da */
[----:B------:R-:W-:Y:S02]  /*7880*/  DMUL R230, R230, R222 ;  /* 0x000000dee6e67228 */ /* 0x000fe40000000000 */
[----:B------:R-:W-:Y:S02]  /*7890*/  DFMA R228, R228, R194, R158 ;  /* 0x000000c2e4e4722b */ /* 0x000fe4000000009e */
[-C--:B------:R-:W-:Y:S02]  /*78a0*/  DMUL R194, R62, R172.reuse ;  /* 0x000000ac3ec27228 */ /* 0x080fe40000000000 */
[----:B------:R-:W-:Y:S02]  /*78b0*/  DFMA R218, R232, R172, R218 ;  /* 0x000000ace8da722b */ /* 0x000fe400000000da */
[----:B------:R-:W-:-:S02]  /*78c0*/  DMUL R158, R206, R200 ;  /* 0x000000c8ce9e7228 */ /* 0x000fc40000000000 */
[----:B------:R-:W-:-:S04]  /*78d0*/  DMUL R224, R224, 3 ;  /* 0x40080000e0e07828 */ /* 0x000fc80000000000 */
[----:B------:R-:W-:Y:S02]  /*78e0*/  DFMA R230, R218, 2, R230 ;  /* 0x40000000dae6782b */ /* 0x000fe400000000e6 */
[----:B------:R-:W-:-:S06]  /*78f0*/  DFMA R218, -R46, R148, R194 ;  /* 0x000000942eda722b */ /* 0x000fcc00000001c2 */
[----:B------:R-:W-:Y:S02]  /*7900*/  DADD R230, R230, R158 ;  /* 0x00000000e6e67229 */ /* 0x000fe4000000009e */
[----:B------:R-:W-:Y:S02]  /*7910*/  DFMA R132, -R46, R148, R132 ;  /* 0x000000942e84722b */ /* 0x000fe40000000184 */
[----:B------:R-:W-:Y:S02]  /*7920*/  DFMA R192, -R192, R222, R218 ;  /* 0x000000dec0c0722b */ /* 0x000fe400000001da */
[----:B------:R-:W-:Y:S02]  /*7930*/  DMUL R46, R20, R172 ;  /* 0x000000ac142e7228 */ /* 0x000fe40000000000 */
[----:B------:R-:W-:Y:S02]  /*7940*/  DFMA R230, R40, R148, R230 ;  /* 0x0000009428e6722b */ /* 0x000fe400000000e6 */
[----:B------:R-:W-:-:S02]  /*7950*/  DADD R184, -R130, R184 ;  /* 0x0000000082b87229 */ /* 0x000fc400000001b8 */
[----:B------:R-:W-:Y:S02]  /*7960*/  DADD R214, R214, -R50 ;  /* 0x00000000d6d67229 */ /* 0x000fe40000000832 */
[----:B------:R-:W-:Y:S02]  /*7970*/  DADD R204, -R88, R204 ;  /* 0x0000000058cc7229 */ /* 0x000fe400000001cc */
[----:B------:R-:W-:Y:S02]  /*7980*/  DFMA R172, R216, R172, R230 ;  /* 0x000000acd8ac722b */ /* 0x000fe400000000e6 */
[----:B------:R-:W-:Y:S02]  /*7990*/  DFMA R212, R58, R82, R212 ;  /* 0x000000523ad4722b */ /* 0x000fe400000000d4 */
[----:B------:R-:W-:Y:S02]  /*79a0*/  DFMA R216, R192, 2, R46 ;  /* 0x40000000c0d8782b */ /* 0x000fe4000000002e */
[----:B------:R-:W-:-:S02]  /*79b0*/  DFMA R184, R184, 8, R214 ;  /* 0x40200000b8b8782b */ /* 0x000fc400000000d6 */
[----:B------:R-:W-:Y:S02]  /*79c0*/  DADD R196, -R88, R196 ;  /* 0x0000000058c47229 */ /* 0x000fe400000001c4 */
[----:B------:R-:W-:Y:S02]  /*79d0*/  DFMA R228, R212, R204, R228 ;  /* 0x000000ccd4e4722b */ /* 0x000fe400000000e4 */
[----:B------:R-:W-:Y:S02]  /*79e0*/  DADD R192, R118, -R88 ;  /* 0x0000000076c07229 */ /* 0x000fe40000000858 */
[----:B------:R-:W-:Y:S02]  /*79f0*/  DFMA R216, -R202, R148, R216 ;  /* 0x00000094cad8722b */ /* 0x000fe400000001d8 */
[----:B------:R-:W-:Y:S02]  /*7a00*/  DMUL R206, R206, 3 ;  /* 0x40080000cece7828 */ /* 0x000fe40000000000 */
[----:B------:R-:W-:-:S02]  /*7a10*/  DADD R124, -R106, R124 ;  /* 0x000000006a7c7229 */ /* 0x000fc4000000017c */
[----:B------:R-:W-:Y:S02]  /*7a20*/  DADD R210, -R92, R210 ;  /* 0x000000005cd27229 */ /* 0x000fe400000001d2 */
[----:B------:R-:W-:Y:S02]  /*7a30*/  DADD R186, R186, -R52 ;  /* 0x00000000baba7229 */ /* 0x000fe40000000834 */
[----:B------:R-:W-:Y:S02]  /*7a40*/  DMUL R184, R198, R184 ;  /* 0x000000b8c6b87228 */ /* 0x000fe40000000000 */
[----:B------:R-:W-:Y:S02]  /*7a50*/  DADD R188, -R126, R188 ;  /* 0x000000007ebc7229 */ /* 0x000fe400000001bc */
[----:B------:R-:W-:Y:S02]  /*7a60*/  DFMA R196, R208, R196, R228 ;  /* 0x000000c4d0c4722b */ /* 0x000fe400000000e4 */
[----:B------:R-:W-:-:S02]  /*7a70*/  DFMA R220, -R220, R222, R216 ;  /* 0x000000dedcdc722b */ /* 0x000fc400000001d8 */
[----:B------:R-:W-:Y:S02]  /*7a80*/  DMUL R172, R172, R192 ;  /* 0x000000c0acac7228 */ /* 0x000fe40000000000 */
[----:B------:R-:W-:Y:S01]  /*7a90*/  DADD R170, R170, -R88 ;  /* 0x00000000aaaa7229 */ /* 0x000fe20000000858 */
[----:B------:R-:W2:Y:S01]  /*7aa0*/  LDG.E.64.CONSTANT R192, desc[UR18][R66.64+0x6587f8] ;  /* 0x6587f81242c07981 */ /* 0x000ea2000c1e9b00 */
[----:B------:R-:W-:Y:S02]  /*7ab0*/  DFMA R186, R210, 8, R186 ;  /* 0x40200000d2ba782b */ /* 0x000fe400000000ba */
[----:B------:R-:W-:Y:S02]  /*7ac0*/  DMUL R184, R184, 8 ;  /* 0x40200000b8b87828 */ /* 0x000fe40000000000 */
[----:B------:R-:W-:Y:S02]  /*7ad0*/  DMUL R196, R82, R196 ;  /* 0x000000c452c47228 */ /* 0x000fe40000000000 */
[----:B------:R-:W-:-:S02]  /*7ae0*/  DFMA R170, R220, R170, R172 ;  /* 0x000000aadcaa722b */ /* 0x000fc400000000ac */
[----:B------:R-:W-:Y:S01]  /*7af0*/  DMUL R186, R180, R186 ;  /* 0x000000bab4ba7228 */ /* 0x000fe20000000000 */
[----:B------:R-:W2:Y:S01]  /*7b00*/  LDG.E.64.CONSTANT R172, desc[UR18][R98.64+0x659b00] ;  /* 0x659b001262ac7981 */ /* 0x000ea2000c1e9b00 */
[----:B------:R-:W-:Y:S02]  /*7b10*/  DADD R166, -R110, R166 ;  /* 0x000000006ea67229 */ /* 0x000fe400000001a6 */
[----:B------:R-:W-:Y:S02]  /*7b20*/  DADD R150, -R108, R150 ;  /* 0x000000006c967229 */ /* 0x000fe40000000196 */
[----:B------:R-:W-:Y:S02]  /*7b30*/  DADD R174, -R114, R174 ;  /* 0x0000000072ae7229 */ /* 0x000fe400000001ae */
[----:B------:R-:W-:Y:S02]  /*7b40*/  DADD R168, R168, -R54 ;  /* 0x00000000a8a87229 */ /* 0x000fe40000000836 */
[----:B------:R-:W-:-:S02]  /*7b50*/  DFMA R196, R152, R234, R196 ;  /* 0x000000ea98c4722b */ /* 0x000fc400000000c4 */
[----:B------:R-:W-:-:S04]  /*7b60*/  DMUL R152, R152, R148 ;  /* 0x0000009498987228 */ /* 0x000fc80000000000 */
[----:B------:R-:W-:Y:S02]  /*7b70*/  DFMA R168, R174, 8, R168 ;  /* 0x40200000aea8782b */ /* 0x000fe400000000a8 */
[----:B------:R-:W-:Y:S02]  /*7b80*/  DADD R136, -R64, R136 ;  /* 0x0000000040887229 */ /* 0x000fe40000000188 */
[----:B------:R-:W-:Y:S02]  /*7b90*/  DMUL R152, R152, UR14 ;  /* 0x0000000e98987c28 */ /* 0x000fe40008000000 */
[----:B------:R-:W-:Y:S02]  /*7ba0*/  DFMA R156, R70, -8, R156 ;  /* 0xc0200000469c782b */ /* 0x000fe4000000009c */
[----:B------:R-:W-:Y:S02]  /*7bb0*/  DMUL R82, R82, R148 ;  /* 0x0000009452527228 */ /* 0x000fe40000000000 */
[----:B------:R-:W-:-:S04]  /*7bc0*/  DFMA R142, R76, -8, R142 ;  /* 0xc02000004c8e782b */ /* 0x000fc8000000008e */
[----:B------:R-:W-:Y:S02]  /*7bd0*/  DFMA R156, R160, 8, R156 ;  /* 0x40200000a09c782b */ /* 0x000fe4000000009c */
[C---:B---3--:R-:W-:Y:S02]  /*7be0*/  DFMA R194, R44.reuse, R190, R194 ;  /* 0x000000be2cc2722b */ /* 0x048fe400000000c2 */
[----:B------:R-:W-:Y:S02]  /*7bf0*/  DMUL R218, R44, 0.75 ;  /* 0x3fe800002cda7828 */ /* 0x000fe40000000000 */
[----:B----4-:R-:W-:Y:S02]  /*7c00*/  DADD R72, R72, -R48 ;  /* 0x0000000048487229 */ /* 0x010fe40000000830 */
[----:B--2---:R-:W-:Y:S02]  /*7c10*/  DADD R138, R138, -R34 ;  /* 0x000000008a8a7229 */ /* 0x004fe40000000822 */
[----:B------:R-:W-:-:S02]  /*7c20*/  DADD R140, R140, -R30 ;  /* 0x000000008c8c7229 */ /* 0x000fc4000000081e */
[----:B------:R-:W-:Y:S02]  /*7c30*/  DADD R176, R176, -R28 ;  /* 0x00000000b0b07229 */ /* 0x000fe4000000081c */
[----:B------:R-:W-:Y:S01]  /*7c40*/  DADD R134, R134, -R32 ;  /* 0x0000000086867229 */ /* 0x000fe20000000820 */
[----:B------:R-:W-:Y:S01]  /*7c50*/  IMAD.U32 R180, RZ, RZ, UR12 ;  /* 0x0000000cffb47e24 */ /* 0x000fe2000f8e00ff */
[----:B------:R-:W-:Y:S01]  /*7c60*/  DFMA R194, R200, R224, R194 ;  /* 0x000000e0c8c2722b */ /* 0x000fe200000000c2 */
[----:B------:R-:W-:Y:S01]  /*7c70*/  MOV R181, UR13 ;  /* 0x0000000d00b57c02 */ /* 0x000fe20008000f00 */
[----:B------:R-:W-:Y:S01]  /*7c80*/  DFMA R142, R144, 8, R142 ;  /* 0x40200000908e782b */ /* 0x000fe2000000008e */
[----:B------:R0:W2:Y:S05]  /*7c90*/  LDG.E.64.CONSTANT R160, desc[UR18][R36.64+0x7c1800] ;  /* 0x7c18001224a07981 */ /* 0x0000aa000c1e9b00 */
[----:B------:R-:W-:-:S02]  /*7ca0*/  DFMA R194, R58, R148, R194 ;  /* 0x000000943ac2722b */ /* 0x000fc400000000c2 */
[----:B------:R-:W-:Y:S02]  /*7cb0*/  DFMA R132, R190, -R218, R132 ;  /* 0x800000dabe84722b */ /* 0x000fe40000000084 */
[----:B------:R-:W-:Y:S01]  /*7cc0*/  DFMA R124, R124, 8, R72 ;  /* 0x402000007c7c782b */ /* 0x000fe20000000048 */
[----:B------:R-:W0:Y:S03]  /*7cd0*/  LDG.E.64.CONSTANT R36, desc[UR18][R66.64+0x659180] ;  /* 0x6591801242247981 */ /* 0x000e26000c1e9b00 */
[----:B------:R-:W-:-:S08]  /*7ce0*/  DFMA R194, R194, 2, R46 ;  /* 0x40000000c2c2782b */ /* 0x000fd0000000002e */
[----:B------:R-:W-:Y:S02]  /*7cf0*/  DFMA R194, R190, R18, R194 ;  /* 0x00000012bec2722b */ /* 0x000fe400000000c2 */
[----:B------:R-:W-:Y:S02]  /*7d00*/  DFMA R132, R132, 2, R158 ;  /* 0x400000008484782b */ /* 0x000fe4000000009e */
[----:B------:R-:W-:Y:S01]  /*7d10*/  DFMA R140, R188, 8, R140 ;  /* 0x40200000bc8c782b */ /* 0x000fe2000000008c */
[----:B------:R-:W3:Y:S03]  /*7d20*/  LDG.E.64.CONSTANT R158, desc[UR18][R22.64+0x7c17f0] ;  /* 0x7c17f012169e7981 */ /* 0x000ee6000c1e9b00 */
[----:B------:R-:W-:Y:S01]  /*7d30*/  DFMA R194, R200, R206, R194 ;  /* 0x000000cec8c2722b */ /* 0x000fe200000000c2 */
[----:B------:R-:W4:Y:S01]  /*7d40*/  LDG.E.64.CONSTANT R188, desc[UR18][R66.64+0x659b00] ;  /* 0x659b001242bc7981 */ /* 0x000f22000c1e9b00 */
[----:B------:R-:W-:-:S02]  /*7d50*/  DFMA R132, -R202, R148, R132 ;  /* 0x00000094ca84722b */ /* 0x000fc40000000184 */
[----:B------:R-:W-:Y:S02]  /*7d60*/  DADD R46, -R88, R96 ;  /* 0x00000000582e7229 */ /* 0x000fe40000000160 */
[----:B------:R-:W-:Y:S02]  /*7d70*/  DMUL R72, R18, 0.75 ;  /* 0x3fe8000012487828 */ /* 0x000fe40000000000 */
[----:B------:R-:W-:Y:S02]  /*7d80*/  DFMA R194, R40, R148, R194 ;  /* 0x0000009428c2722b */ /* 0x000fe400000000c2 */
[----:B------:R-:W-:Y:S02]  /*7d90*/  DFMA R184, R182, R124, -R184 ;  /* 0x0000007cb6b8722b */ /* 0x000fe400000008b8 */
[----:B------:R-:W-:Y:S01]  /*7da0*/  DMUL R140, R178, R140 ;  /* 0x0000008cb28c7228 */ /* 0x000fe20000000000 */
[----:B------:R-:W4:Y:S01]  /*7db0*/  LDG.E.64.CONSTANT R182, desc[UR18][R66.64+0x6587f0] ;  /* 0x6587f01242b67981 */ /* 0x000f22000c1e9b00 */
[----:B------:R-:W-:-:S02]  /*7dc0*/  DFMA R72, R190, -R72, R132 ;  /* 0x80000048be48722b */ /* 0x000fc40000000084 */
[----:B------:R-:W-:Y:S02]  /*7dd0*/  DFMA R46, R194, R46, R170 ;  /* 0x0000002ec22e722b */ /* 0x000fe400000000aa */
[----:B------:R-:W-:Y:S02]  /*7de0*/  DADD R124, -R88, R102 ;  /* 0x00000000587c7229 */ /* 0x000fe40000000166 */
[----:B------:R-:W-:Y:S02]  /*7df0*/  DFMA R166, R166, 8, R176 ;  /* 0x40200000a6a6782b */ /* 0x000fe400000000b0 */
[----:B------:R-:W-:Y:S02]  /*7e00*/  DMUL R140, R140, 8 ;  /* 0x402000008c8c7828 */ /* 0x000fe40000000000 */
[----:B------:R-:W-:Y:S02]  /*7e10*/  DFMA R134, R150, 8, R134 ;  /* 0x402000009686782b */ /* 0x000fe40000000086 */
[----:B------:R-:W-:-:S02]  /*7e20*/  DFMA R184, R186, 8, R184 ;  /* 0x40200000bab8782b */ /* 0x000fc400000000b8 */
[----:B------:R-:W-:Y:S02]  /*7e30*/  DFMA R46, R72, R124, R46 ;  /* 0x0000007c482e722b */ /* 0x000fe4000000002e */
[----:B------:R-:W-:Y:S02]  /*7e40*/  DADD R132, R28, -R34 ;  /* 0x000000001c847229 */ /* 0x000fe40000000822 */
[----:B------:R-:W-:Y:S01]  /*7e50*/  DFMA R136, R136, 8, R138 ;  /* 0x402000008888782b */ /* 0x000fe2000000008a */
[----:B------:R-:W-:Y:S01]  /*7e60*/  IMAD.U32 R170, RZ, RZ, UR12 ;  /* 0x0000000cffaa7e24 */ /* 0x000fe2000f8e00ff */
[----:B------:R-:W-:Y:S01]  /*7e70*/  DFMA R140, R164, R166, -R140 ;  /* 0x000000a6a48c722b */ /* 0x000fe2000000088c */
[----:B------:R-:W-:Y:S01]  /*7e80*/  MOV R171, UR13 ;  /* 0x0000000d00ab7c02 */ /* 0x000fe20008000f00 */
[----:B------:R-:W-:Y:S01]  /*7e90*/  DMUL R134, R162, R134 ;  /* 0x00000086a2867228 */ /* 0x000fe20000000000 */
[----:B------:R-:W-:Y:S01]  /*7ea0*/  IMAD.U32 R176, RZ, RZ, UR12 ;  /* 0x0000000cffb07e24 */ /* 0x000fe2000f8e00ff */
[----:B------:R-:W-:Y:S01]  /*7eb0*/  DFMA R168, -R154, R168, R184 ;  /* 0x000000a89aa8722b */ /* 0x000fe200000001b8 */
[----:B------:R-:W-:Y:S01]  /*7ec0*/  MOV R177, UR13 ;  /* 0x0000000d00b17c02 */ /* 0x000fe20008000f00 */
[----:B------:R-:W-:Y:S01]  /*7ed0*/  DADD R124, -R50, R52 ;  /* 0x00000000327c7229 */ /* 0x000fe20000000134 */
[----:B------:R-:W2:Y:S01]  /*7ee0*/  LDG.E.64.CONSTANT R150, desc[UR18][R98.64+0x659180] ;  /* 0x6591801262967981 */ /* 0x000ea2000c1e9b00 */
[----:B------:R-:W-:-:S02]  /*7ef0*/  DADD R72, R48, -R54 ;  /* 0x0000000030487229 */ /* 0x000fc40000000836 */
[----:B------:R-:W-:Y:S01]  /*7f00*/  DFMA R46, R148, R46, R196 ;  /* 0x0000002e942e722b */ /* 0x000fe200000000c4 */
[----:B------:R-:W-:Y:S01]  /*7f10*/  IMAD.U32 R166, RZ, RZ, UR12 ;  /* 0x0000000cffa67e24 */ /* 0x000fe2000f8e00ff */
[----:B------:R-:W-:Y:S01]  /*7f20*/  DFMA R134, R134, 8, R140 ;  /* 0x402000008686782b */ /* 0x000fe2000000008c */
[----:B------:R-:W-:Y:S01]  /*7f30*/  MOV R167, UR13 ;  /* 0x0000000d00a77c02 */ /* 0x000fe20008000f00 */
[----:B------:R-:W-:Y:S01]  /*7f40*/  DMUL R168, R152, R168 ;  /* 0x000000a898a87228 */ /* 0x000fe20000000000 */
[----:B------:R-:W4:Y:S01]  /*7f50*/  LDG.E.64.CONSTANT R148, desc[UR18][R98.64+0x657e80] ;  /* 0x657e801262947981 */ /* 0x000f22000c1e9b00 */
[----:B------:R-:W-:Y:S02]  /*7f60*/  DADD R140, -R30, R32 ;  /* 0x000000001e8c7229 */ /* 0x000fe40000000120 */
[----:B------:R-:W-:Y:S01]  /*7f70*/  DFMA R124, R124, 8, R72 ;  /* 0x402000007c7c782b */ /* 0x000fe20000000048 */
[----:B------:R-:W2:Y:S01]  /*7f80*/  LDG.E.64.CONSTANT R164, desc[UR18][R98.64+0x657500] ;  /* 0x6575001262a47981 */ /* 0x000ea2000c1e9b00 */
[----:B------:R-:W-:-:S02]  /*7f90*/  DFMA R134, -R146, R136, R134 ;  /* 0x000000889286722b */ /* 0x000fc40000000186 */
[----:B------:R-:W-:Y:S01]  /*7fa0*/  DFMA R168, R46, UR26, R168 ;  /* 0x0000001a2ea87c2b */ /* 0x000fe200080000a8 */
[----:B------:R-:W4:Y:S01]  /*7fb0*/  LDG.E.64.CONSTANT R136, desc[UR18][R98.64+0x6587f0] ;  /* 0x6587f01262887981 */ /* 0x000f22000c1e9b00 */
[----:B------:R-:W-:Y:S02]  /*7fc0*/  DFMA R132, R140, 8, R132 ;  /* 0x402000008c84782b */ /* 0x000fe40000000084 */
[----:B------:R-:W-:Y:S01]  /*7fd0*/  DMUL R72, R82, UR14 ;  /* 0x0000000e52487c28 */ /* 0x000fe20008000000 */
[----:B------:R-:W2:Y:S01]  /*7fe0*/  LDG.E.64.CONSTANT R184, desc[UR18][R66.64+0x657e80] ;  /* 0x657e801242b87981 */ /* 0x000ea2000c1e9b00 */
[----:B------:R-:W-:-:S03]  /*7ff0*/  DMUL R46, R18, R124 ;  /* 0x0000007c122e7228 */ /* 0x000fc60000000000 */
[----:B------:R-:W2:Y:S01]  /*8000*/  LDG.E.64.CONSTANT R124, desc[UR18][R98.64+0x658808] ;  /* 0x65880812627c7981 */ /* 0x000ea2000c1e9b00 */
[----:B------:R-:W-:Y:S02]  /*8010*/  DMUL R82, R18, R132 ;  /* 0x0000008412527228 */ /* 0x000fe40000000000 */
[----:B------:R-:W-:Y:S01]  /*8020*/  DFMA R134, R72, R134, R168 ;  /* 0x000000864886722b */ /* 0x000fe200000000a8 */
[----:B------:R-:W2:Y:S01]  /*8030*/  LDG.E.64.CONSTANT R132, desc[UR18][R98.64+0x6587f8] ;  /* 0x6587f81262847981 */ /* 0x000ea2000c1e9b00 */
[----:B------:R-:W-:-:S03]  /*8040*/  DADD R156, R156, -R46 ;  /* 0x000000009c9c7229 */ /* 0x000fc6000000082e */
[----:B------:R-:W2:Y:S01]  /*8050*/  LDG.E.64.CONSTANT R146, desc[UR18][R98.64+0x658810] ;  /* 0x6588101262927981 */ /* 0x000ea2000c1e9b00 */
[----:B------:R-:W-:-:S03]  /*8060*/  DADD R142, R142, -R82 ;  /* 0x000000008e8e7229 */ /* 0x000fc60000000852 */
[----:B------:R-:W2:Y:S01]  /*8070*/  LDG.E.64.CONSTANT R162, desc[UR18][R60.64+0x7c1800] ;  /* 0x7c1800123ca27981 */ /* 0x000ea2000c1e9b00 */
[----:B------:R-:W-:Y:S01]  /*8080*/  DFMA R134, R152, R156, R134 ;  /* 0x0000009c9886722b */ /* 0x000fe20000000086 */
[----:B------:R-:W-:Y:S01]  /*8090*/  IMAD.U32 R168, RZ, RZ, UR12 ;  /* 0x0000000cffa87e24 */ /* 0x000fe2000f8e00ff */
[----:B------:R-:W-:Y:S01]  /*80a0*/  MOV R169, UR13 ;  /* 0x0000000d00a97c02 */ /* 0x000fe20008000f00 */
[----:B------:R-:W2:Y:S04]  /*80b0*/  LDG.E.64.CONSTANT R156, desc[UR18][R22.64+0x7c17f8] ;  /* 0x7c17f812169c7981 */ /* 0x000ea8000c1e9b00 */
[----:B------:R-:W2:Y:S01]  /*80c0*/  LDG.E.64.CONSTANT R98, desc[UR18][R66.64+0x657500] ;  /* 0x6575001242627981 */ /* 0x000ea2000c1e9b00 */
[----:B------:R-:W-:-:S03]  /*80d0*/  DFMA R134, R72, R142, R134 ;  /* 0x0000008e4886722b */ /* 0x000fc60000000086 */
[----:B------:R-:W2:Y:S04]  /*80e0*/  LDG.E.64.CONSTANT R152, desc[UR18][R22.64+0x7c1808] ;  /* 0x7c18081216987981 */ /* 0x000ea8000c1e9b00 */
[----:B------:R-:W2:Y:S01]  /*80f0*/  LDG.E.64.CONSTANT R142, desc[UR18][R38.64+0x7c0e80] ;  /* 0x7c0e8012268e7981 */ /* 0x000ea2000c1e9b00 */
[----:B------:R-:W-:-:S03]  /*8100*/  DFMA R134, R134, UR28, R246 ;  /* 0x0000001c86867c2b */ /* 0x000fc600080000f6 */
[----:B------:R-:W2:Y:S04]  /*8110*/  LDG.E.64.CONSTANT R140, desc[UR18][R22.64+0x7c1810] ;  /* 0x7c181012168c7981 */ /* 0x000ea8000c1e9b00 */
        /* <DEDUP_REMOVED lines=16> */
[----:B------:R-:W2:Y:S04]  /*8220*/  LDG.E.64.CONSTANT R72, desc[UR18][R38.64+0x7c0500] ;  /* 0x7c05001226487981 */ /* 0x000ea8000c1e9b00 */
[----:B------:R-:W2:Y:S04]  /*8230*/  LDG.E.64.CONSTANT R84, desc[UR18][R66.64+0x658810] ;  /* 0x6588101242547981 */ /* 0x000ea8000c1e9b00 */
[----:B------:R4:W2:Y:S04]  /*8240*/  LDG.E.64.CONSTANT R74, desc[UR18][R66.64+0x658808] ;  /* 0x65880812424a7981 */ /* 0x0008a8000c1e9b00 */
[----:B------:R-:W2:Y:S04]  /*8250*/  LDG.E.64.CONSTANT R138, desc[UR18][R38.64+0x7c2180] ;  /* 0x7c218012268a7981 */ /* 0x000ea8000c1e9b00 */
[----:B------:R-:W2:Y:S04]  /*8260*/  LDG.E.64.CONSTANT R154, desc[UR18][R24.64+0x7c1800] ;  /* 0x7c180012189a7981 */ /* 0x000ea8000c1e9b00 */
[----:B-1----:R1:W2:Y:S04]  /*8270*/  LDG.E.64.CONSTANT R134, desc[UR18][R38.64+0x7c2b00] ;  /* 0x7c2b001226867981 */ /* 0x0022a8000c1e9b00 */
[----:B------:R-:W2:Y:S01]  /*8280*/  LDG.E.64 R60, desc[UR18][R56.64+0x658800] ;  /* 0x65880012383c7981 */ /* 0x000ea2000c1e1b00 */
[----:B------:R-:W-:-:S02]  /*8290*/  DADD R192, -R96, R192 ;  /* 0x0000000060c07229 */ /* 0x000fc400000001c0 */
[----:B------:R-:W-:Y:S02]  /*82a0*/  DADD R78, -R78, R50 ;  /* 0x000000004e4e7229 */ /* 0x000fe40000000132 */
[----:B------:R-:W-:Y:S02]  /*82b0*/  DADD R88, R88, -R96 ;  /* 0x0000000058587229 */ /* 0x000fe40000000860 */
[----:B------:R-:W-:Y:S02]  /*82c0*/  DADD R128, -R128, R48 ;  /* 0x0000000080807229 */ /* 0x000fe40000000130 */
[----:B------:R-:W-:Y:S02]  /*82d0*/  DADD R80, -R80, R52 ;  /* 0x0000000050507229 */ /* 0x000fe40000000134 */
[----:B------:R-:W-:Y:S02]  /*82e0*/  DADD R122, -R122, R30 ;  /* 0x000000007a7a7229 */ /* 0x000fe4000000011e */
[----:B------:R-:W-:-:S02]  /*82f0*/  DADD R118, R118, -R96 ;  /* 0x0000000076767229 */ /* 0x000fc40000000860 */
[----:B------:R-:W-:Y:S02]  /*8300*/  DADD R102, -R96, R102 ;  /* 0x0000000060667229 */ /* 0x000fe40000000166 */
[----:B------:R-:W-:Y:S02]  /*8310*/  DADD R120, -R120, R54 ;  /* 0x0000000078787229 */ /* 0x000fe40000000136 */
[----:B------:R-:W-:Y:S02]  /*8320*/  DADD R100, -R100, R28 ;  /* 0x0000000064647229 */ /* 0x000fe4000000011c */
[----:B------:R-:W-:Y:S02]  /*8330*/  DADD R104, -R104, R32 ;  /* 0x0000000068687229 */ /* 0x000fe40000000120 */
[----:B------:R-:W-:Y:S02]  /*8340*/  DADD R86, -R86, R34 ;  /* 0x0000000056567229 */ /* 0x000fe40000000122 */
[----:B------:R-:W-:-:S02]  /*8350*/  DFMA R70, R90, -8, R70 ;  /* 0xc02000005a46782b */ /* 0x000fc40000000046 */
[----:B------:R-:W-:-:S06]  /*8360*/  DFMA R68, R68, -8, R76 ;  /* 0xc02000004444782b */ /* 0x000fcc000000004c */
[----:B------:R-:W-:Y:S02]  /*8370*/  DFMA R70, R46, 8, R70 ;  /* 0x402000002e46782b */ /* 0x000fe40000000046 */
[----:B0-----:R-:W-:Y:S02]  /*8380*/  DADD R36, -R96, R36 ;  /* 0x0000000060247229 */ /* 0x001fe40000000124 */
[----:B---3--:R-:W-:Y:S02]  /*8390*/  DADD R106, R106, -R158 ;  /* 0x000000006a6a7229 */ /* 0x008fe4000000089e */
[----:B----4-:R-:W-:Y:S02]  /*83a0*/  DMUL R66, R136, 0.75 ;  /* 0x3fe8000088427828 */ /* 0x010fe40000000000 */
[----:B--2---:R-:W-:Y:S02]  /*83b0*/  DMUL R216, R164, 0.75 ;  /* 0x3fe80000a4d87828 */ /* 0x004fe40000000000 */
[----:B------:R-:W-:-:S02]  /*83c0*/  DMUL R212, R132, 3 ;  /* 0x4008000084d47828 */ /* 0x000fc40000000000 */
[----:B------:R-:W-:Y:S02]  /*83d0*/  DMUL R204, R132, R200 ;  /* 0x000000c884cc7228 */ /* 0x000fe40000000000 */
[----:B-1----:R-:W-:-:S06]  /*83e0*/  DMUL R38, R44, R166 ;  /* 0x000000a62c267228 */ /* 0x002fcc0000000000 */
[----:B------:R-:W-:Y:S02]  /*83f0*/  DFMA R22, -R26, R144, R204 ;  /* 0x000000901a16722b */ /* 0x000fe400000001cc */
[----:B------:R-:W-:Y:S02]  /*8400*/  DFMA R222, R62, R170, R38 ;  /* 0x000000aa3ede722b */ /* 0x000fe40000000026 */
[----:B------:R-:W-:Y:S02]  /*8410*/  DMUL R214, R148, R186 ;  /* 0x000000ba94d67228 */ /* 0x000fe40000000000 */
[----:B------:R-:W-:Y:S02]  /*8420*/  DMUL R208, R124, R196 ;  /* 0x000000c47cd07228 */ /* 0x000fe40000000000 */
[----:B------:R-:W-:Y:S02]  /*8430*/  DFMA R22, -R66, R202, R22 ;  /* 0x000000ca4216722b */ /* 0x000fe40000000116 */
[----:B------:R-:W-:-:S04]  /*8440*/  DMUL R66, R150, R178 ;  /* 0x000000b296427228 */ /* 0x000fc80000000000 */
[----:B------:R-:W-:Y:S02]  /*8450*/  DFMA R210, R136, R202, R208 ;  /* 0x000000ca88d2722b */ /* 0x000fe400000000d0 */
[----:B------:R-:W-:Y:S02]  /*8460*/  DFMA R222, R224, R176, R222 ;  /* 0x000000b0e0de722b */ /* 0x000fe400000000de */
[----:B------:R-:W-:Y:S02]  /*8470*/  DFMA R62, -R26, R174, R214 ;  /* 0x000000ae1a3e722b */ /* 0x000fe400000001d6 */
[----:B------:R-:W-:Y:S02]  /*8480*/  DMUL R16, R16, R168 ;  /* 0x000000a810107228 */ /* 0x000fe40000000000 */
[----:B------:R-:W-:Y:S02]  /*8490*/  DFMA R218, R164, R190, R66 ;  /* 0x000000bea4da722b */ /* 0x000fe40000000042 */
[----:B------:R-:W-:-:S02]  /*84a0*/  DFMA R222, R58, R168, R222 ;  /* 0x000000a83ade722b */ /* 0x000fc400000000de */
[----:B------:R-:W-:Y:S02]  /*84b0*/  DFMA R190, -R216, R190, R62 ;  /* 0x000000bed8be722b */ /* 0x000fe4000000013e */
[----:B------:R-:W-:Y:S02]  /*84c0*/  DMUL R58, R44, 3 ;  /* 0x400800002c3a7828 */ /* 0x000fe40000000000 */
[----:B------:R-:W-:Y:S02]  /*84d0*/  DFMA R210, R224, R144, R210 ;  /* 0x00000090e0d2722b */ /* 0x000fe400000000d2 */
[----:B------:R-:W-:Y:S02]  /*84e0*/  DMUL R62, R20, R170 ;  /* 0x000000aa143e7228 */ /* 0x000fe40000000000 */
[----:B------:R-:W-:Y:S02]  /*84f0*/  DFMA R44, R160, R180, R16 ;  /* 0x000000b4a02c722b */ /* 0x000fe40000000010 */
[----:B------:R-:W-:-:S02]  /*8500*/  DMUL R202, R148, 3 ;  /* 0x4008000094ca7828 */ /* 0x000fc40000000000 */
[----:B------:R-:W-:Y:S02]  /*8510*/  DFMA R218, R224, R174, R218 ;  /* 0x000000aee0da722b */ /* 0x000fe400000000da */
[----:B------:R-:W-:Y:S02]  /*8520*/  DFMA R220, -R26, R176, R16 ;  /* 0x000000b01adc722b */ /* 0x000fe40000000110 */
[----:B------:R-:W-:Y:S02]  /*8530*/  DFMA R24, R200, R212, R210 ;  /* 0x000000d4c818722b */ /* 0x000fe400000000d2 */
[----:B------:R-:W-:Y:S02]  /*8540*/  DFMA R62, R222, 2, R62 ;  /* 0x40000000de3e782b */ /* 0x000fe4000000003e */
[----:B------:R-:W-:Y:S02]  /*8550*/  DMUL R16, R18, R166 ;  /* 0x000000a612107228 */ /* 0x000fe40000000000 */
[----:B------:R-:W-:-:S02]  /*8560*/  DFMA R44, R166, R58, R44 ;  /* 0x0000003aa62c722b */ /* 0x000fc4000000002c */
[----:B------:R-:W-:Y:S02]  /*8570*/  DMUL R200, R150, 3 ;  /* 0x4008000096c87828 */ /* 0x000fe40000000000 */
[----:B------:R-:W-:Y:S02]  /*8580*/  DFMA R214, R172, R194, R214 ;  /* 0x000000c2acd6722b */ /* 0x000fe400000000d6 */
[----:B------:R-:W-:Y:S02]  /*8590*/  DFMA R202, R186, R202, R218 ;  /* 0x000000cabaca722b */ /* 0x000fe400000000da */
[----:B------:R-:W-:Y:S02]  /*85a0*/  DADD R184, -R96, R184 ;  /* 0x0000000060b87229 */ /* 0x000fe400000001b8 */
[----:B------:R-:W-:Y:S02]  /*85b0*/  DFMA R220, -R116, R170, R220 ;  /* 0x000000aa74dc722b */ /* 0x000fe400000001dc */
[----:B------:R-:W-:-:S02]  /*85c0*/  DMUL R20, R172, 0.75 ;  /* 0x3fe80000ac147828 */ /* 0x000fc40000000000 */
[----:B------:R-:W-:Y:S02]  /*85d0*/  DFMA R66, -R26, R174, R66 ;  /* 0x000000ae1a42722b */ /* 0x000fe40000000142 */
[----:B------:R-:W-:Y:S02]  /*85e0*/  DMUL R42, R42, R168 ;  /* 0x000000a82a2a7228 */ /* 0x000fe40000000000 */
[----:B------:R-:W-:Y:S02]  /*85f0*/  DADD R62, R62, R16 ;  /* 0x000000003e3e7229 */ /* 0x000fe40000000010 */
[----:B------:R-:W-:Y:S02]  /*8600*/  DFMA R44, R224, R176, R44 ;  /* 0x000000b0e02c722b */ /* 0x000fe4000000002c */
[----:B------:R-:W-:Y:S02]  /*8610*/  DMUL R210, R124, 3 ;  /* 0x400800007cd27828 */ /* 0x000fe40000000000 */
[----:B------:R-:W-:-:S02]  /*8620*/  DFMA R204, R146, R198, R204 ;  /* 0x000000c692cc722b */ /* 0x000fc400000000cc */
[----:B------:R-:W-:Y:S02]  /*8630*/  DFMA R200, R178, R200, R214 ;  /* 0x000000c8b2c8722b */ /* 0x000fe400000000d6 */
[----:B------:R-:W-:Y:S02]  /*8640*/  DMUL R184, R202, R184 ;  /* 0x000000b8cab87228 */ /* 0x000fe40000000000 */
[----:B------:R-:W-:Y:S02]  /*8650*/  DADD R98, -R96, R98 ;  /* 0x0000000060627229 */ /* 0x000fe40000000162 */
[----:B------:R-:W-:Y:S02]  /*8660*/  DADD R130, R130, -R156 ;  /* 0x0000000082827229 */ /* 0x000fe4000000089c */
[----:B------:R-:W-:Y:S02]  /*8670*/  DFMA R208, -R26, R144, R208 ;  /* 0x000000901ad0722b */ /* 0x000fe400000001d0 */
[----:B------:R-:W-:-:S02]  /*8680*/  DMUL R192, R24, R192 ;  /* 0x000000c018c07228 */ /* 0x000fc40000000000 */
[----:B------:R-:W-:Y:S02]  /*8690*/  DFMA R26, -R26, R176, R38 ;  /* 0x000000b01a1a722b */ /* 0x000fe40000000126 */
[----:B------:R-:W-:Y:S02]  /*86a0*/  DMUL R24, R160, 0.75 ;  /* 0x3fe80000a0187828 */ /* 0x000fe40000000000 */
[----:B------:R-:W-:Y:S02]  /*86b0*/  DFMA R194, R194, -R20, R66 ;  /* 0x80000014c2c2722b */ /* 0x000fe40000000042 */
[----:B------:R-:W-:Y:S02]  /*86c0*/  DFMA R220, R220, 2, R42 ;  /* 0x40000000dcdc782b */ /* 0x000fe4000000002a */
[----:B------:R-:W-:Y:S02]  /*86d0*/  DFMA R62, R206, R176, R62 ;  /* 0x000000b0ce3e722b */ /* 0x000fe4000000003e */
[----:B------:R-:W-:-:S02]  /*86e0*/  DFMA R44, R44, 2, R42 ;  /* 0x400000002c2c782b */ /* 0x000fc4000000002a */
[----:B------:R-:W-:Y:S02]  /*86f0*/  DFMA R196, R196, R210, R204 ;  /* 0x000000d2c4c4722b */ /* 0x000fe400000000cc */
[----:B------:R-:W-:Y:S02]  /*8700*/  DFMA R20, R224, R174, R200 ;  /* 0x000000aee014722b */ /* 0x000fe400000000c8 */
[----:B------:R-:W-:Y:S02]  /*8710*/  DADD R182, -R96, R182 ;  /* 0x0000000060b67229 */ /* 0x000fe400000001b6 */
[----:B------:R-:W-:Y:S02]  /*8720*/  DFMA R98, R190, R98, R184 ;  /* 0x00000062be62722b */ /* 0x000fe400000000b8 */
[----:B------:R-:W-:Y:S02]  /*8730*/  DFMA R78, R78, 8, R130 ;  /* 0x402000004e4e782b */ /* 0x000fe40000000082 */
[----:B------:R-:W-:-:S02]  /*8740*/  DFMA R24, R180, -R24, R26 ;  /* 0x80000018b418722b */ /* 0x000fc4000000001a */
[----:B------:R-:W-:Y:S02]  /*8750*/  DFMA R220, -R94, R176, R220 ;  /* 0x000000b05edc722b */ /* 0x000fe400000001dc */
[----:B------:R-:W-:Y:S02]  /*8760*/  DFMA R62, R40, R168, R62 ;  /* 0x000000a8283e722b */ /* 0x000fe4000000003e */
[----:B------:R-:W-:Y:S02]  /*8770*/  DMUL R26, R18, 3 ;  /* 0x40080000121a7828 */ /* 0x000fe40000000000 */
[----:B------:R-:W-:Y:S02]  /*8780*/  DFMA R44, R180, R162, R44 ;  /* 0x000000a2b42c722b */ /* 0x000fe4000000002c */
[----:B------:R-:W-:Y:S02]  /*8790*/  DMUL R212, R146, 0.75 ;  /* 0x3fe8000092d47828 */ /* 0x000fe40000000000 */
[----:B------:R-:W-:-:S02]  /*87a0*/  DFMA R196, R224, R144, R196 ;  /* 0x00000090e0c4722b */ /* 0x000fc400000000c4 */
[----:B------:R-:W-:Y:S02]  /*87b0*/  DFMA R22, R22, R182, R192 ;  /* 0x000000b61616722b */ /* 0x000fe400000000c0 */
[----:B------:R-:W-:Y:S02]  /*87c0*/  DADD R74, -R96, R74 ;  /* 0x00000000604a7229 */ /* 0x000fe4000000014a */
[----:B------:R-:W-:Y:S02]  /*87d0*/  DFMA R20, R20, R36, R98 ;  /* 0x000000241414722b */ /* 0x000fe40000000062 */
[----:B------:R-:W-:Y:S02]  /*87e0*/  DADD R188, -R96, R188 ;  /* 0x0000000060bc7229 */ /* 0x000fe400000001bc */
[----:B------:R-:W-:Y:S02]  /*87f0*/  DMUL R78, R132, R78 ;  /* 0x0000004e844e7228 */ /* 0x000fe40000000000 */
[----:B------:R-:W-:-:S02]  /*8800*/  DADD R92, R92, -R152 ;  /* 0x000000005c5c7229 */ /* 0x000fc40000000898 */
[----:B------:R-:W-:Y:S02]  /*8810*/  DADD R126, R126, -R142 ;  /* 0x000000007e7e7229 */ /* 0x000fe4000000088e */
[----:B------:R-:W-:Y:S02]  /*8820*/  DFMA R220, -R112, R170, R220 ;  /* 0x000000aa70dc722b */ /* 0x000fe400000001dc */
[----:B------:R-:W-:Y:S02]  /*8830*/  DMUL R62, R62, R88 ;  /* 0x000000583e3e7228 */ /* 0x000fe40000000000 */
[----:B------:R-:W-:Y:S02]  /*8840*/  DFMA R24, R24, 2, R16 ;  /* 0x400000001818782b */ /* 0x000fe40000000010 */
[----:B------:R-:W-:Y:S02]  /*8850*/  DFMA R26, R166, R26, R44 ;  /* 0x0000001aa61a722b */ /* 0x000fe4000000002c */
[----:B------:R-:W-:-:S02]  /*8860*/  DFMA R198, R198, -R212, R208 ;  /* 0x800000d4c6c6722b */ /* 0x000fc400000000d0 */
[----:B------:R-:W-:Y:S02]  /*8870*/  DFMA R22, R196, R74, R22 ;  /* 0x0000004ac416722b */ /* 0x000fe40000000016 */
[----:B------:R-:W-:Y:S02]  /*8880*/  DADD R84, -R96, R84 ;  /* 0x0000000060547229 */ /* 0x000fe40000000154 */
[----:B------:R-:W-:Y:S02]  /*8890*/  DFMA R20, R194, R188, R20 ;  /* 0x000000bcc214722b */ /* 0x000fe40000000014 */
[----:B------:R-:W-:Y:S02]  /*88a0*/  DFMA R106, R128, 8, R106 ;  /* 0x40200000806a782b */ /* 0x000fe4000000006a */
[----:B------:R-:W-:Y:S02]  /*88b0*/  DMUL R78, R78, 8 ;  /* 0x402000004e4e7828 */ /* 0x000fe40000000000 */
[----:B------:R-:W-:-:S02]  /*88c0*/  DFMA R80, R80, 8, R92 ;  /* 0x402000005050782b */ /* 0x000fc4000000005c */
[----:B------:R-:W-:Y:S02]  /*88d0*/  DFMA R122, R122, 8, R126 ;  /* 0x402000007a7a782b */ /* 0x000fe4000000007e */
[----:B------:R-:W-:Y:S02]  /*88e0*/  DFMA R62, R220, R118, R62 ;  /* 0x00000076dc3e722b */ /* 0x000fe4000000003e */
[-C--:B------:R-:W-:Y:S02]  /*88f0*/  DFMA R24, -R94, R176.reuse, R24 ;  /* 0x000000b05e18722b */ /* 0x080fe40000000118 */
[----:B------:R-:W-:Y:S02]  /*8900*/  DFMA R26, R206, R176, R26 ;  /* 0x000000b0ce1a722b */ /* 0x000fe4000000001a */
[----:B------:R-:W-:Y:S02]  /*8910*/  DMUL R16, R162, 0.75 ;  /* 0x3fe80000a2107828 */ /* 0x000fe40000000000 */
[----:B------:R-:W-:-:S02]  /*8920*/  DFMA R22, R198, R84, R22 ;  /* 0x00000054c616722b */ /* 0x000fc40000000016 */
[----:B------:R-:W-:Y:S02]  /*8930*/  DMUL R20, R174, R20 ;  /* 0x00000014ae147228 */ /* 0x000fe40000000000 */
[----:B------:R-:W-:Y:S02]  /*8940*/  DFMA R78, R136, R106, -R78 ;  /* 0x0000006a884e722b */ /* 0x000fe4000000084e */
[----:B------:R-:W-:Y:S02]  /*8950*/  DMUL R80, R124, R80 ;  /* 0x000000507c507228 */ /* 0x000fe40000000000 */
[----:B------:R-:W-:Y:S02]  /*8960*/  DADD R114, R114, -R140 ;  /* 0x0000000072727229 */ /* 0x000fe4000000088c */
[----:B------:R-:W-:Y:S02]  /*8970*/  DADD R110, R110, -R72 ;  /* 0x000000006e6e7229 */ /* 0x000fe40000000848 */
[----:B------:R-:W-:-:S02]  /*8980*/  DMUL R122, R148, R122 ;  /* 0x0000007a947a7228 */ /* 0x000fc40000000000 */
[----:B------:R-:W-:Y:S02]  /*8990*/  DADD R108, R108, -R138 ;  /* 0x000000006c6c7229 */ /* 0x000fe4000000088a */
[----:B------:R-:W-:Y:S02]  /*89a0*/  DFMA R16, R180, -R16, R24 ;  /* 0x80000010b410722b */ /* 0x000fe40000000018 */
[----:B------:R-:W-:Y:S02]  /*89b0*/  DFMA R26, R26, R102, R62 ;  /* 0x000000661a1a722b */ /* 0x000fe4000000003e */
[----:B------:R-:W-:Y:S02]  /*89c0*/  DADD R96, -R96, R154 ;  /* 0x0000000060607229 */ /* 0x000fe4000000019a */
[----:B------:R-:W-:Y:S02]  /*89d0*/  DFMA R20, R144, R22, R20 ;  /* 0x000000169014722b */ /* 0x000fe40000000014 */
[----:B------:R-:W-:-:S02]  /*89e0*/  DFMA R78, R80, 8, R78 ;  /* 0x40200000504e782b */ /* 0x000fc4000000004e */
[----:B------:R-:W-:Y:S02]  /*89f0*/  DFMA R114, R120, 8, R114 ;  /* 0x402000007872782b */ /* 0x000fe40000000072 */
[----:B------:R-:W-:Y:S02]  /*8a00*/  DFMA R100, R100, 8, R110 ;  /* 0x402000006464782b */ /* 0x000fe4000000006e */
[----:B------:R-:W-:Y:S02]  /*8a10*/  DMUL R122, R122, 8 ;  /* 0x402000007a7a7828 */ /* 0x000fe40000000000 */
[----:B------:R-:W-:Y:S02]  /*8a20*/  DFMA R104, R104, 8, R108 ;  /* 0x402000006868782b */ /* 0x000fe4000000006c */
[----:B------:R-:W-:Y:S02]  /*8a30*/  DMUL R144, R144, R176 ;  /* 0x000000b090907228 */ /* 0x000fe40000000000 */
[----:B------:R-:W-:-:S02]  /*8a40*/  DFMA R16, R16, R96, R26 ;  /* 0x000000601010722b */ /* 0x000fc4000000001a */
[----:B------:R-:W-:Y:S02]  /*8a50*/  DFMA R78, -R146, R114, R78 ;  /* 0x00000072924e722b */ /* 0x000fe4000000014e */
[----:B------:R-:W-:Y:S02]  /*8a60*/  DFMA R100, R164, R100, -R122 ;  /* 0x00000064a464722b */ /* 0x000fe4000000087a */
[----:B------:R-:W-:Y:S02]  /*8a70*/  DMUL R104, R150, R104 ;  /* 0x0000006896687228 */ /* 0x000fe40000000000 */
[----:B------:R-:W-:Y:S02]  /*8a80*/  DMUL R144, R144, UR14 ;  /* 0x0000000e90907c28 */ /* 0x000fe40008000000 */
[----:B------:R-:W-:Y:S02]  /*8a90*/  DADD R64, R64, -R134 ;  /* 0x0000000040407229 */ /* 0x000fe40000000886 */
[----:B------:R-:W-:-:S02]  /*8aa0*/  DFMA R16, R176, R16, R20 ;  /* 0x00000010b010722b */ /* 0x000fc40000000014 */
[----:B------:R-:W-:Y:S02]  /*8ab0*/  DADD R22, -R156, R152 ;  /* 0x000000009c167229 */ /* 0x000fe40000000198 */
[----:B------:R-:W-:Y:S02]  /*8ac0*/  DADD R20, R158, -R140 ;  /* 0x000000009e147229 */ /* 0x000fe4000000088c */
[----:B------:R-:W-:Y:S02]  /*8ad0*/  DFMA R100, R104, 8, R100 ;  /* 0x402000006864782b */ /* 0x000fe40000000064 */
[----:B------:R-:W-:Y:S02]  /*8ae0*/  DMUL R78, R144, R78 ;  /* 0x0000004e904e7228 */ /* 0x000fe40000000000 */
[----:B------:R-:W-:Y:S02]  /*8af0*/  DFMA R64, R86, 8, R64 ;  /* 0x402000005640782b */ /* 0x000fe40000000040 */
[----:B------:R-:W-:-:S02]  /*8b00*/  DMUL R174, R174, R176 ;  /* 0x000000b0aeae7228 */ /* 0x000fc40000000000 */
[----:B------:R-:W-:Y:S02]  /*8b10*/  DFMA R20, R22, 8, R20 ;  /* 0x402000001614782b */ /* 0x000fe40000000014 */
[----:B------:R-:W-:Y:S02]  /*8b20*/  DFMA R16, R16, UR26, R78 ;  /* 0x0000001a10107c2b */ /* 0x000fe4000800004e */
[----:B------:R-:W-:Y:S02]  /*8b30*/  DFMA R64, -R172, R64, R100 ;  /* 0x00000040ac40722b */ /* 0x000fe40000000164 */
[----:B------:R-:W-:Y:S02]  /*8b40*/  DADD R24, -R142, R138 ;  /* 0x000000008e187229 */ /* 0x000fe4000000018a */
[----:B------:R-:W-:Y:S02]  /*8b50*/  DADD R22, R72, -R134 ;  /* 0x0000000048167229 */ /* 0x000fe40000000886 */
[----:B------:R-:W-:Y:S01]  /*8b60*/  DMUL R174, R174, UR14 ;  /* 0x0000000eaeae7c28 */ /* 0x000fe20008000000 */
[----:B------:R-:W-:Y:S01]  /*8b70*/  UISETP.NE.AND UP0, UPT, UR6, 0xa, UPT ;  /* 0x0000000a0600788c */ /* 0x000fe2000bf05270 */
[----:B------:R-:W-:-:S02]  /*8b80*/  DFMA R68, R82, 8, R68 ;  /* 0x402000005244782b */ /* 0x000fc40000000044 */
[----:B------:R-:W-:Y:S02]  /*8b90*/  DFMA R20, -R162, R20, R70 ;  /* 0x00000014a214722b */ /* 0x000fe40000000146 */
[----:B------:R-:W-:Y:S02]  /*8ba0*/  DFMA R22, R24, 8, R22 ;  /* 0x402000001816782b */ /* 0x000fe40000000016 */
[----:B------:R-:W-:Y:S01]  /*8bb0*/  DFMA R16, R174, R64, R16 ;  /* 0x00000040ae10722b */ /* 0x000fe20000000010 */
[----:B------:R-:W-:-:S04]  /*8bc0*/  USEL UR7, UR6, URZ, UP0 ;  /* 0x000000ff06077287 */ /* 0x000fc80008000000 */
[----:B------:R-:W-:Y:S01]  /*8bd0*/  UIADD3 UR7, UPT, UPT, -UR7, -0x4, UR20 ;  /* 0xfffffffc07077890 */ /* 0x000fe2000fffe114 */
[----:B------:R-:W-:Y:S02]  /*8be0*/  DFMA R22, -R162, R22, R68 ;  /* 0x00000016a216722b */ /* 0x000fe40000000144 */
[----:B------:R-:W-:Y:S01]  /*8bf0*/  DFMA R16, R144, R20, R16 ;  /* 0x000000149010722b */ /* 0x000fe20000000010 */
[----:B------:R-:W-:Y:S02]  /*8c00*/  UIADD3 UR12, UPT, UPT, UR4, 0x8, URZ ;  /* 0x00000008040c7890 */ /* 0x000fe4000fffe0ff */
[----:B------:R-:W-:-:S05]  /*8c10*/  IMAD.U32 R20, RZ, RZ, UR7 ;  /* 0x00000007ff147e24 */ /* 0x000fca000f8e00ff */
[----:B------:R-:W-:Y:S01]  /*8c20*/  DFMA R16, R174, R22, R16 ;  /* 0x00000016ae10722b */ /* 0x000fe20000000010 */
[----:B------:R-:W-:-:S07]  /*8c30*/  ISETP.NE.AND P0, PT, R20, UR12, PT ;  /* 0x0000000c14007c0c */ /* 0x000fce000bf05270 */
[----:B------:R-:W-:Y:S01]  /*8c40*/  DFMA R16, R16, UR28, R60 ;  /* 0x0000001c10107c2b */ /* 0x000fe2000800003c */
[----:B------:R-:W-:-:S06]  /*8c50*/  UIADD3 UR4, UPT, UPT, UR4, 0xa, URZ ;  /* 0x0000000a04047890 */ /* 0x000fcc000fffe0ff */
[----:B------:R0:W-:Y:S01]  /*8c60*/  STG.E.64 desc[UR18][R56.64+0x658800], R16 ;  /* 0x6588001038007986 */ /* 0x0001e2000c101b12 */
[----:B------:R-:W-:Y:S05]  /*8c70*/  @P0 BRA `(.L_x_1) ;  /* 0xffffff7800080947 */ /* 0x000fea000383ffff */
[----:B------:R-:W-:-:S07]  /*8c80*/  MOV R11, UR4 ;  /* 0x00000004000b7c02 */ /* 0x000fce0008000f00 */
.L_x_0:
[----:B------:R-:W-:-:S06]  /*8c90*/  UISETP.NE.AND UP0, UPT, UR6, 0xa, UPT ;  /* 0x0000000a0600788c */ /* 0x000fcc000bf05270 */
[----:B------:R-:W-:-:S13]  /*8ca0*/  PLOP3.LUT P0, PT, PT, PT, UP0, 0x80, 0x8 ;  /* 0x000000000008781c */ /* 0x000fda0003f0f008 */
[----:B------:R-:W-:Y:S05]  /*8cb0*/  @!P0 EXIT ;  /* 0x000000000000894d */ /* 0x000fea0003800000 */
[----:B------:R-:W-:Y:S01]  /*8cc0*/  IMAD.WIDE.U32 R8, R11, 0xb4800, R8 ;  /* 0x000b48000b087825 */ /* 0x000fe200078e0008 */
[----:B------:R-:W1:Y:S01]  /*8cd0*/  LDC.64 R20, c[0x0][0x3d0] ;  /* 0x0000f400ff147b82 */ /* 0x000e620000000a00 */
[----:B------:R-:W2:Y:S04]  /*8ce0*/  LDCU.128 UR12, c[0x0][0x3a0] ;  /* 0x00007400ff0c77ac */ /* 0x000ea80008000c00 */
[----:B------:R-:W5:Y:S01]  /*8cf0*/  LDG.E.64.CONSTANT R8, desc[UR18][R8.64] ;  /* 0x0000001208087981 */ /* 0x000f62000c1e9b00 */
[----:B------:R-:W3:Y:S01]  /*8d00*/  LDCU.128 UR8, c[0x0][0x3b0] ;  /* 0x00007600ff0877ac */ /* 0x000ee20008000c00 */
[----:B------:R-:W-:Y:S01]  /*8d10*/  IMAD.WIDE.U32 R12, R0, UR16, RZ ;  /* 0x00000010000c7c25 */ /* 0x000fe2000f8e00ff */
[----:B------:R-:W4:Y:S01]  /*8d20*/  LDC.64 R24, c[0x0][0x3d0] ;  /* 0x0000f400ff187b82 */ /* 0x000f220000000a00 */
[----:B------:R-:W1:Y:S02]  /*8d30*/  LDCU.64 UR6, c[0x0][0x398] ;  /* 0x00007300ff0677ac */ /* 0x000e640008000a00 */
[C---:B------:R-:W-:Y:S01]  /*8d40*/  IMAD.SHL.U32 R18, R12.reuse, 0x8, RZ ;  /* 0x000000080c127824 */ /* 0x040fe200078e00ff */
[----:B------:R-:W-:Y:S01]  /*8d50*/  SHF.L.U64.HI R19, R12, 0x3, R13 ;  /* 0x000000030c137819 */ /* 0x000fe2000001020d */
[----:B------:R-:W-:Y:S01]  /*8d60*/  IMAD.WIDE.U32 R12, R2, UR17, RZ ;  /* 0x00000011020c7c25 */ /* 0x000fe2000f8e00ff */
[----:B------:R-:W-:-:S02]  /*8d70*/  UIMAD UR5, UR5, 0xa, -UR20 ;  /* 0x0000000a050578a4 */ /* 0x000fc4000f8e0a14 */
[----:B------:R-:W4:Y:S01]  /*8d80*/  LDC.64 R22, c[0x0][0x390] ;  /* 0x0000e400ff167b82 */ /* 0x000f220000000a00 */
[----:B------:R-:W-:-:S04]  /*8d90*/  IMAD.WIDE.U32 R14, R5, 0x980, RZ ;  /* 0x00000980050e7825 */ /* 0x000fc800078e00ff */
[----:B0-----:R-:W-:-:S04]  /*8da0*/  IMAD.WIDE.U32 R16, R11, 0xb4800, R6 ;  /* 0x000b48000b107825 */ /* 0x001fc800078e0006 */
[----:B------:R-:W-:Y:S01]  /*8db0*/  IMAD.WIDE.U32 R6, R3, 0x8, R18 ;  /* 0x0000000803067825 */ /* 0x000fe200078e0012 */
[----:B------:R-:W-:-:S03]  /*8dc0*/  MOV R0, R16 ;  /* 0x0000001000007202 */ /* 0x000fc60000000f00 */
[----:B------:R-:W-:Y:S01]  /*8dd0*/  IMAD.WIDE.U32 R2, R12, 0x980, R14 ;  /* 0x000009800c027825 */ /* 0x000fe200078e000e */
[C---:B--2---:R-:W-:Y:S02]  /*8de0*/  IADD3 R161, P0, PT, R6.reuse, UR14, RZ ;  /* 0x0000000e06a17c10 */ /* 0x044fe4000ff1e0ff */
[C---:B---3--:R-:W-:Y:S01]  /*8df0*/  IADD3 R165, P1, PT, R6.reuse, UR10, RZ ;  /* 0x0000000a06a57c10 */ /* 0x048fe2000ff3e0ff */
[----:B------:R-:W-:Y:S01]  /*8e00*/  IMAD R173, R13, 0x980, RZ ;  /* 0x000009800dad7824 */ /* 0x000fe200078e02ff */
[----:B------:R-:W-:Y:S01]  /*8e10*/  IADD3 R167, P2, PT, R6, UR8, RZ ;  /* 0x0000000806a77c10 */ /* 0x000fe2000ff5e0ff */
[----:B-1----:R-:W-:Y:S01]  /*8e20*/  IMAD.WIDE.U32 R12, R11, 0x8, R20 ;  /* 0x000000080b0c7825 */ /* 0x002fe200078e0014 */
[C---:B------:R-:W-:Y:S02]  /*8e30*/  IADD3.X R10, PT, PT, R7.reuse, UR15, RZ, P0, !PT ;  /* 0x0000000f070a7c10 */ /* 0x040fe400087fe4ff */
[C---:B------:R-:W-:Y:S01]  /*8e40*/  IADD3.X R162, PT, PT, R7.reuse, UR11, RZ, P1, !PT ;  /* 0x0000000b07a27c10 */ /* 0x040fe20008ffe4ff */
[----:B------:R-:W-:Y:S01]  /*8e50*/  IMAD.MOV.U32 R5, RZ, RZ, R17 ;  /* 0x000000ffff057224 */ /* 0x000fe200078e0011 */
[----:B------:R-:W-:Y:S01]  /*8e60*/  IADD3.X R164, PT, PT, R7, UR9, RZ, P2, !PT ;  /* 0x0000000907a47c10 */ /* 0x000fe200097fe4ff */
[----:B----4-:R-:W-:Y:S01]  /*8e70*/  IMAD.WIDE.U32 R14, R4, 0x8, R22 ;  /* 0x00000008040e7825 */ /* 0x010fe200078e0016 */
[----:B------:R-:W-:-:S02]  /*8e80*/  IADD3 R32, P0, PT, R12, 0x8, RZ ;  /* 0x000000080c207810 */ /* 0x000fc40007f1e0ff */
[C---:B------:R-:W-:Y:S01]  /*8e90*/  IADD3 R163, P3, PT, R6.reuse, UR12, RZ ;  /* 0x0000000c06a37c10 */ /* 0x040fe2000ff7e0ff */
[----:B------:R-:W-:Y:S01]  /*8ea0*/  IMAD.IADD R173, R3, 0x1, R173 ;  /* 0x0000000103ad7824 */ /* 0x000fe200078e02ad */
[----:B------:R-:W-:Y:S02]  /*8eb0*/  IADD3 R169, P1, PT, R6, UR6, RZ ;  /* 0x0000000606a97c10 */ /* 0x000fe4000ff3e0ff */
[----:B------:R-:W-:Y:S02]  /*8ec0*/  IADD3 R12, P2, PT, R24, -0x8, RZ ;  /* 0xfffffff8180c7810 */ /* 0x000fe40007f5e0ff */
[----:B------:R-:W-:Y:S02]  /*8ed0*/  IADD3.X R33, PT, PT, RZ, R13, RZ, P0, !PT ;  /* 0x0000000dff217210 */ /* 0x000fe400007fe4ff */
[C---:B------:R-:W-:Y:S02]  /*8ee0*/  IADD3.X R160, PT, PT, R7.reuse, UR13, RZ, P3, !PT ;  /* 0x0000000d07a07c10 */ /* 0x040fe40009ffe4ff */
[----:B------:R-:W-:-:S02]  /*8ef0*/  IADD3.X R166, PT, PT, R7, UR7, RZ, P1, !PT ;  /* 0x0000000707a67c10 */ /* 0x000fc40008ffe4ff */
[----:B------:R-:W-:-:S07]  /*8f00*/  IADD3.X R13, PT, PT, R25, -0x1, RZ, P2, !PT ;  /* 0xffffffff190d7810 */ /* 0x000fce00017fe4ff */
.L_x_2:
[----:B0-----:R-:W0:Y:S01]  /*8f10*/  LDC.64 R6, c[0x0][0x3c0] ;  /* 0x0000f000ff067b82 */ /* 0x001e220000000a00 */
[----:B------:R-:W-:-:S04]  /*8f20*/  IADD3 R60, P0, PT, R0, R167, RZ ;  /* 0x000000a7003c7210 */ /* 0x000fc80007f1e0ff */
[----:B------:R-:W-:-:S03]  /*8f30*/  IADD3.X R61, PT, PT, R5, R164, RZ, P0, !PT ;  /* 0x000000a4053d7210 */ /* 0x000fc600007fe4ff */
[----:B------:R-:W1:Y:S02]  /*8f40*/  LDC.64 R16, c[0x0][0x3c8] ;  /* 0x0000f200ff107b82 */ /* 0x000e640000000a00 */
[----:B------:R-:W2:Y:S04]  /*8f50*/  LDG.E.64.CONSTANT R28, desc[UR18][R60.64+0x8] ;  /* 0x000008123c1c7981 */ /* 0x000ea8000c1e9b00 */
[----:B------:R-:W3:Y:S04]  /*8f60*/  LDG.E.64.CONSTANT R158, desc[UR18][R60.64] ;  /* 0x000000123c9e7981 */ /* 0x000ee8000c1e9b00 */
[----:B------:R-:W4:Y:S04]  /*8f70*/  LDG.E.64.CONSTANT R30, desc[UR18][R60.64+-0x10] ;  /* 0xfffff0123c1e7981 */ /* 0x000f28000c1e9b00 */
[----:B------:R-:W4:Y:S01]  /*8f80*/  LDG.E.64.CONSTANT R34, desc[UR18][R60.64+-0x8] ;  /* 0xfffff8123c227981 */ /* 0x000f22000c1e9b00 */
[----:B0-----:R-:W-:Y:S01]  /*8f90*/  IMAD.WIDE.U32 R6, R4, 0x8, R6 ;  /* 0x0000000804067825 */ /* 0x001fe200078e0006 */
[----:B------:R-:W-:-:S02]  /*8fa0*/  IADD3 R86, P0, PT, R0, R161, RZ ;  /* 0x000000a100567210 */ /* 0x000fc40007f1e0ff */
[----:B------:R-:W4:Y:S04]  /*8fb0*/  LDG.E.64.CONSTANT R24, desc[UR18][R60.64+0x980] ;  /* 0x000980123c187981 */ /* 0x000f28000c1e9b00 */
[----:B------:R-:W2:Y:S04]  /*8fc0*/  LDG.E.64 R178, desc[UR18][R6.64+0x8] ;  /* 0x0000081206b27981 */ /* 0x000ea8000c1e1b00 */
[----:B------:R-:W4:Y:S04]  /*8fd0*/  LDG.E.64 R186, desc[UR18][R6.64+-0x10] ;  /* 0xfffff01206ba7981 */ /* 0x000f28000c1e1b00 */
[----:B------:R-:W4:Y:S01]  /*8fe0*/  LDG.E.64 R26, desc[UR18][R6.64] ;  /* 0x00000012061a7981 */ /* 0x000f22000c1e1b00 */
[----:B-1----:R-:W-:-:S03]  /*8ff0*/  IMAD.WIDE.U32 R112, R249, 0x8, R16 ;  /* 0x00000008f9707825 */ /* 0x002fc600078e0010 */
[----:B------:R-:W4:Y:S01]  /*9000*/  LDG.E.64 R174, desc[UR18][R6.64+-0x8] ;  /* 0xfffff81206ae7981 */ /* 0x000f22000c1e1b00 */
[----:B------:R-:W-:-:S03]  /*9010*/  IMAD.X R87, R5, 0x1, R10, P0 ;  /* 0x0000000105577824 */ /* 0x000fc600000e060a */
[----:B------:R-:W4:Y:S04]  /*9020*/  LDG.E.64 R52, desc[UR18][R112.64+0x8] ;  /* 0x0000081270347981 */ /* 0x000f28000c1e1b00 */
[----:B------:R-:W4:Y:S04]  /*9030*/  LDG.E.64.CONSTANT R36, desc[UR18][R86.64] ;  /* 0x0000001256247981 */ /* 0x000f28000c1e9b00 */
[----:B------:R-:W4:Y:S04]  /*9040*/  LDG.E.64.CONSTANT R188, desc[UR18][R86.64+-0x8] ;  /* 0xfffff81256bc7981 */ /* 0x000f28000c1e9b00 */
[----:B------:R-:W4:Y:S04]  /*9050*/  LDG.E.64 R56, desc[UR18][R112.64+-0x10] ;  /* 0xfffff01270387981 */ /* 0x000f28000c1e1b00 */
[----:B------:R-:W4:Y:S01]  /*9060*/  LDG.E.64.CONSTANT R22, desc[UR18][R60.64+-0x1300] ;  /* 0xffed00123c167981 */ /* 0x000f22000c1e9b00 */
[----:B------:R-:W-:-:S03]  /*9070*/  MOV R172, R2 ;  /* 0x0000000200ac7202 */ /* 0x000fc60000000f00 */
[----:B------:R0:W4:Y:S02]  /*9080*/  LDG.E.64 R156, desc[UR18][R6.64+0x10] ;  /* 0x00001012069c7981 */ /* 0x000124000c1e1b00 */
[C---:B------:R-:W-:Y:S02]  /*9090*/  IMAD.WIDE R114, R11.reuse, 0xb4800, R172 ;  /* 0x000b48000b727825 */ /* 0x040fe400078e02ac */
[----:B------:R-:W4:Y:S04]  /*90a0*/  LDG.E.64.CONSTANT R20, desc[UR18][R60.64+0x10] ;  /* 0x000010123c147981 */ /* 0x000f28000c1e9b00 */
[----:B------:R-:W4:Y:S04]  /*90b0*/  LDG.E.64.CONSTANT R184, desc[UR18][R86.64+-0x10] ;  /* 0xfffff01256b87981 */ /* 0x000f28000c1e9b00 */
[----:B------:R-:W4:Y:S04]  /*90c0*/  LDG.E.64.CONSTANT R18, desc[UR18][R60.64+-0x980] ;  /* 0xfff680123c127981 */ /* 0x000f28000c1e9b00 */
[----:B------:R-:W4:Y:S01]  /*90d0*/  LDG.E.64 R16, desc[UR18][R112.64] ;  /* 0x0000001270107981 */ /* 0x000f22000c1e1b00 */
[----:B------:R-:W-:Y:S01]  /*90e0*/  IADD3 R62, P0, PT, R114, R167, RZ ;  /* 0x000000a7723e7210 */ /* 0x000fe20007f1e0ff */
[----:B0-----:R-:W-:Y:S01]  /*90f0*/  IMAD.MOV.U32 R6, RZ, RZ, R32 ;  /* 0x000000ffff067224 */ /* 0x001fe200078e0020 */
[----:B------:R-:W-:Y:S01]  /*9100*/  MOV R7, R33 ;  /* 0x0000002100077202 */ /* 0x000fe20000000f00 */
[----:B------:R-:W4:Y:S01]  /*9110*/  LDG.E.64 R180, desc[UR18][R112.64+-0x8] ;  /* 0xfffff81270b47981 */ /* 0x000f22000c1e1b00 */
[----:B------:R-:W-:-:S03]  /*9120*/  IMAD.WIDE R58, R11, 0x8, R12 ;  /* 0x000000080b3a7825 */ /* 0x000fc600078e020c */
[----:B------:R-:W4:Y:S01]  /*9130*/  LDG.E.64 R38, desc[UR18][R6.64] ;  /* 0x0000001206267981 */ /* 0x000f22000c1e1b00 */
[----:B------:R-:W-:-:S03]  /*9140*/  IMAD.X R63, R115, 0x1, R164, P0 ;  /* 0x00000001733f7824 */ /* 0x000fc600000e06a4 */
[----:B------:R-:W4:Y:S04]  /*9150*/  LDG.E.64.CONSTANT R54, desc[UR18][R60.64+0xb4800] ;  /* 0x0b4800123c367981 */ /* 0x000f28000c1e9b00 */
[----:B------:R-:W4:Y:S04]  /*9160*/  LDG.E.64.CONSTANT R170, desc[UR18][R86.64+-0x980] ;  /* 0xfff6801256aa7981 */ /* 0x000f28000c1e9b00 */
[----:B------:R-:W4:Y:S04]  /*9170*/  LDG.E.64.CONSTANT R176, desc[UR18][R86.64+0x8] ;  /* 0x0000081256b07981 */ /* 0x000f28000c1e9b00 */
[----:B------:R-:W4:Y:S04]  /*9180*/  LDG.E.64.CONSTANT R46, desc[UR18][R62.64+-0xb4800] ;  /* 0xf4b800123e2e7981 */ /* 0x000f28000c1e9b00 */
[----:B------:R-:W4:Y:S04]  /*9190*/  LDG.E.64 R48, desc[UR18][R58.64] ;  /* 0x000000123a307981 */ /* 0x000f28000c1e1b00 */
[----:B------:R-:W4:Y:S04]  /*91a0*/  LDG.E.64 R40, desc[UR18][R58.64+-0x8] ;  /* 0xfffff8123a287981 */ /* 0x000f28000c1e1b00 */
[----:B------:R-:W4:Y:S04]  /*91b0*/  LDG.E.64.CONSTANT R50, desc[UR18][R62.64+-0x169000] ;  /* 0xe97000123e327981 */ /* 0x000f28000c1e9b00 */
[----:B------:R-:W4:Y:S01]  /*91c0*/  LDG.E.64.CONSTANT R102, desc[UR18][R86.64+-0x1300] ;  /* 0xffed001256667981 */ /* 0x000f22000c1e9b00 */
[----:B------:R-:W-:-:S03]  /*91d0*/  IADD3 R66, P0, PT, R114, R165, RZ ;  /* 0x000000a572427210 */ /* 0x000fc60007f1e0ff */
[----:B------:R-:W4:Y:S04]  /*91e0*/  LDG.E.64 R32, desc[UR18][R6.64+-0x8] ;  /* 0xfffff81206207981 */ /* 0x000f28000c1e1b00 */
[----:B------:R-:W4:Y:S04]  /*91f0*/  LDG.E.64.CONSTANT R42, desc[UR18][R60.64+0x1300] ;  /* 0x001300123c2a7981 */ /* 0x000f28000c1e9b00 */
[----:B------:R-:W4:Y:S04]  /*9200*/  LDG.E.64 R112, desc[UR18][R112.64+0x10] ;  /* 0x0000101270707981 */ /* 0x000f28000c1e1b00 */
[----:B------:R-:W4:Y:S04]  /*9210*/  LDG.E.64 R44, desc[UR18][R6.64+0x8] ;  /* 0x00000812062c7981 */ /* 0x000f28000c1e1b00 */
[----:B------:R-:W4:Y:S01]  /*9220*/  LDG.E.64.CONSTANT R110, desc[UR18][R60.64+0x169000] ;  /* 0x169000123c6e7981 */ /* 0x000f22000c1e9b00 */
[----:B------:R-:W-:-:S02]  /*9230*/  IADD3.X R67, PT, PT, R115, R162, RZ, P0, !PT ;  /* 0x000000a273437210 */ /* 0x000fc400007fe4ff */
[----:B------:R-:W-:Y:S01]  /*9240*/  IADD3 R72, P0, PT, R0, R165, RZ ;  /* 0x000000a500487210 */ /* 0x000fe20007f1e0ff */
[----:B------:R-:W4:Y:S04]  /*9250*/  LDG.E.64.CONSTANT R108, desc[UR18][R86.64+0x980] ;  /* 0x00098012566c7981 */ /* 0x000f28000c1e9b00 */
[----:B------:R-:W4:Y:S01]  /*9260*/  LDG.E.64.CONSTANT R74, desc[UR18][R66.64+-0xb4800] ;  /* 0xf4b80012424a7981 */ /* 0x000f22000c1e9b00 */
[----:B------:R-:W-:-:S03]  /*9270*/  IMAD.X R73, R5, 0x1, R162, P0 ;  /* 0x0000000105497824 */ /* 0x000fc600000e06a2 */
[----:B------:R-:W4:Y:S04]  /*9280*/  LDG.E.64.CONSTANT R68, desc[UR18][R66.64+-0x169000] ;  /* 0xe970001242447981 */ /* 0x000f28000c1e9b00 */
[----:B------:R-:W4:Y:S01]  /*9290*/  LDG.E.64.CONSTANT R58, desc[UR18][R72.64+0xb4800] ;  /* 0x0b480012483a7981 */ /* 0x000f22000c1e9b00 */
[----:B------:R-:W-:-:S03]  /*92a0*/  IADD3 R70, P0, PT, R114, R161, RZ ;  /* 0x000000a172467210 */ /* 0x000fc60007f1e0ff */
[----:B------:R-:W4:Y:S01]  /*92b0*/  LDG.E.64.CONSTANT R62, desc[UR18][R72.64+0x169000] ;  /* 0x16900012483e7981 */ /* 0x000f22000c1e9b00 */
[----:B------:R-:W-:Y:S02]  /*92c0*/  IADD3.X R71, PT, PT, R115, R10, RZ, P0, !PT ;  /* 0x0000000a73477210 */ /* 0x000fe400007fe4ff */
[-C--:B------:R-:W-:Y:S01]  /*92d0*/  IADD3 R124, P0, PT, R0, R169.reuse, RZ ;  /* 0x000000a9007c7210 */ /* 0x080fe20007f1e0ff */
[----:B------:R-:W4:Y:S04]  /*92e0*/  LDG.E.64.CONSTANT R104, desc[UR18][R86.64+0x1300] ;  /* 0x0013001256687981 */ /* 0x000f28000c1e9b00 */
[----:B------:R-:W-:Y:S01]  /*92f0*/  IMAD.X R125, R5, 0x1, R166, P0 ;  /* 0x00000001057d7824 */ /* 0x000fe200000e06a6 */
[----:B------:R-:W-:Y:S01]  /*9300*/  IADD3 R116, P0, PT, R114, R169, RZ ;  /* 0x000000a972747210 */ /* 0x000fe20007f1e0ff */
[----:B------:R-:W4:Y:S03]  /*9310*/  LDG.E.64.CONSTANT R98, desc[UR18][R70.64+-0xb4800] ;  /* 0xf4b8001246627981 */ /* 0x000f26000c1e9b00 */
[----:B------:R-:W-:Y:S01]  /*9320*/  IADD3.X R117, PT, PT, R115, R166, RZ, P0, !PT ;  /* 0x000000a673757210 */ /* 0x000fe200007fe4ff */
        /* <DEDUP_REMOVED lines=17> */
[----:B------:R-:W-:-:S02]  /*9440*/  IADD3 R196, P1, PT, R0, R163, RZ ;  /* 0x000000a300c47210 */ /* 0x000fc40007f3e0ff */
[----:B------:R-:W-:Y:S01]  /*9450*/  IADD3 R192, P0, PT, R114, R163, RZ ;  /* 0x000000a372c07210 */ /* 0x000fe20007f1e0ff */
[----:B------:R-:W4:Y:S02]  /*9460*/  LDG.E.64.CONSTANT R86, desc[UR18][R116.64+-0x168ff0] ;  /* 0xe970101274567981 */ /* 0x000f24000c1e9b00 */
[----:B------:R-:W-:Y:S01]  /*9470*/  IMAD.X R197, R5, 0x1, R160, P1 ;  /* 0x0000000105c57824 */ /* 0x000fe200008e06a0 */
        /* <DEDUP_REMOVED lines=16> */
[----:B------:R0:W4:Y:S04]  /*9580*/  LDG.E.64.CONSTANT R126, desc[UR18][R192.64+-0x167d00] ;  /* 0xe9830012c07e7981 */ /* 0x000128000c1e9b00 */
[----:B------:R-:W4:Y:S04]  /*9590*/  LDG.E.64.CONSTANT R136, desc[UR18][R196.64+0xb5b00] ;  /* 0x0b5b0012c4887981 */ /* 0x000f28000c1e9b00 */
[----:B------:R1:W4:Y:S01]  /*95a0*/  LDG.E.64.CONSTANT R124, desc[UR18][R196.64+0x16a300] ;  /* 0x16a30012c47c7981 */ /* 0x000322000c1e9b00 */
[----:B------:R-:W-:-:S05]  /*95b0*/  IADD3 R114, P0, PT, R14, R0, RZ ;  /* 0x000000000e727210 */ /* 0x000fca0007f1e0ff */
[----:B------:R-:W-:-:S05]  /*95c0*/  IMAD.X R115, R15, 0x1, R5, P0 ;  /* 0x000000010f737824 */ /* 0x000fca00000e0605 */
[----:B------:R-:W4:Y:S01]  /*95d0*/  LDG.E.64 R116, desc[UR18][R114.64] ;  /* 0x0000001272747981 */ /* 0x000f22000c1e1b00 */
[----:B--2---:R-:W-:Y:S02]  /*95e0*/  DMUL R182, R28, R178 ;  /* 0x000000b21cb67228 */ /* 0x004fe40000000000 */
[----:B---3--:R-:W-:-:S06]  /*95f0*/  DMUL R154, R158, 3 ;  /* 0x400800009e9a7828 */ /* 0x008fcc0000000000 */
[----:B----4-:R-:W-:Y:S02]  /*9600*/  DFMA R190, R30, R186, R182 ;  /* 0x000000ba1ebe722b */ /* 0x010fe400000000b6 */
[----:B------:R-:W-:-:S06]  /*9610*/  DMUL R194, R34, 3 ;  /* 0x4008000022c27828 */ /* 0x000fcc0000000000 */
[----:B0-----:R-:W-:Y:S02]  /*9620*/  DFMA R192, R26, R154, R190 ;  /* 0x0000009a1ac0722b */ /* 0x001fe400000000be */
[----:B------:R-:W-:Y:S02]  /*9630*/  DMUL R158, R158, 0.75 ;  /* 0x3fe800009e9e7828 */ /* 0x000fe40000000000 */
[----:B------:R-:W-:-:S04]  /*9640*/  DMUL R190, R34, R174 ;  /* 0x000000ae22be7228 */ /* 0x000fc80000000000 */
[----:B-1----:R-:W-:Y:S02]  /*9650*/  DFMA R196, R174, R194, R192 ;  /* 0x000000c2aec4722b */ /* 0x002fe400000000c0 */
[----:B------:R-:W-:Y:S02]  /*9660*/  DMUL R174, R24, R52 ;  /* 0x0000003418ae7228 */ /* 0x000fe40000000000 */
[----:B------:R-:W-:Y:S02]  /*9670*/  DMUL R194, R30, 0.75 ;  /* 0x3fe800001ec27828 */ /* 0x000fe40000000000 */
[----:B------:R-:W-:Y:S02]  /*9680*/  DFMA R192, -R158, R26, R190 ;  /* 0x0000001a9ec0722b */ /* 0x000fe400000001be */
[----:B------:R-:W-:Y:S02]  /*9690*/  DADD R198, -R36, R188 ;  /* 0x0000000024c67229 */ /* 0x000fe400000001bc */
[----:B------:R-:W-:-:S04]  /*96a0*/  DFMA R188, R22, R56, R174 ;  /* 0x0000003816bc722b */ /* 0x000fc800000000ae */
[----:B------:R-:W-:Y:S02]  /*96b0*/  DFMA R192, -R194, R186, R192 ;  /* 0x000000bac2c0722b */ /* 0x000fe400000001c0 */
[----:B------:R-:W-:Y:S02]  /*96c0*/  DMUL R186, R28, 3 ;  /* 0x400800001cba7828 */ /* 0x000fe40000000000 */
[----:B------:R-:W-:Y:S02]  /*96d0*/  DFMA R190, R20, R156, R190 ;  /* 0x0000009c14be722b */ /* 0x000fe400000000be */
[----:B------:R-:W-:Y:S02]  /*96e0*/  DADD R194, R184, -R36 ;  /* 0x00000000b8c27229 */ /* 0x000fe40000000824 */
[----:B------:R-:W-:Y:S02]  /*96f0*/  DMUL R184, R18, 3 ;  /* 0x4008000012b87828 */ /* 0x000fe40000000000 */
[----:B------:R-:W-:-:S02]  /*9700*/  DFMA R188, R154, R16, R188 ;  /* 0x000000109abc722b */ /* 0x000fc400000000bc */
[----:B------:R-:W-:Y:S02]  /*9710*/  DMUL R196, R196, R198 ;  /* 0x000000c6c4c47228 */ /* 0x000fe40000000000 */
[----:B------:R-:W-:-:S04]  /*9720*/  DFMA R186, R178, R186, R190 ;  /* 0x000000bab2ba722b */ /* 0x000fc800000000be */
[----:B------:R-:W-:Y:S02]  /*9730*/  DFMA R190, R180, R184, R188 ;  /* 0x000000b8b4be722b */ /* 0x000fe400000000bc */
[----:B------:R-:W-:Y:S02]  /*9740*/  DMUL R180, R18, R180 ;  /* 0x000000b412b47228 */ /* 0x000fe40000000000 */
[----:B------:R-:W-:Y:S02]  /*9750*/  DMUL R184, R20, 0.75 ;  /* 0x3fe8000014b87828 */ /* 0x000fe40000000000 */
[----:B------:R-:W-:Y:S02]  /*9760*/  DFMA R182, -R158, R26, R182 ;  /* 0x0000001a9eb6722b */ /* 0x000fe400000001b6 */
[----:B------:R-:W-:Y:S02]  /*9770*/  DMUL R178, R54, R38 ;  /* 0x0000002636b27228 */ /* 0x000fe40000000000 */
[----:B------:R-:W-:-:S02]  /*9780*/  DADD R198, -R36, R170 ;  /* 0x0000000024c67229 */ /* 0x000fc400000001aa */
[----:B------:R-:W-:Y:S02]  /*9790*/  DFMA R194, R192, R194, R196 ;  /* 0x000000c2c0c2722b */ /* 0x000fe400000000c4 */
[----:B------:R-:W-:Y:S02]  /*97a0*/  DFMA R170, R26, R154, R186 ;  /* 0x0000009a1aaa722b */ /* 0x000fe400000000ba */
[----:B------:R-:W-:Y:S02]  /*97b0*/  DADD R196, -R36, R176 ;  /* 0x0000000024c47229 */ /* 0x000fe400000001b0 */
[----:B------:R-:W-:Y:S02]  /*97c0*/  DMUL R186, R46, 3 ;  /* 0x400800002eba7828 */ /* 0x000fe40000000000 */
[----:B------:R-:W-:Y:S02]  /*97d0*/  DMUL R188, R22, 0.75 ;  /* 0x3fe8000016bc7828 */ /* 0x000fe40000000000 */
[----:B------:R-:W-:-:S02]  /*97e0*/  DFMA R176, -R158, R16, R180 ;  /* 0x000000109eb0722b */ /* 0x000fc400000001b4 */
[----:B------:R-:W-:Y:S02]  /*97f0*/  DMUL R46, R46, R48 ;  /* 0x000000302e2e7228 */ /* 0x000fe40000000000 */
[----:B------:R-:W-:Y:S02]  /*9800*/  DFMA R156, R156, -R184, R182 ;  /* 0x800000b89c9c722b */ /* 0x000fe400000000b6 */
[----:B------:R-:W-:Y:S02]  /*9810*/  DFMA R192, R50, R40, R178 ;  /* 0x0000002832c0722b */ /* 0x000fe400000000b2 */
[----:B------:R-:W-:Y:S02]  /*9820*/  DADD R184, -R36, R102 ;  /* 0x0000000024b87229 */ /* 0x000fe40000000166 */
[----:B------:R-:W-:Y:S02]  /*9830*/  DMUL R102, R54, 3 ;  /* 0x4008000036667828 */ /* 0x000fe40000000000 */
[----:B------:R-:W-:-:S02]  /*9840*/  DMUL R54, R50, 0.75 ;  /* 0x3fe8000032367828 */ /* 0x000fc40000000000 */
[----:B------:R-:W-:Y:S02]  /*9850*/  DFMA R176, -R188, R56, R176 ;  /* 0x00000038bcb0722b */ /* 0x000fe400000001b0 */
[----:B------:R-:W-:Y:S02]  /*9860*/  DFMA R50, -R158, R32, R46 ;  /* 0x000000209e32722b */ /* 0x000fe4000000012e */
[----:B------:R-:W-:Y:S02]  /*9870*/  DMUL R56, R24, 3 ;  /* 0x4008000018387828 */ /* 0x000fe40000000000 */
[----:B------:R-:W-:Y:S02]  /*9880*/  DFMA R180, R42, R112, R180 ;  /* 0x000000702ab4722b */ /* 0x000fe400000000b4 */
[----:B------:R-:W-:Y:S02]  /*9890*/  DFMA R192, R154, R32, R192 ;  /* 0x000000209ac0722b */ /* 0x000fe400000000c0 */
[----:B------:R-:W-:-:S04]  /*98a0*/  DFMA R46, R110, R44, R46 ;  /* 0x0000002c6e2e722b */ /* 0x000fc8000000002e */
[----:B------:R-:W-:Y:S02]  /*98b0*/  DFMA R56, R52, R56, R180 ;  /* 0x000000383438722b */ /* 0x000fe400000000b4 */
[----:B------:R-:W-:Y:S02]  /*98c0*/  DFMA R50, -R54, R40, R50 ;  /* 0x000000283632722b */ /* 0x000fe40000000132 */
[----:B------:R-:W-:Y:S02]  /*98d0*/  DFMA R46, R38, R102, R46 ;  /* 0x00000066262e722b */ /* 0x000fe4000000002e */
[C---:B------:R-:W-:Y:S02]  /*98e0*/  DMUL R52, R48.reuse, R74 ;  /* 0x0000004a30347228 */ /* 0x040fe40000000000 */
[----:B------:R-:W-:Y:S02]  /*98f0*/  DFMA R186, R48, R186, R192 ;  /* 0x000000ba30ba722b */ /* 0x000fe400000000c0 */
[----:B------:R-:W-:-:S02]  /*9900*/  DMUL R188, R40, R68 ;  /* 0x0000004428bc7228 */ /* 0x000fc40000000000 */
[C---:B------:R-:W-:Y:S02]  /*9910*/  DFMA R56, R154.reuse, R16, R56 ;  /* 0x000000109a38722b */ /* 0x040fe40000000038 */
[----:B------:R-:W-:Y:S02]  /*9920*/  DFMA R46, R154, R32, R46 ;  /* 0x000000209a2e722b */ /* 0x000fe4000000002e */
[C---:B-----5:R-:W-:Y:S02]  /*9930*/  DMUL R154, R8.reuse, 3 ;  /* 0x40080000089a7828 */ /* 0x060fe40000000000 */
[----:B------:R-:W-:Y:S02]  /*9940*/  DMUL R8, R8, 0.75 ;  /* 0x3fe8000008087828 */ /* 0x000fe40000000000 */
[----:B------:R-:W-:Y:S02]  /*9950*/  DFMA R50, R50, 2, R52 ;  /* 0x400000003232782b */ /* 0x000fe40000000034 */
[----:B------:R-:W-:-:S02]  /*9960*/  DFMA R186, R186, 2, R188 ;  /* 0x40000000baba782b */ /* 0x000fc400000000bc */
[----:B------:R-:W-:Y:S02]  /*9970*/  DMUL R102, R38, R58 ;  /* 0x0000003a26667228 */ /* 0x000fe40000000000 */
[C---:B------:R-:W-:Y:S02]  /*9980*/  DFMA R174, -R158.reuse, R16, R174 ;  /* 0x000000109eae722b */ /* 0x040fe400000001ae */
[----:B------:R-:W-:Y:S02]  /*9990*/  DFMA R158, -R158, R32, R178 ;  /* 0x000000209e9e722b */ /* 0x000fe400000001b2 */
[----:B------:R-:W-:Y:S02]  /*99a0*/  DMUL R110, R110, 0.75 ;  /* 0x3fe800006e6e7828 */ /* 0x000fe40000000000 */
[----:B------:R-:W-:Y:S02]  /*99b0*/  DMUL R54, R68, 0.75 ;  /* 0x3fe8000044367828 */ /* 0x000fe40000000000 */
[----:B------:R-:W-:-:S02]  /*99c0*/  DFMA R50, R32, -R8, R50 ;  /* 0x800000082032722b */ /* 0x000fc40000000032 */
[----:B------:R-:W-:Y:S02]  /*99d0*/  DMUL R182, R42, 0.75 ;  /* 0x3fe800002ab67828 */ /* 0x000fe40000000000 */
[----:B------:R-:W-:Y:S02]  /*99e0*/  DFMA R46, R46, 2, R52 ;  /* 0x400000002e2e782b */ /* 0x000fe40000000034 */
[----:B------:R-:W-:Y:S02]  /*99f0*/  DADD R186, R186, R102 ;  /* 0x00000000baba7229 */ /* 0x000fe40000000066 */
[----:B------:R-:W-:Y:S02]  /*9a00*/  DFMA R110, R44, -R110, R158 ;  /* 0x8000006e2c6e722b */ /* 0x000fe4000000009e */
[----:B------:R-:W-:Y:S02]  /*9a10*/  DFMA R50, R40, -R54, R50 ;  /* 0x800000362832722b */ /* 0x000fe40000000032 */
[----:B------:R-:W-:-:S02]  /*9a20*/  DFMA R112, R112, -R182, R174 ;  /* 0x800000b67070722b */ /* 0x000fc400000000ae */
[----:B------:R-:W-:Y:S02]  /*9a30*/  DMUL R40, R58, 3 ;  /* 0x400800003a287828 */ /* 0x000fe40000000000 */
[----:B------:R-:W-:Y:S02]  /*9a40*/  DFMA R46, R44, R62, R46 ;  /* 0x0000003e2c2e722b */ /* 0x000fe4000000002e */
[----:B------:R-:W-:Y:S02]  /*9a50*/  DMUL R190, R190, R198 ;  /* 0x000000c6bebe7228 */ /* 0x000fe40000000000 */
[----:B------:R-:W-:Y:S02]  /*9a60*/  DMUL R174, R74, 3 ;  /* 0x400800004aae7828 */ /* 0x000fe40000000000 */
[----:B------:R-:W-:Y:S02]  /*9a70*/  DFMA R186, R32, R154, R186 ;  /* 0x0000009a20ba722b */ /* 0x000fe400000000ba */
[----:B------:R-:W-:-:S02]  /*9a80*/  DFMA R110, R110, 2, R102 ;  /* 0x400000006e6e782b */ /* 0x000fc40000000066 */
[----:B------:R-:W-:Y:S02]  /*9a90*/  DFMA R40, R38, R40, R46 ;  /* 0x000000282628722b */ /* 0x000fe4000000002e */
[----:B------:R-:W-:Y:S02]  /*9aa0*/  DFMA R176, R176, R184, R190 ;  /* 0x000000b8b0b0722b */ /* 0x000fe400000000be */
[----:B------:R-:W-:Y:S02]  /*9ab0*/  DADD R108, -R36, R108 ;  /* 0x00000000246c7229 */ /* 0x000fe4000000016c */
[----:B------:R-:W-:Y:S02]  /*9ac0*/  DFMA R174, R48, R174, R186 ;  /* 0x000000ae30ae722b */ /* 0x000fe400000000ba */
[----:B------:R-:W-:Y:S02]  /*9ad0*/  DADD R98, -R36, R98 ;  /* 0x0000000024627229 */ /* 0x000fe40000000162 */
[----:B------:R-:W-:-:S02]  /*9ae0*/  DADD R38, R96, -R66 ;  /* 0x0000000060267229 */ /* 0x000fc40000000842 */
[----:B------:R-:W-:Y:S02]  /*9af0*/  DADD R46, -R88, R60 ;  /* 0x00000000582e7229 */ /* 0x000fe4000000013c */
[----:B------:R-:W-:Y:S02]  /*9b00*/  DFMA R110, R32, -R8, R110 ;  /* 0x80000008206e722b */ /* 0x000fe4000000006e */
[----:B------:R-:W-:Y:S02]  /*9b10*/  DMUL R8, R62, 0.75 ;  /* 0x3fe800003e087828 */ /* 0x000fe40000000000 */
[----:B------:R-:W-:Y:S02]  /*9b20*/  DFMA R56, R56, R108, R176 ;  /* 0x0000006c3838722b */ /* 0x000fe400000000b0 */
[----:B------:R-:W-:Y:S02]  /*9b30*/  DADD R104, -R36, R104 ;  /* 0x0000000024687229 */ /* 0x000fe40000000168 */
[----:B------:R-:W-:-:S02]  /*9b40*/  DMUL R98, R174, R98 ;  /* 0x00000062ae627228 */ /* 0x000fc40000000000 */
[----:B------:R-:W-:Y:S02]  /*9b50*/  DADD R106, -R36, R106 ;  /* 0x00000000246a7229 */ /* 0x000fe4000000016a */
[----:B------:R-:W-:Y:S02]  /*9b60*/  DFMA R38, R46, 8, R38 ;  /* 0x402000002e26782b */ /* 0x000fe40000000026 */
[C---:B------:R-:W-:Y:S02]  /*9b70*/  DADD R64, -R36.reuse, R64 ;  /* 0x0000000024407229 */ /* 0x040fe40000000140 */
[----:B------:R-:W-:Y:S02]  /*9b80*/  DADD R100, -R36, R100 ;  /* 0x0000000024647229 */ /* 0x000fe40000000164 */
[----:B------:R-:W-:Y:S02]  /*9b90*/  DFMA R8, R44, -R8, R110 ;  /* 0x800000082c08722b */ /* 0x000fe4000000006e */
[----:B------:R-:W-:-:S02]  /*9ba0*/  DADD R80, -R36, R80 ;  /* 0x0000000024507229 */ /* 0x000fc40000000150 */
[----:B------:R-:W-:Y:S02]  /*9bb0*/  DADD R88, -R88, R90 ;  /* 0x0000000058587229 */ /* 0x000fe4000000015a */
[----:B------:R-:W-:Y:S02]  /*9bc0*/  DADD R46, R94, -R82 ;  /* 0x000000005e2e7229 */ /* 0x000fe40000000852 */
[----:B------:R-:W-:Y:S02]  /*9bd0*/  DFMA R170, R170, R196, R194 ;  /* 0x000000c4aaaa722b */ /* 0x000fe400000000c2 */
[----:B------:R-:W-:Y:S02]  /*9be0*/  DFMA R56, R112, R104, R56 ;  /* 0x000000687038722b */ /* 0x000fe40000000038 */
[----:B------:R-:W-:Y:S02]  /*9bf0*/  DFMA R50, R50, R106, R98 ;  /* 0x0000006a3232722b */ /* 0x000fe40000000062 */
[----:B------:R-:W-:-:S02]  /*9c00*/  DFMA R40, R32, R154, R40 ;  /* 0x0000009a2028722b */ /* 0x000fc40000000028 */
[----:B------:R-:W-:Y:S02]  /*9c10*/  DADD R36, R70, -R72 ;  /* 0x0000000046247229 */ /* 0x000fe40000000848 */
[----:B------:R-:W-:Y:S02]  /*9c20*/  DADD R94, -R94, R78 ;  /* 0x000000005e5e7229 */ /* 0x000fe4000000014e */
[----:B------:R-:W-:Y:S02]  /*9c30*/  DADD R44, R92, -R84 ;  /* 0x000000005c2c7229 */ /* 0x000fe40000000854 */
[----:B------:R-:W-:Y:S02]  /*9c40*/  DADD R90, -R90, R76 ;  /* 0x000000005a5a7229 */ /* 0x000fe4000000014c */
[----:B------:R-:W-:Y:S02]  /*9c50*/  DMUL R38, R34, R38 ;  /* 0x0000002622267228 */ /* 0x000fe40000000000 */
[----:B------:R-:W-:-:S02]  /*9c60*/  DFMA R64, R156, R64, R170 ;  /* 0x000000409c40722b */ /* 0x000fc400000000aa */
[----:B------:R-:W-:Y:S02]  /*9c70*/  DMUL R56, R16, R56 ;  /* 0x0000003810387228 */ /* 0x000fe40000000000 */
[----:B------:R-:W-:Y:S02]  /*9c80*/  DFMA R40, R40, R100, R50 ;  /* 0x000000642828722b */ /* 0x000fe40000000032 */
[----:B------:R-:W-:Y:S02]  /*9c90*/  DFMA R36, R94, 8, R36 ;  /* 0x402000005e24782b */ /* 0x000fe40000000024 */
[----:B------:R-:W-:Y:S02]  /*9ca0*/  DFMA R44, R90, 8, R44 ;  /* 0x402000005a2c782b */ /* 0x000fe4000000002c */
[----:B------:R-:W-:Y:S02]  /*9cb0*/  DMUL R38, R38, 8 ;  /* 0x4020000026267828 */ /* 0x000fe40000000000 */
[----:B------:R-:W-:-:S02]  /*9cc0*/  DFMA R56, R26, R64, R56 ;  /* 0x000000401a38722b */ /* 0x000fc40000000038 */
[----:B------:R-:W-:Y:S02]  /*9cd0*/  DFMA R8, R8, R80, R40 ;  /* 0x000000500808722b */ /* 0x000fe40000000028 */
[----:B------:R-:W-:Y:S02]  /*9ce0*/  DMUL R44, R28, R44 ;  /* 0x0000002c1c2c7228 */ /* 0x000fe40000000000 */
[----:B------:R-:W-:Y:S02]  /*9cf0*/  DFMA R36, R30, R36, -R38 ;  /* 0x000000241e24722b */ /* 0x000fe40000000826 */
[----:B------:R-:W-:Y:S02]  /*9d00*/  DADD R28, R146, -R134 ;  /* 0x00000000921c7229 */ /* 0x000fe40000000886 */
[----:B------:R-:W-:Y:S02]  /*9d10*/  DADD R30, -R152, R142 ;  /* 0x00000000981e7229 */ /* 0x000fe4000000018e */
[----:B------:R-:W-:-:S02]  /*9d20*/  DMUL R26, R26, R32 ;  /* 0x000000201a1a7228 */ /* 0x000fc40000000000 */
[----:B------:R-:W-:Y:S02]  /*9d30*/  DMUL R16, R16, R32 ;  /* 0x0000002010107228 */ /* 0x000fe40000000000 */
[----:B------:R-:W-:Y:S02]  /*9d40*/  DFMA R8, R32, R8, R56 ;  /* 0x000000082008722b */ /* 0x000fe40000000038 */
[----:B------:R-:W-:Y:S02]  /*9d50*/  DFMA R32, R30, 8, R28 ;  /* 0x402000001e20782b */ /* 0x000fe4000000001c */
[----:B------:R-:W-:Y:S02]  /*9d60*/  DADD R70, R70, -R86 ;  /* 0x0000000046467229 */ /* 0x000fe40000000856 */
[----:B------:R-:W-:Y:S02]  /*9d70*/  DADD R38, -R148, R120 ;  /* 0x0000000094267229 */ /* 0x000fe40000000178 */
[----:B------:R-:W-:-:S02]  /*9d80*/  DADD R30, -R144, R138 ;  /* 0x00000000901e7229 */ /* 0x000fc4000000018a */
[----:B------:R-:W-:Y:S02]  /*9d90*/  DFMA R46, R88, 8, R46 ;  /* 0x40200000582e782b */ /* 0x000fe4000000002e */
[----:B------:R-:W-:Y:S02]  /*9da0*/  DADD R86, R86, -R140 ;  /* 0x0000000056567229 */ /* 0x000fe4000000088c */
[----:B------:R-:W-:Y:S02]  /*9db0*/  DADD R82, -R82, R150 ;  /* 0x0000000052527229 */ /* 0x000fe40000000196 */
[----:B------:R-:W-:Y:S02]  /*9dc0*/  DADD R34, R132, -R118 ;  /* 0x0000000084227229 */ /* 0x000fe40000000876 */
[----:B------:R-:W-:Y:S02]  /*9dd0*/  DADD R28, R122, -R130 ;  /* 0x000000007a1c7229 */ /* 0x000fe40000000882 */
[----:B------:R-:W-:-:S02]  /*9de0*/  DMUL R32, R18, R32 ;  /* 0x0000002012207228 */ /* 0x000fc40000000000 */
[----:B------:R-:W-:Y:S02]  /*9df0*/  DADD R148, -R152, R148 ;  /* 0x0000000098947229 */ /* 0x000fe40000000194 */
[----:B------:R-:W-:Y:S02]  /*9e00*/  DADD R144, R144, -R128 ;  /* 0x0000000090907229 */ /* 0x000fe40000000880 */
[----:B------:R-:W-:Y:S02]  /*9e10*/  DADD R92, -R96, R92 ;  /* 0x00000000605c7229 */ /* 0x000fe4000000015c */
[----:B------:R-:W-:Y:S02]  /*9e20*/  DMUL R46, R74, R46 ;  /* 0x0000002e4a2e7228 */ /* 0x000fe40000000000 */
[----:B------:R-:W-:Y:S02]  /*9e30*/  DADD R60, -R60, R76 ;  /* 0x000000003c3c7229 */ /* 0x000fe4000000014c */
[----:B------:R-:W-:-:S02]  /*9e40*/  DFMA R36, R44, 8, R36 ;  /* 0x402000002c24782b */ /* 0x000fc40000000024 */
[----:B------:R-:W-:Y:S02]  /*9e50*/  DADD R78, R78, -R150 ;  /* 0x000000004e4e7229 */ /* 0x000fe40000000896 */
[----:B------:R-:W-:Y:S02]  /*9e60*/  DFMA R82, R82, 8, R86 ;  /* 0x402000005252782b */ /* 0x000fe40000000056 */
[----:B------:R-:W-:Y:S02]  /*9e70*/  DFMA R34, R38, 8, R34 ;  /* 0x402000002622782b */ /* 0x000fe40000000022 */
[----:B------:R-:W-:Y:S02]  /*9e80*/  DFMA R28, R30, 8, R28 ;  /* 0x402000001e1c782b */ /* 0x000fe4000000001c */
[----:B------:R-:W-:Y:S02]  /*9e90*/  DMUL R32, R32, 8 ;  /* 0x4020000020207828 */ /* 0x000fe40000000000 */
[----:B------:R-:W-:Y:S01]  /*9ea0*/  DFMA R144, R148, 8, R144 ;  /* 0x402000009490782b */ /* 0x000fe20000000090 */
[----:B------:R-:W-:Y:S01]  /*9eb0*/  UMOV UR6, 0x1c71c71c ;  /* 0x1c71c71c00067882 */ /* 0x000fe20000000000 */
[----:B------:R-:W-:Y:S01]  /*9ec0*/  UMOV UR7, 0x3f7c71c7 ;  /* 0x3f7c71c700077882 */ /* 0x000fe20000000000 */
[----:B------:R-:W-:-:S02]  /*9ed0*/  DADD R122, R122, -R126 ;  /* 0x000000007a7a7229 */ /* 0x000fc4000000087e */
[----:B------:R-:W-:Y:S02]  /*9ee0*/  DADD R128, -R128, R136 ;  /* 0x0000000080807229 */ /* 0x000fe40000000188 */
[----:B------:R-:W-:Y:S02]  /*9ef0*/  DFMA R70, R92, 8, R70 ;  /* 0x402000005c46782b */ /* 0x000fe40000000046 */
[----:B------:R-:W-:Y:S02]  /*9f00*/  DMUL R46, R46, 8 ;  /* 0x402000002e2e7828 */ /* 0x000fe40000000000 */
[----:B------:R-:W-:Y:S02]  /*9f10*/  DFMA R60, R60, 8, R78 ;  /* 0x402000003c3c782b */ /* 0x000fe4000000004e */
[----:B------:R-:W-:Y:S02]  /*9f20*/  DMUL R34, R24, R34 ;  /* 0x0000002218227228 */ /* 0x000fe40000000000 */
[----:B------:R-:W-:-:S02]  /*9f30*/  DFMA R28, R22, R28, -R32 ;  /* 0x0000001c161c722b */ /* 0x000fc40000000820 */
[----:B------:R-:W-:Y:S02]  /*9f40*/  DFMA R36, -R20, R82, R36 ;  /* 0x000000521424722b */ /* 0x000fe40000000124 */
[----:B------:R-:W-:Y:S02]  /*9f50*/  DADD R132, -R146, R132 ;  /* 0x0000000092847229 */ /* 0x000fe40000000184 */
[----:B------:R-:W-:Y:S02]  /*9f60*/  DADD R120, -R142, R120 ;  /* 0x000000008e787229 */ /* 0x000fe40000000178 */
[----:B------:R-:W-:Y:S02]  /*9f70*/  DMUL R26, R26, UR6 ;  /* 0x000000061a1a7c28 */ /* 0x000fe40008000000 */
[----:B------:R-:W-:Y:S02]  /*9f80*/  DMUL R144, R74, R144 ;  /* 0x000000904a907228 */ /* 0x000fe40000000000 */
[----:B------:R-:W-:-:S02]  /*9f90*/  DADD R126, R126, -R124 ;  /* 0x000000007e7e7229 */ /* 0x000fc4000000087c */
[----:B------:R-:W-:Y:S02]  /*9fa0*/  DADD R136, R138, -R136 ;  /* 0x000000008a887229 */ /* 0x000fe40000000888 */
[----:B------:R-:W-:Y:S02]  /*9fb0*/  DADD R66, -R66, R84 ;  /* 0x0000000042427229 */ /* 0x000fe40000000154 */
[----:B------:R-:W-:Y:S02]  /*9fc0*/  DFMA R46, R68, R70, -R46 ;  /* 0x00000046442e722b */ /* 0x000fe4000000082e */
[----:B------:R-:W-:Y:S02]  /*9fd0*/  DADD R72, R72, -R140 ;  /* 0x0000000048487229 */ /* 0x000fe4000000088c */
[----:B------:R-:W-:Y:S02]  /*9fe0*/  DMUL R60, R58, R60 ;  /* 0x0000003c3a3c7228 */ /* 0x000fe40000000000 */
[----:B------:R-:W-:-:S02]  /*9ff0*/  DFMA R28, R34, 8, R28 ;  /* 0x40200000221c782b */ /* 0x000fc4000000001c */
[----:B------:R-:W-:Y:S02]  /*a000*/  DFMA R122, R132, 8, R122 ;  /* 0x40200000847a782b */ /* 0x000fe4000000007a */
[----:B------:R-:W-:Y:S02]  /*a010*/  DMUL R36, R26, R36 ;  /* 0x000000241a247228 */ /* 0x000fe40000000000 */
[----:B------:R-:W-:Y:S02]  /*a020*/  DMUL R144, R144, 8 ;  /* 0x4020000090907828 */ /* 0x000fe40000000000 */
[----:B------:R-:W-:Y:S02]  /*a030*/  DFMA R126, R128, 8, R126 ;  /* 0x40200000807e782b */ /* 0x000fe4000000007e */
[----:B------:R-:W-:Y:S01]  /*a040*/  DFMA R120, R120, 8, R136 ;  /* 0x402000007878782b */ /* 0x000fe20000000088 */
[----:B------:R-:W-:Y:S01]  /*a050*/  UMOV UR8, 0x55555555 ;  /* 0x5555555500087882 */ /* 0x000fe20000000000 */
[----:B------:R-:W-:Y:S01]  /*a060*/  UMOV UR9, 0x3fc55555 ;  /* 0x3fc5555500097882 */ /* 0x000fe20000000000 */
[----:B------:R-:W-:-:S02]  /*a070*/  DFMA R66, R66, 8, R72 ;  /* 0x402000004242782b */ /* 0x000fc40000000048 */
[----:B------:R-:W-:Y:S02]  /*a080*/  DFMA R46, R60, 8, R46 ;  /* 0x402000003c2e782b */ /* 0x000fe4000000002e */
[----:B------:R-:W-:Y:S02]  /*a090*/  DFMA R8, R8, UR8, R36 ;  /* 0x0000000808087c2b */ /* 0x000fe40008000024 */
[----:B------:R-:W-:Y:S02]  /*a0a0*/  DADD R118, -R134, R118 ;  /* 0x0000000086767229 */ /* 0x000fe40000000176 */
[----:B------:R-:W-:Y:S02]  /*a0b0*/  DFMA R122, R68, R122, -R144 ;  /* 0x0000007a447a722b */ /* 0x000fe40000000890 */
[----:B------:R-:W-:Y:S02]  /*a0c0*/  DADD R124, R130, -R124 ;  /* 0x00000000827c7229 */ /* 0x000fe4000000087c */
[----:B------:R-:W-:-:S02]  /*a0d0*/  DFMA R28, -R42, R126, R28 ;  /* 0x0000007e2a1c722b */ /* 0x000fc4000000011c */
[----:B------:R-:W-:Y:S02]  /*a0e0*/  DMUL R120, R58, R120 ;  /* 0x000000783a787228 */ /* 0x000fe40000000000 */
[----:B------:R-:W-:Y:S02]  /*a0f0*/  DMUL R16, R16, UR6 ;  /* 0x0000000610107c28 */ /* 0x000fe40008000000 */
[----:B------:R-:W-:Y:S02]  /*a100*/  DFMA R46, -R62, R66, R46 ;  /* 0x000000423e2e722b */ /* 0x000fe4000000012e */
[----:B------:R-:W-:Y:S02]  /*a110*/  DFMA R118, R118, 8, R124 ;  /* 0x402000007676782b */ /* 0x000fe4000000007c */
[----:B------:R-:W-:Y:S02]  /*a120*/  DFMA R120, R120, 8, R122 ;  /* 0x402000007878782b */ /* 0x000fe4000000007a */
[----:B------:R-:W-:-:S06]  /*a130*/  DFMA R8, R16, R28, R8 ;  /* 0x0000001c1008722b */ /* 0x000fcc0000000008 */
[----:B------:R-:W-:Y:S02]  /*a140*/  DFMA R118, -R62, R118, R120 ;  /* 0x000000763e76722b */ /* 0x000fe40000000178 */
[----:B------:R-:W-:Y:S01]  /*a150*/  DFMA R8, R26, R46, R8 ;  /* 0x0000002e1a08722b */ /* 0x000fe20000000008 */
[----:B------:R-:W-:Y:S01]  /*a160*/  UMOV UR6, 0xd6ac6977 ;  /* 0xd6ac697700067882 */ /* 0x000fe20000000000 */
[----:B------:R-:W-:-:S06]  /*a170*/  UMOV UR7, 0x3fb2b324 ;  /* 0x3fb2b32400077882 */ /* 0x000fcc0000000000 */
[----:B------:R-:W-:-:S08]  /*a180*/  DFMA R8, R16, R118, R8 ;  /* 0x000000761008722b */ /* 0x000fd00000000008 */
[----:B------:R-:W-:Y:S01]  /*a190*/  DFMA R116, R8, UR6, R116 ;  /* 0x0000000608747c2b */ /* 0x000fe20008000074 */
[----:B------:R-:W-:-:S06]  /*a1a0*/  UIADD3 UR5, UPT, UPT, UR5, 0x1, URZ ;  /* 0x0000000105057890 */ /* 0x000fcc000fffe0ff */
[----:B------:R0:W-:Y:S01]  /*a1b0*/  STG.E.64 desc[UR18][R114.64], R116 ;  /* 0x0000007472007986 */ /* 0x0001e2000c101b12 */
[----:B------:R-:W-:Y:S01]  /*a1c0*/  UISETP.NE.AND UP0, UPT, UR5, -0x4, UPT ;  /* 0xfffffffc0500788c */ /* 0x000fe2000bf05270 */
[----:B------:R-:W-:Y:S02]  /*a1d0*/  IADD3 R0, P1, PT, R0, 0xb4800, RZ ;  /* 0x000b480000007810 */ /* 0x000fe40007f3e0ff */
[----:B------:R-:W-:Y:S02]  /*a1e0*/  IADD3 R32, P0, PT, R6, 0x8, RZ ;  /* 0x0000000806207810 */ /* 0x000fe40007f1e0ff */
[----:B------:R-:W-:Y:S01]  /*a1f0*/  IADD3 R11, PT, PT, R11, 0x1, RZ ;  /* 0x000000010b0b7810 */ /* 0x000fe20007ffe0ff */
[----:B------:R-:W-:Y:S01]  /*a200*/  IMAD.X R5, RZ, RZ, R5, P1 ;  /* 0x000000ffff057224 */ /* 0x000fe200008e0605 */
[----:B------:R-:W-:Y:S02]  /*a210*/  IADD3.X R33, PT, PT, RZ, R7, RZ, P0, !PT ;  /* 0x00000007ff217210 */ /* 0x000fe400007fe4ff */
[----:B------:R-:W-:-:S02]  /*a220*/  MOV R8, R58 ;  /* 0x0000003a00087202 */ /* 0x000fc40000000f00 */
[----:B------:R-:W-:Y:S01]  /*a230*/  MOV R9, R59 ;  /* 0x0000003b00097202 */ /* 0x000fe20000000f00 */
[----:B------:R-:W-:Y:S06]  /*a240*/  BRA.U UP0, `(.L_x_2) ;  /* 0xffffffed00307547 */ /* 0x000fec000b83ffff */
[----:B------:R-:W-:Y:S05]  /*a250*/  EXIT ;  /* 0x000000000000794d */ /* 0x000fea0003800000 */
.L_x_3:
[----:B------:R-:W-:-:S00]  /*a260*/  BRA `(.L_x_3) ;  /* 0xfffffffc00fc7947 */ /* 0x000fc0000383ffff */
[----:B------:R-:W-:-:S00]  /*a270*/  NOP ;  /* 0x0000000000007918 */ /* 0x000fc00000000000 */
        /* <DEDUP_REMOVED lines=8> */
.L_x_50:


//--------------------- .text._Z5sw4_2PdS_S_S_S_S_S_S_S_S_S_i --------------------------
	.section	.text._Z5sw4_2PdS_S_S_S_S_S_S_S_S_S_i,"ax",@progbits
	.align	128
        .global         _Z5sw4_2PdS_S_S_S_S_S_S_S_S_S_i
        .type           _Z5sw4_2PdS_S_S_S_S_S_S_S_S_S_i,@function
        .size           _Z5sw4_2PdS_S_S_S_S_S_S_S_S_S_i,(.L_x_49 - _Z5sw4_2PdS_S_S_S_S_S_S_S_S_S_i)
        .other          _Z5sw4_2PdS_S_S_S_S_S_S_S_S_S_i,@"STO_CUDA_ENTRY STV_DEFAULT"
_Z5sw4_2PdS_S_S_S_S_S_S_S_S_S_i:
.text._Z5sw4_2PdS_S_S_S_S_S_S_S_S_S_i:
[----:B------:R-:W-:Y:S01]  /*0000*/  LDC R1, c[0x0][0x37c] ;  /* 0x0000df00ff017b82 */ /* 0x000fe20000000800 */
[----:B------:R-:W0:Y:S01]  /*0010*/  S2R R13, SR_CTAID.X ;  /* 0x00000000000d7919 */ /* 0x000e220000002500 */
[----:B------:R-:W0:Y:S06]  /*0020*/  LDCU UR6, c[0x0][0x360] ;  /* 0x00006c00ff0677ac */ /* 0x000e2c0008000800 */
[----:B------:R-:W1:Y:S01]  /*0030*/  LDC R7, c[0x0][0x3d8] ;  /* 0x0000f600ff077b82 */ /* 0x000e620000000800 */
[----:B------:R-:W0:Y:S01]  /*0040*/  S2R R12, SR_TID.X ;  /* 0x00000000000c7919 */ /* 0x000e220000002100 */
[----:B------:R-:W2:Y:S01]  /*0050*/  LDCU UR7, c[0x0][0x364] ;  /* 0x00006c80ff0777ac */ /* 0x000ea20008000800 */
[----:B------:R-:W2:Y:S01]  /*0060*/  S2R R11, SR_CTAID.Y ;  /* 0x00000000000b7919 */ /* 0x000ea20000002600 */
[----:B------:R-:W2:Y:S01]  /*0070*/  S2R R10, SR_TID.Y ;  /* 0x00000000000a7919 */ /* 0x000ea20000002200 */
[----:B-1----:R-:W-:-:S02]  /*0080*/  VIADD R0, R7, 0xfffffffd ;  /* 0xfffffffd07007836 */ /* 0x002fc40000000000 */
[----:B0-----:R-:W-:Y:S02]  /*0090*/  IMAD R9, R13, UR6, R12 ;  /* 0x000000060d097c24 */ /* 0x001fe4000f8e020c */
[----:B--2---:R-:W-:-:S05]  /*00a0*/  IMAD R8, R11, UR7, R10 ;  /* 0x000000070b087c24 */ /* 0x004fca000f8e020a */
[CC--:B------:R-:W-:Y:S02]  /*00b0*/  VIMNMX.U32 R2, PT, PT, R9.reuse, R8.reuse, PT ;  /* 0x0000000809027248 */ /* 0x0c0fe40003fe0000 */
[----:B------:R-:W-:Y:S02]  /*00c0*/  VIMNMX R3, PT, PT, R9, R8, !PT ;  /* 0x0000000809037248 */ /* 0x000fe40007fe0100 */
[----:B------:R-:W-:-:S04]  /*00d0*/  ISETP.GE.U32.AND P0, PT, R2, 0x2, PT ;  /* 0x000000020200780c */ /* 0x000fc80003f06070 */
[----:B------:R-:W-:-:S04]  /*00e0*/  ISETP.GT.OR P0, PT, R3, R0, !P0 ;  /* 0x000000000300720c */ /* 0x000fc80004704670 */
[----:B------:R-:W-:-:S13]  /*00f0*/  ISETP.LT.OR P0, PT, R7, 0x5, P0 ;  /* 0x000000050700780c */ /* 0x000fda0000701670 */
[----:B------:R-:W-:Y:S05]  /*0100*/  @P0 EXIT ;  /* 0x000000000000094d */ /* 0x000fea0003800000 */
[----:B------:R-:W0:Y:S01]  /*0110*/  LDC.64 R22, c[0x0][0x3c0] ;  /* 0x0000f000ff167b82 */ /* 0x000e220000000a00 */
[----:B------:R-:W-:Y:S01]  /*0120*/  VIADD R7, R7, 0xfffffffb ;  /* 0xfffffffb07077836 */ /* 0x000fe20000000000 */
[----:B------:R-:W1:Y:S01]  /*0130*/  LDCU.64 UR8, c[0x0][0x358] ;  /* 0x00006b00ff0877ac */ /* 0x000e620008000a00 */
[----:B------:R-:W-:Y:S02]  /*0140*/  HFMA2 R5, -RZ, RZ, 2.19140625, 0 ;  /* 0x40620000ff057431 */ /* 0x000fe400000001ff */
[----:B------:R-:W-:Y:S01]  /*0150*/  IMAD.MOV.U32 R4, RZ, RZ, 0x2 ;  /* 0x00000002ff047424 */ /* 0x000fe200078e00ff */
[----:B------:R-:W-:Y:S01]  /*0160*/  ISETP.GE.U32.AND P0, PT, R7, 0x4, PT ;  /* 0x000000040700780c */ /* 0x000fe20003f06070 */
[----:B------:R-:W-:Y:S01]  /*0170*/  UMOV UR5, URZ ;  /* 0x000000ff00057c82 */ /* 0x000fe20008000000 */
[----:B------:R-:W2:Y:S01]  /*0180*/  LDC.64 R24, c[0x0][0x3c8] ;  /* 0x0000f200ff187b82 */ /* 0x000ea20000000a00 */
[----:B------:R-:W-:-:S05]  /*0190*/  SHF.R.U32.HI R6, RZ, 0x1, R7 ;  /* 0x00000001ff067819 */ /* 0x000fca0000011607 */
[----:B------:R-:W-:-:S04]  /*01a0*/  IMAD.HI.U32 R3, R6, 0x55555556, RZ ;  /* 0x5555555606037827 */ /* 0x000fc800078e00ff */
[----:B------:R-:W-:-:S04]  /*01b0*/  IMAD R0, R3, -0x3, R6 ;  /* 0xfffffffd03007824 */ /* 0x000fc800078e0206 */
[----:B------:R-:W-:Y:S02]  /*01c0*/  VIADD R0, R0, 0x1 ;  /* 0x0000000100007836 */ /* 0x000fe40000000000 */
[----:B0-----:R-:W-:-:S04]  /*01d0*/  IMAD.WIDE.U32 R22, R9, 0x8, R22 ;  /* 0x0000000809167825 */ /* 0x001fc800078e0016 */
[----:B--2---:R-:W-:Y:S01]  /*01e0*/  IMAD.WIDE.U32 R24, R8, 0x8, R24 ;  /* 0x0000000808187825 */ /* 0x004fe200078e0018 */
[----:B-1----:R-:W-:Y:S06]  /*01f0*/  @!P0 BRA `(.L_x_4) ;  /* 0x0000006800888947 */ /* 0x002fec0003800000 */
[----:B------:R-:W0:Y:S08]  /*0200*/  LDC.64 R2, c[0x0][0x3a8] ;  /* 0x0000ea00ff027b82 */ /* 0x000e300000000a00 */
[----:B------:R-:W1:Y:S08]  /*0210*/  LDC.64 R44, c[0x0][0x3b0] ;  /* 0x0000ec00ff2c7b82 */ /* 0x000e700000000a00 */
[----:B------:R-:W2:Y:S01]  /*0220*/  LDC.64 R46, c[0x0][0x3a0] ;  /* 0x0000e800ff2e7b82 */ /* 0x000ea20000000a00 */
[----:B0-----:R-:W-:-:S07]  /*0230*/  IMAD.WIDE.U32 R2, R8, 0x980, R2 ;  /* 0x0000098008027825 */ /* 0x001fce00078e0002 */
[----:B------:R-:W0:Y:S01]  /*0240*/  LDC.64 R34, c[0x0][0x3d0] ;  /* 0x0000f400ff227b82 */ /* 0x000e220000000a00 */
[----:B------:R-:W-:-:S07]  /*0250*/  IMAD.WIDE.U32 R2, R9, 0x8, R2 ;  /* 0x0000000809027825 */ /* 0x000fce00078e0002 */
[----:B------:R-:W3:Y:S01]  /*0260*/  LDC.64 R36, c[0x0][0x398] ;  /* 0x0000e600ff247b82 */ /* 0x000ee20000000a00 */
[----:B------:R4:W5:Y:S04]  /*0270*/  LDG.E.64.CONSTANT R146, desc[UR8][R2.64+0x21c500] ;  /* 0x21c5000802927981 */ /* 0x000968000c1e9b00 */
[----:B------:R4:W5:Y:S03]  /*0280*/  LDG.E.64.CONSTANT R144, desc[UR8][R2.64+0x21eb00] ;  /* 0x21eb000802907981 */ /* 0x000966000c1e9b00 */
[----:B------:R-:W0:Y:S01]  /*0290*/  LDC.64 R38, c[0x0][0x3b8] ;  /* 0x0000ee00ff267b82 */ /* 0x000e220000000a00 */
[----:B------:R4:W5:Y:S04]  /*02a0*/  LDG.E.64.CONSTANT R142, desc[UR8][R2.64+0x21ce80] ;  /* 0x21ce8008028e7981 */ /* 0x000968000c1e9b00 */
[----:B------:R4:W5:Y:S03]  /*02b0*/  LDG.E.64.CONSTANT R140, desc[UR8][R2.64+0x21e180] ;  /* 0x21e18008028c7981 */ /* 0x000966000c1e9b00 */
[----:B------:R-:W0:Y:S01]  /*02c0*/  LDC.64 R40, c[0x0][0x3a8] ;  /* 0x0000ea00ff287b82 */ /* 0x000e220000000a00 */
[----:B------:R4:W5:Y:S04]  /*02d0*/  LDG.E.64.CONSTANT R26, desc[UR8][R2.64+0x167d00] ;  /* 0x167d0008021a7981 */ /* 0x000968000c1e9b00 */
[----:B------:R4:W5:Y:S03]  /*02e0*/  LDG.E.64.CONSTANT R28, desc[UR8][R2.64+0x16a300] ;  /* 0x16a30008021c7981 */ /* 0x000966000c1e9b00 */
[----:B------:R-:W0:Y:S01]  /*02f0*/  LDC.64 R42, c[0x0][0x388] ;  /* 0x0000e200ff2a7b82 */ /* 0x000e220000000a00 */
[----:B------:R4:W5:Y:S04]  /*0300*/  LDG.E.64.CONSTANT R30, desc[UR8][R2.64+0x168680] ;  /* 0x16868008021e7981 */ /* 0x000968000c1e9b00 */
[----:B------:R4:W5:Y:S01]  /*0310*/  LDG.E.64.CONSTANT R32, desc[UR8][R2.64+0x169980] ;  /* 0x1699800802207981 */ /* 0x000962000c1e9b00 */
[----:B------:R-:W-:Y:S01]  /*0320*/  IMAD.MOV.U32 R4, RZ, RZ, 0x2 ;  /* 0x00000002ff047424 */ /* 0x000fe200078e00ff */
[----:B------:R-:W-:Y:S01]  /*0330*/  UMOV UR4, URZ ;  /* 0x000000ff00047c82 */ /* 0x000fe20008000000 */
[----:B-1----:R-:W-:-:S04]  /*0340*/  IMAD.WIDE.U32 R44, R8, 0x980, R44 ;  /* 0x00000980082c7825 */ /* 0x002fc800078e002c */
[----:B--2---:R-:W-:-:S07]  /*0350*/  IMAD.WIDE.U32 R46, R8, 0x980, R46 ;  /* 0x00000980082e7825 */ /* 0x004fce00078e002e */
.L_x_29:
[C---:B------:R-:W-:Y:S01]  /*0360*/  IMAD.WIDE.U32 R138, R4.reuse, 0xb4800, R44 ;  /* 0x000b4800048a7825 */ /* 0x040fe200078e002c */
[----:B------:R-:W2:Y:S03]  /*0370*/  LDG.E.64 R182, desc[UR8][R24.64+-0x8] ;  /* 0xfffff80818b67981 */ /* 0x000ea6000c1e1b00 */
[----:B0---4-:R-:W-:Y:S01]  /*0380*/  IMAD.WIDE.U32 R2, R4, 0xb4800, R38 ;  /* 0x000b480004027825 */ /* 0x011fe200078e0026 */
[----:B------:R-:W4:Y:S03]  /*0390*/  LDG.E.64 R64, desc[UR8][R24.64] ;  /* 0x0000000818407981 */ /* 0x000f26000c1e1b00 */
[----:B------:R-:W-:Y:S01]  /*03a0*/  IMAD.WIDE.U32 R138, R9, 0x8, R138 ;  /* 0x00000008098a7825 */ /* 0x000fe200078e008a */
[----:B------:R-:W3:Y:S04]  /*03b0*/  LDG.E.64 R162, desc[UR8][R24.64+0x8] ;  /* 0x0000080818a27981 */ /* 0x000ee8000c1e1b00 */
[----:B------:R-:W2:Y:S04]  /*03c0*/  LDG.E.64.CONSTANT R174, desc[UR8][R138.64+-0x980] ;  /* 0xfff680088aae7981 */ /* 0x000ea8000c1e9b00 */
[----:B------:R-:W4:Y:S01]  /*03d0*/  LDG.E.64.CONSTANT R168, desc[UR8][R138.64] ;  /* 0x000000088aa87981 */ /* 0x000f22000c1e9b00 */
[----:B------:R-:W-:-:S03]  /*03e0*/  IMAD.WIDE.U32 R2, R8, 0x980, R2 ;  /* 0x0000098008027825 */ /* 0x000fc600078e0002 */
[----:B------:R-:W3:Y:S01]  /*03f0*/  LDG.E.64.CONSTANT R208, desc[UR8][R138.64+0x980] ;  /* 0x000980088ad07981 */ /* 0x000ee2000c1e9b00 */
[----:B------:R-:W-:-:S03]  /*0400*/  IMAD.WIDE.U32 R136, R9, 0x8, R2 ;  /* 0x0000000809887825 */ /* 0x000fc600078e0002 */
[----:B------:R-:W3:Y:S04]  /*0410*/  LDG.E.64 R164, desc[UR8][R24.64+-0x10] ;  /* 0xfffff00818a47981 */ /* 0x000ee8000c1e1b00 */
[----:B------:R-:W3:Y:S04]  /*0420*/  LDG.E.64.CONSTANT R190, desc[UR8][R136.64] ;  /* 0x0000000888be7981 */ /* 0x000ee8000c1e9b00 */
[----:B------:R-:W3:Y:S04]  /*0430*/  LDG.E.64.CONSTANT R196, desc[UR8][R138.64+-0x1300] ;  /* 0xffed00088ac47981 */ /* 0x000ee8000c1e9b00 */
[----:B------:R-:W3:Y:S04]  /*0440*/  LDG.E.64 R158, desc[UR8][R24.64+0x10] ;  /* 0x00001008189e7981 */ /* 0x000ee8000c1e1b00 */
[----:B------:R-:W3:Y:S01]  /*0450*/  LDG.E.64.CONSTANT R202, desc[UR8][R138.64+0x1300] ;  /* 0x001300088aca7981 */ /* 0x000ee2000c1e9b00 */
[----:B------:R-:W-:-:S03]  /*0460*/  IMAD.WIDE.U32 R134, R4, 0xb4800, R46 ;  /* 0x000b480004867825 */ /* 0x000fc600078e002e */
[----:B------:R-:W3:Y:S04]  /*0470*/  LDG.E.64.CONSTANT R78, desc[UR8][R136.64+0x980] ;  /* 0x00098008884e7981 */ /* 0x000ee8000c1e9b00 */
[----:B------:R-:W3:Y:S01]  /*0480*/  LDG.E.64.CONSTANT R114, desc[UR8][R136.64+-0x980] ;  /* 0xfff6800888727981 */ /* 0x000ee2000c1e9b00 */
[----:B------:R-:W-:-:S03]  /*0490*/  IMAD.WIDE.U32 R134, R9, 0x8, R134 ;  /* 0x0000000809867825 */ /* 0x000fc600078e0086 */
[----:B------:R-:W3:Y:S04]  /*04a0*/  LDG.E.64.CONSTANT R112, desc[UR8][R136.64+0x1300] ;  /* 0x0013000888707981 */ /* 0x000ee8000c1e9b00 */
[----:B------:R-:W3:Y:S04]  /*04b0*/  LDG.E.64.CONSTANT R170, desc[UR8][R134.64] ;  /* 0x0000000886aa7981 */ /* 0x000ee8000c1e9b00 */
[----:B------:R-:W3:Y:S04]  /*04c0*/  LDG.E.64.CONSTANT R194, desc[UR8][R134.64+0x980] ;  /* 0x0009800886c27981 */ /* 0x000ee8000c1e9b00 */
[----:B------:R-:W3:Y:S04]  /*04d0*/  LDG.E.64.CONSTANT R126, desc[UR8][R134.64+-0x980] ;  /* 0xfff68008867e7981 */ /* 0x000ee8000c1e9b00 */
[----:B------:R-:W3:Y:S04]  /*04e0*/  LDG.E.64 R16, desc[UR8][R22.64] ;  /* 0x0000000816107981 */ /* 0x000ee8000c1e1b00 */
[----:B------:R-:W3:Y:S04]  /*04f0*/  LDG.E.64.CONSTANT R80, desc[UR8][R136.64+-0x1300] ;  /* 0xffed000888507981 */ /* 0x000ee8000c1e9b00 */
[----:B------:R-:W3:Y:S04]  /*0500*/  LDG.E.64.CONSTANT R86, desc[UR8][R138.64+-0x8] ;  /* 0xfffff8088a567981 */ /* 0x000ee8000c1e9b00 */
[----:B------:R-:W3:Y:S04]  /*0510*/  LDG.E.64 R148, desc[UR8][R22.64+-0x10] ;  /* 0xfffff00816947981 */ /* 0x000ee8000c1e1b00 */
[----:B------:R-:W3:Y:S04]  /*0520*/  LDG.E.64.CONSTANT R94, desc[UR8][R138.64+-0x10] ;  /* 0xfffff0088a5e7981 */ /* 0x000ee8000c1e9b00 */
[----:B------:R-:W3:Y:S04]  /*0530*/  LDG.E.64.CONSTANT R188, desc[UR8][R134.64+0x1300] ;  /* 0x0013000886bc7981 */ /* 0x000ee8000c1e9b00 */
[----:B------:R-:W3:Y:S04]  /*0540*/  LDG.E.64 R154, desc[UR8][R22.64+-0x8] ;  /* 0xfffff808169a7981 */ /* 0x000ee8000c1e1b00 */
[----:B------:R-:W3:Y:S04]  /*0550*/  LDG.E.64 R58, desc[UR8][R22.64+0x8] ;  /* 0x00000808163a7981 */ /* 0x000ee8000c1e1b00 */
[----:B------:R-:W3:Y:S04]  /*0560*/  LDG.E.64.CONSTANT R186, desc[UR8][R134.64+-0x8] ;  /* 0xfffff80886ba7981 */ /* 0x000ee8000c1e9b00 */
[----:B------:R-:W3:Y:S04]  /*0570*/  LDG.E.64.CONSTANT R82, desc[UR8][R138.64+0x8] ;  /* 0x000008088a527981 */ /* 0x000ee8000c1e9b00 */
[----:B------:R-:W3:Y:S04]  /*0580*/  LDG.E.64.CONSTANT R184, desc[UR8][R134.64+-0x1300] ;  /* 0xffed000886b87981 */ /* 0x000ee8000c1e9b00 */
[----:B------:R-:W3:Y:S04]  /*0590*/  LDG.E.64.CONSTANT R178, desc[UR8][R138.64+0xb3e80] ;  /* 0x0b3e80088ab27981 */ /* 0x000ee8000c1e9b00 */
[----:B------:R-:W3:Y:S04]  /*05a0*/  LDG.E.64.CONSTANT R116, desc[UR8][R138.64+0x10] ;  /* 0x000010088a747981 */ /* 0x000ee8000c1e9b00 */
[----:B------:R-:W3:Y:S04]  /*05b0*/  LDG.E.64.CONSTANT R2, desc[UR8][R136.64+0xb3e80] ;  /* 0x0b3e800888027981 */ /* 0x000ee8000c1e9b00 */
[----:B------:R-:W3:Y:S04]  /*05c0*/  LDG.E.64.CONSTANT R96, desc[UR8][R134.64+-0x10] ;  /* 0xfffff00886607981 */ /* 0x000ee8000c1e9b00 */
        /* <DEDUP_REMOVED lines=14> */
[----:B------:R-:W3:Y:S01]  /*06b0*/  LDG.E.64.CONSTANT R128, desc[UR8][R134.64+0x8] ;  /* 0x0000080886807981 */ /* 0x000ee2000c1e9b00 */
[----:B------:R-:W-:-:S03]  /*06c0*/  IMAD.WIDE.U32 R48, R4, 0x8, R34 ;  /* 0x0000000804307825 */ /* 0x000fc600078e0022 */
[----:B------:R-:W3:Y:S01]  /*06d0*/  LDG.E.64.CONSTANT R150, desc[UR8][R134.64+0xb3e80] ;  /* 0x0b3e800886967981 */ /* 0x000ee2000c1e9b00 */
[----:B------:R-:W-:-:S03]  /*06e0*/  IMAD.WIDE.U32 R132, R9, 0x8, R44 ;  /* 0x0000000809847825 */ /* 0x000fc600078e002c */
[----:B------:R-:W3:Y:S04]  /*06f0*/  LDG.E.64.CONSTANT R152, desc[UR8][R134.64+0xb47f0] ;  /* 0x0b47f00886987981 */ /* 0x000ee8000c1e9b00 */
[----:B------:R-:W3:Y:S01]  /*0700*/  LDG.E.64.CONSTANT R104, desc[UR8][R138.64+0xb4810] ;  /* 0x0b4810088a687981 */ /* 0x000ee2000c1e9b00 */
[----:B------:R-:W-:-:S03]  /*0710*/  IMAD.WIDE.U32 R132, R4, 0xb4800, R132 ;  /* 0x000b480004847825 */ /* 0x000fc600078e0084 */
[----:B------:R-:W3:Y:S01]  /*0720*/  LDG.E.64 R92, desc[UR8][R48.64+0x8] ;  /* 0x00000808305c7981 */ /* 0x000ee2000c1e1b00 */
[----:B------:R-:W-:-:S03]  /*0730*/  IMAD.WIDE.U32 R130, R9, 0x8, R46 ;  /* 0x0000000809827825 */ /* 0x000fc600078e002e */
[----:B------:R-:W3:Y:S04]  /*0740*/  LDG.E.64.CONSTANT R122, desc[UR8][R134.64+0xb4808] ;  /* 0x0b480808867a7981 */ /* 0x000ee8000c1e9b00 */
[----:B------:R-:W3:Y:S01]  /*0750*/  LDG.E.64.CONSTANT R124, desc[UR8][R134.64+0xb3500] ;  /* 0x0b350008867c7981 */ /* 0x000ee2000c1e9b00 */
[----:B------:R-:W-:-:S03]  /*0760*/  IMAD.WIDE.U32 R130, R4, 0xb4800, R130 ;  /* 0x000b480004827825 */ /* 0x000fc600078e0082 */
[----:B------:R-:W3:Y:S04]  /*0770*/  LDG.E.64 R62, desc[UR8][R48.64] ;  /* 0x00000008303e7981 */ /* 0x000ee8000c1e1b00 */
[----:B------:R-:W3:Y:S04]  /*0780*/  LDG.E.64.CONSTANT R50, desc[UR8][R132.64+0x169000] ;  /* 0x1690000884327981 */ /* 0x000ee8000c1e9b00 */
[----:B------:R-:W3:Y:S04]  /*0790*/  LDG.E.64.CONSTANT R118, desc[UR8][R134.64+0xb5180] ;  /* 0x0b51800886767981 */ /* 0x000ee8000c1e9b00 */
[----:B------:R-:W3:Y:S04]  /*07a0*/  LDG.E.64.CONSTANT R52, desc[UR8][R130.64+0x169000] ;  /* 0x1690000882347981 */ /* 0x000ee8000c1e9b00 */
[----:B------:R-:W3:Y:S04]  /*07b0*/  LDG.E.64 R68, desc[UR8][R48.64+0x10] ;  /* 0x0000100830447981 */ /* 0x000ee8000c1e1b00 */
[----:B------:R-:W3:Y:S04]  /*07c0*/  LDG.E.64.CONSTANT R98, desc[UR8][R132.64+-0xb4800] ;  /* 0xf4b8000884627981 */ /* 0x000ee8000c1e9b00 */
[----:B------:R-:W3:Y:S04]  /*07d0*/  LDG.E.64 R60, desc[UR8][R48.64+-0x8] ;  /* 0xfffff808303c7981 */ /* 0x000ee8000c1e1b00 */
[----:B-1----:R-:W3:Y:S04]  /*07e0*/  LDG.E.64.CONSTANT R74, desc[UR8][R134.64+0xb5b00] ;  /* 0x0b5b0008864a7981 */ /* 0x002ee8000c1e9b00 */
[----:B------:R-:W3:Y:S04]  /*07f0*/  LDG.E.64.CONSTANT R66, desc[UR8][R134.64+0x10] ;  /* 0x0000100886427981 */ /* 0x000ee8000c1e9b00 */
[----:B------:R-:W3:Y:S04]  /*0800*/  LDG.E.64.CONSTANT R72, desc[UR8][R134.64+0xb4810] ;  /* 0x0b48100886487981 */ /* 0x000ee8000c1e9b00 */
[----:B------:R-:W3:Y:S04]  /*0810*/  LDG.E.64.CONSTANT R76, desc[UR8][R132.64+-0x169000] ;  /* 0xe9700008844c7981 */ /* 0x000ee8000c1e9b00 */
[----:B------:R-:W3:Y:S04]  /*0820*/  LDG.E.64.CONSTANT R14, desc[UR8][R130.64+-0xb4800] ;  /* 0xf4b80008820e7981 */ /* 0x000ee8000c1e9b00 */
[----:B------:R-:W3:Y:S04]  /*0830*/  LDG.E.64.CONSTANT R54, desc[UR8][R132.64+0x21d800] ;  /* 0x21d8000884367981 */ /* 0x000ee8000c1e9b00 */
[----:B------:R-:W3:Y:S04]  /*0840*/  LDG.E.64 R20, desc[UR8][R48.64+-0x10] ;  /* 0xfffff00830147981 */ /* 0x000ee8000c1e1b00 */
[----:B------:R-:W3:Y:S04]  /*0850*/  LDG.E.64.CONSTANT R70, desc[UR8][R130.64+-0x169000] ;  /* 0xe970000882467981 */ /* 0x000ee8000c1e9b00 */
[----:B------:R-:W3:Y:S04]  /*0860*/  LDG.E.64 R18, desc[UR8][R48.64+0x18] ;  /* 0x0000180830127981 */ /* 0x000ee8000c1e1b00 */
[----:B------:R-:W3:Y:S01]  /*0870*/  LDG.E.64.CONSTANT R56, desc[UR8][R130.64+0x21d800] ;  /* 0x21d8000882387981 */ /* 0x000ee2000c1e9b00 */
[----:B--2---:R-:W-:-:S02]  /*0880*/  DMUL R192, R174, R182 ;  /* 0x000000b6aec07228 */ /* 0x004fc40000000000 */
[----:B----4-:R-:W-:Y:S02]  /*0890*/  DMUL R120, R168, 3 ;  /* 0x40080000a8787828 */ /* 0x010fe40000000000 */
[----:B---3--:R-:W-:-:S06]  /*08a0*/  DMUL R204, R208, 3 ;  /* 0x40080000d0cc7828 */ /* 0x008fcc0000000000 */
[CC--:B------:R-:W-:Y:S02]  /*08b0*/  DFMA R200, R120.reuse, R64.reuse, R192 ;  /* 0x0000004078c8722b */ /* 0x0c0fe400000000c0 */
[----:B------:R-:W-:Y:S02]  /*08c0*/  DMUL R198, R120, R64 ;  /* 0x0000004078c67228 */ /* 0x000fe40000000000 */
[----:B------:R-:W-:-:S04]  /*08d0*/  DMUL R210, R190, 3 ;  /* 0x40080000bed27828 */ /* 0x000fc80000000000 */
[----:B------:R-:W-:Y:S02]  /*08e0*/  DFMA R200, R162, R204, R200 ;  /* 0x000000cca2c8722b */ /* 0x000fe400000000c8 */
[----:B------:R-:W-:Y:S02]  /*08f0*/  DMUL R206, R174, 3 ;  /* 0x40080000aece7828 */ /* 0x000fe40000000000 */
[----:B------:R-:W-:Y:S02]  /*0900*/  DMUL R174, R168, 0.75 ;  /* 0x3fe80000a8ae7828 */ /* 0x000fe40000000000 */
[----:B------:R-:W-:Y:S02]  /*0910*/  DFMA R204, R196, R164, R198 ;  /* 0x000000a4c4cc722b */ /* 0x000fe400000000c6 */
[----:B------:R-:W-:Y:S02]  /*0920*/  DMUL R212, R64, R210 ;  /* 0x000000d240d47228 */ /* 0x000fe40000000000 */
[----:B------:R-:W-:-:S02]  /*0930*/  DFMA R210, R202, R158, R200 ;  /* 0x0000009ecad2722b */ /* 0x000fc400000000c8 */
[----:B------:R-:W-:Y:S02]  /*0940*/  DMUL R200, R174, R64 ;  /* 0x00000040aec87228 */ /* 0x000fe40000000000 */
[----:B------:R-:W-:-:S04]  /*0950*/  DFMA R204, R182, R206, R204 ;  /* 0x000000ceb6cc722b */ /* 0x000fc800000000cc */
[----:B------:R-:W-:Y:S01]  /*0960*/  DFMA R210, R210, 2, R212 ;  /* 0x40000000d2d2782b */ /* 0x000fe200000000d4 */
[----:B------:R-:W0:Y:S01]  /*0970*/  MUFU.RCP64H R199, 144 ;  /* 0x4062000000c77908 */ /* 0x000e220000001800 */
[-C--:B------:R-:W-:Y:S02]  /*0980*/  DFMA R206, R208, R162.reuse, -R200 ;  /* 0x000000a2d0ce722b */ /* 0x080fe400000008c8 */
[----:B------:R-:W-:Y:S02]  /*0990*/  DMUL R202, R202, 0.75 ;  /* 0x3fe80000caca7828 */ /* 0x000fe40000000000 */
[----:B------:R-:W-:Y:S02]  /*09a0*/  DFMA R204, R208, R162, R204 ;  /* 0x000000a2d0cc722b */ /* 0x000fe400000000cc */
[----:B------:R-:W-:Y:S02]  /*09b0*/  DMUL R208, R78, 3 ;  /* 0x400800004ed07828 */ /* 0x000fe40000000000 */
[----:B------:R-:W-:Y:S01]  /*09c0*/  DFMA R210, R182, R114, R210 ;  /* 0x00000072b6d2722b */ /* 0x000fe200000000d2 */
[----:B------:R-:W-:Y:S01]  /*09d0*/  IMAD.MOV.U32 R200, RZ, RZ, 0x0 ;  /* 0x00000000ffc87424 */ /* 0x000fe200078e00ff */
[----:B------:R-:W-:Y:S01]  /*09e0*/  DFMA R202, R158, -R202, R206 ;  /* 0x800000ca9eca722b */ /* 0x000fe200000000ce */
[----:B------:R-:W-:Y:S01]  /*09f0*/  MOV R201, 0x40620000 ;  /* 0x4062000000c97802 */ /* 0x000fe20000000f00 */
[----:B------:R-:W-:Y:S01]  /*0a00*/  IMAD.MOV.U32 R198, RZ, RZ, 0x1 ;  /* 0x00000001ffc67424 */ /* 0x000fe200078e00ff */
[----:B------:R-:W-:-:S02]  /*0a10*/  DFMA R204, R204, 2, R212 ;  /* 0x40000000cccc782b */ /* 0x000fc400000000d4 */
[----:B------:R-:W-:Y:S02]  /*0a20*/  DMUL R206, R114, 3 ;  /* 0x4008000072ce7828 */ /* 0x000fe40000000000 */
[----:B------:R-:W-:Y:S02]  /*0a30*/  DFMA R208, R162, R208, R210 ;  /* 0x000000d0a2d0722b */ /* 0x000fe400000000d2 */
[----:B------:R-:W-:Y:S02]  /*0a40*/  DADD R210, -R170, R194 ;  /* 0x00000000aad27229 */ /* 0x000fe400000001c2 */
[----:B------:R-:W-:Y:S02]  /*0a50*/  DMUL R196, R196, 0.75 ;  /* 0x3fe80000c4c47828 */ /* 0x000fe40000000000 */
[----:B------:R-:W-:Y:S02]  /*0a60*/  DFMA R194, -R174, R64, R192 ;  /* 0x00000040aec2722b */ /* 0x000fe400000001c0 */
[----:B0-----:R-:W-:-:S02]  /*0a70*/  DFMA R214, R198, -R200, 1 ;  /* 0x3ff00000c6d6742b */ /* 0x001fc400000008c8 */
[----:B------:R-:W-:Y:S02]  /*0a80*/  DMUL R192, R190, 0.75 ;  /* 0x3fe80000bec07828 */ /* 0x000fe40000000000 */
[----:B------:R-:W-:Y:S02]  /*0a90*/  DADD R202, R202, R202 ;  /* 0x00000000caca7229 */ /* 0x000fe400000000ca */
[----:B------:R-:W-:Y:S02]  /*0aa0*/  DFMA R204, R182, R206, R204 ;  /* 0x000000ceb6cc722b */ /* 0x000fe400000000cc */
[----:B------:R-:W-:Y:S02]  /*0ab0*/  DFMA R196, -R196, R164, R194 ;  /* 0x000000a4c4c4722b */ /* 0x000fe400000001c2 */
[----:B------:R-:W-:Y:S02]  /*0ac0*/  DFMA R214, R214, R214, R214 ;  /* 0x000000d6d6d6722b */ /* 0x000fe400000000d6 */
[----:B------:R-:W-:-:S02]  /*0ad0*/  DFMA R208, R158, R112, R208 ;  /* 0x000000709ed0722b */ /* 0x000fc400000000d0 */
[----:B------:R-:W-:Y:S02]  /*0ae0*/  DADD R206, R126, -R170 ;  /* 0x000000007ece7229 */ /* 0x000fe400000008aa */
[----:B------:R-:W-:Y:S02]  /*0af0*/  DFMA R202, R64, -R192, R202 ;  /* 0x800000c040ca722b */ /* 0x000fe400000000ca */
[----:B------:R-:W-:Y:S02]  /*0b00*/  DFMA R204, R162, R78, R204 ;  /* 0x0000004ea2cc722b */ /* 0x000fe400000000cc */
[----:B------:R-:W-:Y:S02]  /*0b10*/  DMUL R126, R16, R120 ;  /* 0x00000078107e7228 */ /* 0x000fe40000000000 */
[----:B------:R-:W-:Y:S02]  /*0b20*/  DADD R196, R196, R196 ;  /* 0x00000000c4c47229 */ /* 0x000fe400000000c4 */
[----:B------:R-:W-:-:S02]  /*0b30*/  DFMA R214, R198, R214, R198 ;  /* 0x000000d6c6d6722b */ /* 0x000fc400000000c6 */
[----:B------:R-:W-:Y:S02]  /*0b40*/  DMUL R208, R208, R210 ;  /* 0x000000d2d0d07228 */ /* 0x000fe40000000000 */
[----:B------:R-:W-:Y:S02]  /*0b50*/  DMUL R198, R112, 0.75 ;  /* 0x3fe8000070c67828 */ /* 0x000fe40000000000 */
[----:B------:R-:W-:Y:S02]  /*0b60*/  DFMA R202, R162, R78, R202 ;  /* 0x0000004ea2ca722b */ /* 0x000fe400000000ca */
[----:B------:R-:W-:Y:S02]  /*0b70*/  DFMA R204, R164, R80, R204 ;  /* 0x00000050a4cc722b */ /* 0x000fe400000000cc */
[----:B------:R-:W-:Y:S02]  /*0b80*/  DMUL R194, R86, 3 ;  /* 0x4008000056c27828 */ /* 0x000fe40000000000 */
[----:B------:R-:W-:-:S02]  /*0b90*/  DFMA R126, R94, R148, R126 ;  /* 0x000000945e7e722b */ /* 0x000fc4000000007e */
[----:B------:R-:W-:Y:S02]  /*0ba0*/  DFMA R196, R64, -R192, R196 ;  /* 0x800000c040c4722b */ /* 0x000fe400000000c4 */
[----:B------:R-:W-:Y:S02]  /*0bb0*/  DFMA R190, R214, -R200, 1 ;  /* 0x3ff00000d6be742b */ /* 0x000fe400000008c8 */
[----:B------:R-:W-:Y:S02]  /*0bc0*/  DFMA R202, R158, -R198, R202 ;  /* 0x800000c69eca722b */ /* 0x000fe400000000ca */
[----:B------:R-:W-:Y:S02]  /*0bd0*/  DFMA R204, R204, R206, R208 ;  /* 0x000000cecccc722b */ /* 0x000fe400000000d0 */
[----:B------:R-:W-:Y:S02]  /*0be0*/  DADD R200, -R170, R188 ;  /* 0x00000000aac87229 */ /* 0x000fe400000001bc */
[----:B------:R-:W-:-:S02]  /*0bf0*/  DFMA R194, R154, R194, R126 ;  /* 0x000000c29ac2722b */ /* 0x000fc4000000007e */
[----:B------:R-:W-:Y:S02]  /*0c00*/  DMUL R192, R80, 0.75 ;  /* 0x3fe8000050c07828 */ /* 0x000fe40000000000 */
[----:B------:R-:W-:Y:S02]  /*0c10*/  DFMA R196, R182, R114, R196 ;  /* 0x00000072b6c4722b */ /* 0x000fe400000000c4 */
[----:B------:R-:W-:Y:S02]  /*0c20*/  DFMA R190, R214, R190, R214 ;  /* 0x000000bed6be722b */ /* 0x000fe400000000d6 */
[----:B------:R-:W-:Y:S02]  /*0c30*/  DMUL R126, R16, R64 ;  /* 0x00000040107e7228 */ /* 0x000fe40000000000 */
[----:B------:R-:W-:Y:S02]  /*0c40*/  DFMA R200, R202, R200, R204 ;  /* 0x000000c8cac8722b */ /* 0x000fe400000000cc */
[----:B------:R-:W-:-:S02]  /*0c50*/  DADD R206, -R170, R186 ;  /* 0x00000000aace7229 */ /* 0x000fc400000001ba */
[----:B------:R-:W-:Y:S02]  /*0c60*/  DFMA R194, R82, R58, R194 ;  /* 0x0000003a52c2722b */ /* 0x000fe400000000c2 */
[----:B------:R-:W-:Y:S02]  /*0c70*/  DADD R202, -R170, R184 ;  /* 0x00000000aaca7229 */ /* 0x000fe400000001b8 */
[----:B------:R-:W-:Y:S02]  /*0c80*/  DMUL R184, R174, R16 ;  /* 0x00000010aeb87228 */ /* 0x000fe40000000000 */
[----:B------:R-:W-:Y:S02]  /*0c90*/  DFMA R198, R164, -R192, R196 ;  /* 0x800000c0a4c6722b */ /* 0x000fe400000000c4 */
[----:B------:R-:W-:Y:S02]  /*0ca0*/  DMUL R208, R126, R190 ;  /* 0x000000be7ed07228 */ /* 0x000fe40000000000 */
[----:B------:R-:W-:-:S02]  /*0cb0*/  DMUL R206, R194, R206 ;  /* 0x000000cec2ce7228 */ /* 0x000fc40000000000 */
[----:B------:R-:W-:Y:S02]  /*0cc0*/  DFMA R194, R82, R58, -R184 ;  /* 0x0000003a52c2722b */ /* 0x000fe400000008b8 */
[----:B------:R-:W-:Y:S02]  /*0cd0*/  DFMA R184, R198, R202, R200 ;  /* 0x000000cac6b8722b */ /* 0x000fe400000000c8 */
[----:B------:R-:W-:Y:S02]  /*0ce0*/  DMUL R198, R178, 3 ;  /* 0x40080000b2c67828 */ /* 0x000fe40000000000 */
[----:B------:R-:W-:Y:S02]  /*0cf0*/  DFMA R210, R208, -144, R126 ;  /* 0xc0620000d0d2782b */ /* 0x000fe4000000007e */
[----:B------:R-:W-:Y:S02]  /*0d00*/  DMUL R188, R94, 0.75 ;  /* 0x3fe800005ebc7828 */ /* 0x000fe40000000000 */
[----:B------:R-:W-:-:S02]  /*0d10*/  DMUL R186, R86, R154 ;  /* 0x0000009a56ba7228 */ /* 0x000fc40000000000 */
[----:B------:R-:W-:Y:S02]  /*0d20*/  DMUL R192, R82, 3 ;  /* 0x4008000052c07828 */ /* 0x000fe40000000000 */
[----:B------:R-:W-:Y:S02]  /*0d30*/  DMUL R196, R116, 0.75 ;  /* 0x3fe8000074c47828 */ /* 0x000fe40000000000 */
[----:B------:R-:W-:Y:S02]  /*0d40*/  DMUL R202, R2, 3 ;  /* 0x4008000002ca7828 */ /* 0x000fe40000000000 */
[----:B------:R-:W-:Y:S02]  /*0d50*/  DMUL R198, R182, R198 ;  /* 0x000000c6b6c67228 */ /* 0x000fe40000000000 */
[----:B------:R-:W-:Y:S02]  /*0d60*/  DADD R204, -R170, R96 ;  /* 0x00000000aacc7229 */ /* 0x000fe40000000160 */
[----:B------:R-:W-:-:S02]  /*0d70*/  DFMA R96, R190, R210, R208 ;  /* 0x000000d2be60722b */ /* 0x000fc400000000d0 */
[--C-:B------:R-:W-:Y:S02]  /*0d80*/  DFMA R188, -R188, R148, R186.reuse ;  /* 0x00000094bcbc722b */ /* 0x100fe400000001ba */
[----:B------:R-:W-:Y:S02]  /*0d90*/  DFMA R190, R58, R192, R186 ;  /* 0x000000c03abe722b */ /* 0x000fe400000000ba */
[----:B------:R-:W-:Y:S02]  /*0da0*/  DFMA R186, R84, -R196, R194 ;  /* 0x800000c454ba722b */ /* 0x000fe400000000c2 */
[C---:B------:R-:W-:Y:S02]  /*0db0*/  DMUL R192, R182.reuse, R178 ;  /* 0x000000b2b6c07228 */ /* 0x040fe40000000000 */
[----:B------:R-:W-:Y:S02]  /*0dc0*/  DMUL R200, R182, R2 ;  /* 0x00000002b6c87228 */ /* 0x000fe40000000000 */
[----:B------:R-:W-:-:S02]  /*0dd0*/  DMUL R196, R102, 0.75 ;  /* 0x3fe8000066c47828 */ /* 0x000fc40000000000 */
[----:B------:R-:W-:Y:S02]  /*0de0*/  DMUL R202, R182, R202 ;  /* 0x000000cab6ca7228 */ /* 0x000fe40000000000 */
[----:B------:R-:W-:Y:S02]  /*0df0*/  DMUL R178, R180, 0.75 ;  /* 0x3fe80000b4b27828 */ /* 0x000fe40000000000 */
[----:B------:R-:W-:Y:S02]  /*0e00*/  DMUL R194, R176, 3 ;  /* 0x40080000b0c27828 */ /* 0x000fe40000000000 */
[----:B------:R-:W-:Y:S02]  /*0e10*/  DMUL R182, R88, 3 ;  /* 0x4008000058b67828 */ /* 0x000fe40000000000 */
[----:B------:R-:W-:Y:S02]  /*0e20*/  DFMA R198, R164, R180, R198 ;  /* 0x000000b4a4c6722b */ /* 0x000fe400000000c6 */
[----:B------:R-:W-:-:S02]  /*0e30*/  DMUL R180, R108, 3 ;  /* 0x400800006cb47828 */ /* 0x000fc40000000000 */
[C---:B------:R-:W-:Y:S02]  /*0e40*/  DFMA R196, R164.reuse, -R196, R200 ;  /* 0x800000c4a4c4722b */ /* 0x040fe400000000c8 */
[--C-:B------:R-:W-:Y:S02]  /*0e50*/  DFMA R178, R164, -R178, R192.reuse ;  /* 0x800000b2a4b2722b */ /* 0x100fe400000000c0 */
[----:B------:R-:W-:Y:S02]  /*0e60*/  DFMA R194, R162, R194, R192 ;  /* 0x000000c2a2c2722b */ /* 0x000fe400000000c0 */
[----:B------:R-:W-:Y:S02]  /*0e70*/  DFMA R202, R164, R102, R202 ;  /* 0x00000066a4ca722b */ /* 0x000fe400000000ca */
[C---:B------:R-:W-:Y:S02]  /*0e80*/  DFMA R200, R162.reuse, R182, R200 ;  /* 0x000000b6a2c8722b */ /* 0x040fe400000000c8 */
[----:B------:R-:W-:-:S02]  /*0e90*/  DMUL R176, R162, R176 ;  /* 0x000000b0a2b07228 */ /* 0x000fc40000000000 */
[----:B------:R-:W-:Y:S02]  /*0ea0*/  DMUL R164, R160, 0.75 ;  /* 0x3fe80000a0a47828 */ /* 0x000fe40000000000 */
[----:B------:R-:W-:Y:S02]  /*0eb0*/  DMUL R182, R162, R88 ;  /* 0x00000058a2b67228 */ /* 0x000fe40000000000 */
[----:B------:R-:W-:Y:S02]  /*0ec0*/  DMUL R192, R90, 0.75 ;  /* 0x3fe800005ac07828 */ /* 0x000fe40000000000 */
[----:B------:R-:W-:Y:S02]  /*0ed0*/  DMUL R180, R154, R180 ;  /* 0x000000b49ab47228 */ /* 0x000fe40000000000 */
[----:B------:R-:W-:Y:S02]  /*0ee0*/  DFMA R162, R158, -R164, R176 ;  /* 0x800000a49ea2722b */ /* 0x000fe400000000b0 */
[----:B------:R-:W-:-:S02]  /*0ef0*/  DADD R202, R202, R182 ;  /* 0x00000000caca7229 */ /* 0x000fc400000000b6 */
[C---:B------:R-:W-:Y:S02]  /*0f00*/  DFMA R192, R158.reuse, -R192, R182 ;  /* 0x800000c09ec0722b */ /* 0x040fe400000000b6 */
[----:B------:R-:W-:Y:S02]  /*0f10*/  DFMA R164, R158, R160, R194 ;  /* 0x000000a09ea4722b */ /* 0x000fe400000000c2 */
[----:B------:R-:W-:Y:S02]  /*0f20*/  DMUL R182, R156, 0.75 ;  /* 0x3fe800009cb67828 */ /* 0x000fe40000000000 */
[----:B------:R-:W-:Y:S02]  /*0f30*/  DMUL R160, R58, R106 ;  /* 0x0000006a3aa07228 */ /* 0x000fe40000000000 */
[----:B------:R-:W-:Y:S02]  /*0f40*/  DFMA R180, R148, R110, R180 ;  /* 0x0000006e94b4722b */ /* 0x000fe400000000b4 */
[----:B------:R-:W-:-:S02]  /*0f50*/  DFMA R200, R158, R90, R200 ;  /* 0x0000005a9ec8722b */ /* 0x000fc400000000c8 */
[----:B------:R-:W-:Y:S02]  /*0f60*/  DADD R198, R198, R176 ;  /* 0x00000000c6c67229 */ /* 0x000fe400000000b0 */
[----:B------:R-:W-:Y:S02]  /*0f70*/  DFMA R158, R64, -R182, R192 ;  /* 0x800000b6409e722b */ /* 0x000fe400000000c0 */
[----:B------:R-:W-:Y:S02]  /*0f80*/  DMUL R176, R172, 3 ;  /* 0x40080000acb07828 */ /* 0x000fe40000000000 */
[----:B------:R-:W-:Y:S02]  /*0f90*/  DADD R192, R180, R160 ;  /* 0x00000000b4c07229 */ /* 0x000fe400000000a0 */
[----:B------:R-:W-:-:S06]  /*0fa0*/  DADD R180, -R166, R100 ;  /* 0x00000000a6b47229 */ /* 0x000fcc0000000164 */
[----:B------:R-:W-:Y:S02]  /*0fb0*/  DFMA R192, R16, R176, R192 ;  /* 0x000000b010c0722b */ /* 0x000fe400000000c0 */
[----:B------:R-:W-:Y:S02]  /*0fc0*/  DMUL R194, R156, 3 ;  /* 0x400800009cc27828 */ /* 0x000fe40000000000 */
[----:B------:R-:W-:Y:S02]  /*0fd0*/  DFMA R156, R64, -R182, R196 ;  /* 0x800000b6409c722b */ /* 0x000fe400000000c4 */
[----:B------:R-:W-:Y:S02]  /*0fe0*/  DMUL R154, R154, R108 ;  /* 0x0000006c9a9a7228 */ /* 0x000fe40000000000 */
[----:B------:R-:W-:Y:S02]  /*0ff0*/  DMUL R192, R180, R192 ;  /* 0x000000c0b4c07228 */ /* 0x000fe40000000000 */
[----:B------:R-:W-:-:S02]  /*1000*/  DMUL R182, R110, 0.75 ;  /* 0x3fe800006eb67828 */ /* 0x000fc40000000000 */
[----:B------:R-:W-:Y:S02]  /*1010*/  DMUL R180, R106, 3 ;  /* 0x400800006ab47828 */ /* 0x000fe40000000000 */
[----:B------:R-:W-:Y:S02]  /*1020*/  DFMA R188, -R174, R16, R188 ;  /* 0x00000010aebc722b */ /* 0x000fe400000001bc */
[----:B------:R-:W-:Y:S02]  /*1030*/  DMUL R100, R172, 0.75 ;  /* 0x3fe80000ac647828 */ /* 0x000fe40000000000 */
[----:B------:R-:W-:Y:S02]  /*1040*/  DFMA R190, R16, R120, R190 ;  /* 0x0000007810be722b */ /* 0x000fe400000000be */
[C---:B------:R-:W-:Y:S02]  /*1050*/  DFMA R198, R64.reuse, R176, R198 ;  /* 0x000000b040c6722b */ /* 0x040fe400000000c6 */
[----:B------:R-:W-:-:S02]  /*1060*/  DFMA R202, R64, R194, R202 ;  /* 0x000000c240ca722b */ /* 0x000fc400000000ca */
[--C-:B------:R-:W-:Y:S02]  /*1070*/  DFMA R182, R148, -R182, R154.reuse ;  /* 0x800000b694b6722b */ /* 0x100fe4000000009a */
[----:B------:R-:W-:Y:S02]  /*1080*/  DFMA R180, R58, R180, R154 ;  /* 0x000000b43ab4722b */ /* 0x000fe4000000009a */
[----:B------:R-:W-:Y:S02]  /*1090*/  DFMA R188, R188, R204, R206 ;  /* 0x000000ccbcbc722b */ /* 0x000fe400000000ce */
[----:B------:R-:W-:Y:S02]  /*10a0*/  DADD R128, -R170, R128 ;  /* 0x00000000aa807229 */ /* 0x000fe40000000180 */
[----:B------:R-:W-:Y:S02]  /*10b0*/  DFMA R178, R64, -R100, R178 ;  /* 0x8000006440b2722b */ /* 0x000fe400000000b2 */
[----:B------:R-:W-:-:S02]  /*10c0*/  DFMA R190, R116, R84, R190 ;  /* 0x0000005474be722b */ /* 0x000fc400000000be */
[-C--:B------:R-:W-:Y:S02]  /*10d0*/  DFMA R162, R64, -R100.reuse, R162 ;  /* 0x8000006440a2722b */ /* 0x080fe400000000a2 */
[----:B------:R-:W-:Y:S02]  /*10e0*/  DFMA R198, R198, 2, R202 ;  /* 0x40000000c6c6782b */ /* 0x000fe400000000ca */
[C---:B------:R-:W-:Y:S02]  /*10f0*/  DADD R150, -R166.reuse, R150 ;  /* 0x00000000a6967229 */ /* 0x040fe40000000196 */
[----:B------:R-:W-:Y:S02]  /*1100*/  DADD R152, -R166, R152 ;  /* 0x00000000a6987229 */ /* 0x000fe40000000198 */
[----:B------:R-:W-:Y:S02]  /*1110*/  DFMA R182, R16, -R100, R182 ;  /* 0x8000006410b6722b */ /* 0x000fe400000000b6 */
[----:B------:R-:W-:-:S02]  /*1120*/  DFMA R180, R84, R104, R180 ;  /* 0x0000006854b4722b */ /* 0x000fc400000000b4 */
[----:B------:R-:W-:Y:S02]  /*1130*/  DFMA R188, R190, R128, R188 ;  /* 0x00000080bebc722b */ /* 0x000fe400000000bc */
[----:B------:R-:W-:Y:S02]  /*1140*/  DFMA R178, R178, 2, R156 ;  /* 0x40000000b2b2782b */ /* 0x000fe4000000009c */
[----:B------:R-:W-:Y:S02]  /*1150*/  DFMA R128, R162, 2, R158 ;  /* 0x40000000a280782b */ /* 0x000fe4000000009e */
[----:B------:R-:W-:Y:S02]  /*1160*/  DMUL R156, R172, R92 ;  /* 0x0000005cac9c7228 */ /* 0x000fe40000000000 */
[----:B------:R-:W-:Y:S02]  /*1170*/  DMUL R158, R92, R176 ;  /* 0x000000b05c9e7228 */ /* 0x000fe40000000000 */
[----:B------:R-:W-:-:S02]  /*1180*/  DMUL R198, R150, R198 ;  /* 0x000000c696c67228 */ /* 0x000fc40000000000 */
[----:B------:R-:W-:Y:S02]  /*1190*/  DMUL R154, R104, 0.75 ;  /* 0x3fe80000689a7828 */ /* 0x000fe40000000000 */
[----:B------:R-:W-:Y:S02]  /*11a0*/  DFMA R182, R152, R182, R192 ;  /* 0x000000b698b6722b */ /* 0x000fe400000000c0 */
[----:B------:R-:W-:Y:S02]  /*11b0*/  DADD R150, -R166, R122 ;  /* 0x00000000a6967229 */ /* 0x000fe4000000017a */
[----:B------:R-:W-:Y:S02]  /*11c0*/  DFMA R180, R16, R176, R180 ;  /* 0x000000b010b4722b */ /* 0x000fe400000000b4 */
[C---:B------:R-:W-:Y:S02]  /*11d0*/  DFMA R200, R64.reuse, R194, R200 ;  /* 0x000000c240c8722b */ /* 0x040fe400000000c8 */
[----:B------:R-:W-:-:S02]  /*11e0*/  DFMA R148, R64, R176, R164 ;  /* 0x000000b04094722b */ /* 0x000fc400000000a4 */
[----:B------:R-:W-:Y:S02]  /*11f0*/  DADD R124, -R166, R124 ;  /* 0x00000000a67c7229 */ /* 0x000fe4000000017c */
[----:B------:R-:W-:Y:S02]  /*1200*/  DMUL R58, R50, 0.75 ;  /* 0x3fe80000323a7828 */ /* 0x000fe40000000000 */
[-C--:B------:R-:W-:Y:S02]  /*1210*/  DFMA R162, R174, -R62.reuse, R156 ;  /* 0x8000003eaea2722b */ /* 0x080fe4000000009c */
[----:B------:R-:W-:Y:S02]  /*1220*/  DFMA R158, R120, R62, R158 ;  /* 0x0000003e789e722b */ /* 0x000fe4000000009e */
[----:B------:R-:W-:Y:S02]  /*1230*/  DFMA R160, R84, -R154, R160 ;  /* 0x8000009a54a0722b */ /* 0x000fe400000000a0 */
[----:B------:R-:W-:-:S02]  /*1240*/  DFMA R84, R150, R180, R182 ;  /* 0x000000b49654722b */ /* 0x000fc400000000b6 */
[----:B------:R-:W-:Y:S02]  /*1250*/  DFMA R148, R148, 2, R200 ;  /* 0x400000009494782b */ /* 0x000fe400000000c8 */
[----:B------:R-:W-:Y:S02]  /*1260*/  DFMA R198, R124, R178, R198 ;  /* 0x000000b27cc6722b */ /* 0x000fe400000000c6 */
[----:B------:R-:W-:Y:S02]  /*1270*/  DADD R150, -R166, R118 ;  /* 0x00000000a6967229 */ /* 0x000fe40000000176 */
[----:B------:R-:W-:Y:S02]  /*1280*/  DADD R122, -R170, R52 ;  /* 0x00000000aa7a7229 */ /* 0x000fe40000000134 */
[----:B------:R-:W-:Y:S02]  /*1290*/  DFMA R162, R68, -R58, R162 ;  /* 0x8000003a44a2722b */ /* 0x000fe400000000a2 */
[----:B------:R-:W-:-:S02]  /*12a0*/  DFMA R154, R98, R60, R158 ;  /* 0x0000003c629a722b */ /* 0x000fc4000000009e */
[----:B------:R-:W-:Y:S02]  /*12b0*/  DMUL R152, R168, R62 ;  /* 0x0000003ea8987228 */ /* 0x000fe40000000000 */
[----:B------:R-:W-:Y:S02]  /*12c0*/  DFMA R148, R150, R148, R198 ;  /* 0x000000949694722b */ /* 0x000fe400000000c6 */
[----:B------:R-:W-:Y:S02]  /*12d0*/  DADD R74, -R166, R74 ;  /* 0x00000000a64a7229 */ /* 0x000fe4000000014a */
[----:B------:R-:W-:Y:S02]  /*12e0*/  DMUL R180, R122, R162 ;  /* 0x000000a27ab47228 */ /* 0x000fe40000000000 */
[----:B------:R-:W-:Y:S02]  /*12f0*/  DFMA R162, R50, R68, R154 ;  /* 0x0000004432a2722b */ /* 0x000fe4000000009a */
[----:B------:R-:W-:-:S02]  /*1300*/  DMUL R190, R98, 0.75 ;  /* 0x3fe8000062be7828 */ /* 0x000fc40000000000 */
[----:B------:R-:W-:Y:S02]  /*1310*/  DFMA R164, R92, -R100, R152 ;  /* 0x800000645ca4722b */ /* 0x000fe40000000098 */
[----:B------:R-:W-:Y:S02]  /*1320*/  DADD R122, R170, -R166 ;  /* 0x00000000aa7a7229 */ /* 0x000fe400000008a6 */
[----:B------:R-:W-:Y:S02]  /*1330*/  DMUL R178, R50, 3 ;  /* 0x4008000032b27828 */ /* 0x000fe40000000000 */
[----:B------:R-:W-:Y:S02]  /*1340*/  DMUL R124, R174, R62 ;  /* 0x0000003eae7c7228 */ /* 0x000fe40000000000 */
[----:B------:R-:W-:Y:S02]  /*1350*/  DFMA R154, R92, R176, R152 ;  /* 0x000000b05c9a722b */ /* 0x000fe40000000098 */
[----:B------:R-:W-:-:S02]  /*1360*/  DADD R66, -R170, R66 ;  /* 0x00000000aa427229 */ /* 0x000fc40000000142 */
[----:B------:R-:W-:Y:S02]  /*1370*/  DADD R72, -R166, R72 ;  /* 0x00000000a6487229 */ /* 0x000fe40000000148 */
[----:B------:R-:W-:Y:S02]  /*1380*/  DFMA R160, R16, -R100, R160 ;  /* 0x8000006410a0722b */ /* 0x000fe400000000a0 */
[----:B------:R-:W-:Y:S02]  /*1390*/  DFMA R74, R74, R128, R148 ;  /* 0x000000804a4a722b */ /* 0x000fe40000000094 */
[----:B------:R-:W-:Y:S02]  /*13a0*/  DFMA R156, R120, R62, R156 ;  /* 0x0000003e789c722b */ /* 0x000fe4000000009c */
[----:B------:R-:W-:Y:S02]  /*13b0*/  DMUL R158, R98, 3 ;  /* 0x40080000629e7828 */ /* 0x000fe40000000000 */
[----:B------:R-:W-:-:S02]  /*13c0*/  DMUL R152, R92, R100 ;  /* 0x000000645c987228 */ /* 0x000fc40000000000 */
[----:B------:R-:W-:Y:S02]  /*13d0*/  DFMA R164, R60, -R190, R164 ;  /* 0x800000be3ca4722b */ /* 0x000fe400000000a4 */
[----:B------:R-:W-:Y:S02]  /*13e0*/  DADD R120, -R170, R166 ;  /* 0x00000000aa787229 */ /* 0x000fe400000001a6 */
[----:B------:R-:W-:Y:S02]  /*13f0*/  DMUL R182, R76, 0.75 ;  /* 0x3fe800004cb67828 */ /* 0x000fe40000000000 */
[----:B------:R-:W-:Y:S02]  /*1400*/  DADD R118, -R166, R14 ;  /* 0x00000000a6767229 */ /* 0x000fe4000000010e */
[----:B------:R-:W-:Y:S02]  /*1410*/  DFMA R124, R98, R60, -R124 ;  /* 0x0000003c627c722b */ /* 0x000fe4000000087c */
[----:B------:R-:W-:-:S02]  /*1420*/  DMUL R122, R122, R162 ;  /* 0x000000a27a7a7228 */ /* 0x000fc40000000000 */
[----:B------:R-:W-:Y:S02]  /*1430*/  DFMA R154, R68, R178, R154 ;  /* 0x000000b2449a722b */ /* 0x000fe4000000009a */
[----:B------:R-:W-:Y:S02]  /*1440*/  DFMA R66, R186, R66, R188 ;  /* 0x00000042ba42722b */ /* 0x000fe400000000bc */
[----:B------:R-:W-:Y:S02]  /*1450*/  DFMA R72, R72, R160, R84 ;  /* 0x000000a04848722b */ /* 0x000fe40000000054 */
[----:B------:R-:W-:Y:S02]  /*1460*/  DMUL R74, R64, R74 ;  /* 0x0000004a404a7228 */ /* 0x000fe40000000000 */
[----:B------:R-:W-:Y:S02]  /*1470*/  DFMA R156, R60, R158, R156 ;  /* 0x0000009e3c9c722b */ /* 0x000fe4000000009c */
[----:B------:R-:W-:-:S02]  /*1480*/  DFMA R152, R50, R68, -R152 ;  /* 0x000000443298722b */ /* 0x000fc40000000898 */
[----:B------:R-:W-:Y:S02]  /*1490*/  DMUL R60, R54, 0.75 ;  /* 0x3fe80000363c7828 */ /* 0x000fe40000000000 */
[----:B------:R-:W-:Y:S02]  /*14a0*/  DFMA R120, R120, R162, R180 ;  /* 0x000000a27878722b */ /* 0x000fe400000000b4 */
[----:B------:R-:W-:Y:S02]  /*14b0*/  DFMA R124, -R182, R20, R124 ;  /* 0x00000014b67c722b */ /* 0x000fe4000000017c */
[----:B------:R-:W-:Y:S02]  /*14c0*/  DFMA R118, R118, R164, R122 ;  /* 0x000000a47676722b */ /* 0x000fe4000000007a */
[----:B------:R-:W-:Y:S02]  /*14d0*/  DADD R68, -R166, R52 ;  /* 0x00000000a6447229 */ /* 0x000fe40000000134 */
[----:B------:R-:W-:-:S02]  /*14e0*/  DADD R70, -R170, R70 ;  /* 0x00000000aa467229 */ /* 0x000fc40000000146 */
[----:B------:R-:W-:Y:S02]  /*14f0*/  DFMA R154, R54, R18, R154 ;  /* 0x00000012369a722b */ /* 0x000fe4000000009a */
[C---:B------:R-:W-:Y:S02]  /*1500*/  DMUL R66, R16.reuse, R66 ;  /* 0x0000004210427228 */ /* 0x040fe40000000000 */
[----:B------:R-:W-:Y:S01]  /*1510*/  DFMA R72, R16, R72, R74 ;  /* 0x000000481048722b */ /* 0x000fe2000000004a */
[----:B------:R-:W-:Y:S01]  /*1520*/  FFMA R16, RZ, 3.53125, R97 ;  /* 0x40620000ff107823 */ /* 0x000fe20000000061 */
[----:B------:R-:W-:Y:S02]  /*1530*/  DFMA R152, R18, -R60, R152 ;  /* 0x8000003c1298722b */ /* 0x000fe40000000098 */
[----:B------:R-:W-:Y:S02]  /*1540*/  DFMA R156, R76, R20, R156 ;  /* 0x000000144c9c722b */ /* 0x000fe4000000009c */
[----:B------:R-:W-:-:S02]  /*1550*/  DFMA R70, R70, R124, R120 ;  /* 0x0000007c4646722b */ /* 0x000fc40000000078 */
[----:B------:R-:W-:Y:S02]  /*1560*/  DFMA R68, R68, R154, R118 ;  /* 0x0000009a4444722b */ /* 0x000fe40000000076 */
[----:B------:R-:W-:Y:S02]  /*1570*/  DADD R14, -R170, R14 ;  /* 0x00000000aa0e7229 */ /* 0x000fe4000000010e */
[----:B------:R-:W-:Y:S01]  /*1580*/  DADD R18, -R166, R56 ;  /* 0x00000000a6127229 */ /* 0x000fe20000000138 */
[----:B------:R-:W-:Y:S02]  /*1590*/  FSETP.GT.AND P0, PT, |R16|, 1.469367938527859385e-39, PT ;  /* 0x001000001000780b */ /* 0x000fe40003f04200 */
[----:B------:R-:W-:Y:S01]  /*15a0*/  FSETP.GEU.AND P1, PT, |R127|, 6.5827683646048100446e-37, PT ;  /* 0x036000007f00780b */ /* 0x000fe20003f2e200 */
[----:B------:R-:W-:Y:S02]  /*15b0*/  DFMA R66, R64, R184, R66 ;  /* 0x000000b84042722b */ /* 0x000fe40000000042 */
[----:B------:R-:W-:-:S02]  /*15c0*/  DFMA R14, R14, R156, R70 ;  /* 0x0000009c0e0e722b */ /* 0x000fc40000000046 */
[----:B------:R-:W-:Y:S01]  /*15d0*/  DFMA R18, R18, R152, R68 ;  /* 0x000000981212722b */ /* 0x000fe20000000044 */
[----:B------:R-:W-:Y:S05]  /*15e0*/  BSSY.RECONVERGENT B1, `(.L_x_5) ;  /* 0x000000a000017945 */ /* 0x000fea0003800200 */
[----:B------:R-:W-:Y:S02]  /*15f0*/  DFMA R84, R62, R14, R66 ;  /* 0x0000000e3e54722b */ /* 0x000fe40000000042 */
[----:B------:R-:W-:Y:S01]  /*1600*/  DFMA R92, R92, R18, R72 ;  /* 0x000000125c5c722b */ /* 0x000fe20000000048 */
[----:B------:R-:W-:Y:S10]  /*1610*/  @P0 BRA P1, `(.L_x_6) ;  /* 0x0000000000180947 */ /* 0x000ff40000800000 */
[----:B------:R-:W-:Y:S01]  /*1620*/  IMAD.MOV.U32 R16, RZ, RZ, R126 ;  /* 0x000000ffff107224 */ /* 0x000fe200078e007e */
[----:B------:R-:W-:Y:S01]  /*1630*/  MOV R14, 0x1660 ;  /* 0x00001660000e7802 */ /* 0x000fe20000000f00 */
[----:B------:R-:W-:-:S07]  /*1640*/  IMAD.MOV.U32 R17, RZ, RZ, R127 ;  /* 0x000000ffff117224 */ /* 0x000fce00078e007f */
[----:B-----5:R-:W-:Y:S05]  /*1650*/  CALL.REL.NOINC `($__internal_0_$__cuda_sm20_div_rn_f64_full) ;  /* 0x0000007c00cc7944 */ /* 0x020fea0003c00000 */
[----:B------:R-:W-:Y:S01]  /*1660*/  MOV R96, R184 ;  /* 0x000000b800607202 */ /* 0x000fe20000000f00 */
[----:B------:R-:W-:-:S07]  /*1670*/  IMAD.MOV.U32 R97, RZ, RZ, R185 ;  /* 0x000000ffff617224 */ /* 0x000fce00078e00b9 */
.L_x_6:
[----:B------:R-:W-:Y:S05]  /*1680*/  BSYNC.RECONVERGENT B1 ;  /* 0x0000000000017941 */ /* 0x000fea0003800200 */
.L_x_5:
[----:B------:R-:W0:Y:S01]  /*1690*/  MUFU.RCP64H R15, 144 ;  /* 0x40620000000f7908 */ /* 0x000e220000001800 */
[----:B------:R-:W-:Y:S02]  /*16a0*/  HFMA2 R14, -RZ, RZ, 0, 5.9604644775390625e-08 ;  /* 0x00000001ff0e7431 */ /* 0x000fe400000001ff */
[----:B------:R-:W-:Y:S01]  /*16b0*/  IMAD.MOV.U32 R16, RZ, RZ, 0x0 ;  /* 0x00000000ff107424 */ /* 0x000fe200078e00ff */
[----:B------:R-:W-:Y:S01]  /*16c0*/  BSSY.RECONVERGENT B1, `(.L_x_7) ;  /* 0x0000011000017945 */ /* 0x000fe20003800200 */
[----:B------:R-:W-:-:S06]  /*16d0*/  IMAD.MOV.U32 R17, RZ, RZ, 0x40620000 ;  /* 0x40620000ff117424 */ /* 0x000fcc00078e00ff */
[----:B0-----:R-:W-:-:S08]  /*16e0*/  DFMA R18, R14, -R16, 1 ;  /* 0x3ff000000e12742b */ /* 0x001fd00000000810 */
[----:B------:R-:W-:-:S08]  /*16f0*/  DFMA R18, R18, R18, R18 ;  /* 0x000000121212722b */ /* 0x000fd00000000012 */
[----:B------:R-:W-:-:S08]  /*1700*/  DFMA R18, R14, R18, R14 ;  /* 0x000000120e12722b */ /* 0x000fd0000000000e */
[----:B------:R-:W-:Y:S02]  /*1710*/  DFMA R14, R18, -R16, 1 ;  /* 0x3ff00000120e742b */ /* 0x000fe40000000810 */
[----:B------:R-:W-:-:S06]  /*1720*/  DMUL R16, R64, R62 ;  /* 0x0000003e40107228 */ /* 0x000fcc0000000000 */
[----:B------:R-:W-:-:S04]  /*1730*/  DFMA R18, R18, R14, R18 ;  /* 0x0000000e1212722b */ /* 0x000fc80000000012 */
[----:B------:R-:W-:-:S04]  /*1740*/  FSETP.GEU.AND P1, PT, |R17|, 6.5827683646048100446e-37, PT ;  /* 0x036000001100780b */ /* 0x000fc80003f2e200 */
[----:B------:R-:W-:-:S08]  /*1750*/  DMUL R184, R18, R16 ;  /* 0x0000001012b87228 */ /* 0x000fd00000000000 */
[----:B------:R-:W-:-:S08]  /*1760*/  DFMA R14, R184, -144, R16 ;  /* 0xc0620000b80e782b */ /* 0x000fd00000000010 */
[----:B------:R-:W-:-:S10]  /*1770*/  DFMA R184, R18, R14, R184 ;  /* 0x0000000e12b8722b */ /* 0x000fd400000000b8 */
[----:B------:R-:W-:-:S05]  /*1780*/  FFMA R14, RZ, 3.53125, R185 ;  /* 0x40620000ff0e7823 */ /* 0x000fca00000000b9 */
[----:B------:R-:W-:-:S13]  /*1790*/  FSETP.GT.AND P0, PT, |R14|, 1.469367938527859385e-39, PT ;  /* 0x001000000e00780b */ /* 0x000fda0003f04200 */
[----:B------:R-:W-:Y:S05]  /*17a0*/  @P0 BRA P1, `(.L_x_8) ;  /* 0x0000000000080947 */ /* 0x000fea0000800000 */
[----:B------:R-:W-:-:S07]  /*17b0*/  MOV R14, 0x17d0 ;  /* 0x000017d0000e7802 */ /* 0x000fce0000000f00 */
[----:B-----5:R-:W-:Y:S05]  /*17c0*/  CALL.REL.NOINC `($__internal_0_$__cuda_sm20_div_rn_f64_full) ;  /* 0x0000007c00707944 */ /* 0x020fea0003c00000 */
.L_x_8:
[----:B------:R-:W-:Y:S05]  /*17d0*/  BSYNC.RECONVERGENT B1 ;  /* 0x0000000000017941 */ /* 0x000fea0003800200 */
.L_x_7:
[----:B------:R-:W-:-:S04]  /*17e0*/  IMAD.WIDE.U32 R14, R4, 0xb4800, R36 ;  /* 0x000b4800040e7825 */ /* 0x000fc800078e0024 */
[----:B------:R-:W-:-:S04]  /*17f0*/  IMAD.WIDE.U32 R14, R8, 0x980, R14 ;  /* 0x00000980080e7825 */ /* 0x000fc800078e000e */
[----:B------:R-:W-:-:S05]  /*1800*/  IMAD.WIDE.U32 R62, R9, 0x8, R14 ;  /* 0x00000008093e7825 */ /* 0x000fca00078e000e */
[----:B------:R-:W2:Y:S04]  /*1810*/  LDG.E.64.CONSTANT R154, desc[UR8][R62.64+-0x12f0] ;  /* 0xffed10083e9a7981 */ /* 0x000ea8000c1e9b00 */
[----:B------:R-:W2:Y:S04]  /*1820*/  LDG.E.64.CONSTANT R186, desc[UR8][R62.64+0x1310] ;  /* 0x001310083eba7981 */ /* 0x000ea8000c1e9b00 */
[----:B------:R-:W3:Y:S04]  /*1830*/  LDG.E.64.CONSTANT R190, desc[UR8][R62.64+-0x970] ;  /* 0xfff690083ebe7981 */ /* 0x000ee8000c1e9b00 */
[----:B------:R-:W3:Y:S01]  /*1840*/  LDG.E.64.CONSTANT R194, desc[UR8][R62.64+0x990] ;  /* 0x000990083ec27981 */ /* 0x000ee2000c1e9b00 */
[----:B------:R-:W-:-:S03]  /*1850*/  IMAD.WIDE.U32 R14, R4, 0xb4800, R40 ;  /* 0x000b4800040e7825 */ /* 0x000fc600078e0028 */
[----:B------:R-:W4:Y:S01]  /*1860*/  LDG.E.64.CONSTANT R152, desc[UR8][R62.64+-0x1310] ;  /* 0xffecf0083e987981 */ /* 0x000f22000c1e9b00 */
[----:B------:R-:W-:-:S03]  /*1870*/  IMAD.WIDE.U32 R14, R8, 0x980, R14 ;  /* 0x00000980080e7825 */ /* 0x000fc600078e000e */
[----:B------:R-:W4:Y:S04]  /*1880*/  LDG.E.64.CONSTANT R180, desc[UR8][R62.64+0x12f0] ;  /* 0x0012f0083eb47981 */ /* 0x000f28000c1e9b00 */
[----:B------:R-:W4:Y:S04]  /*1890*/  LDG.E.64.CONSTANT R188, desc[UR8][R62.64+-0x990] ;  /* 0xfff670083ebc7981 */ /* 0x000f28000c1e9b00 */
        /* <DEDUP_REMOVED lines=22> */
[----:B------:R-:W-:-:S04]  /*1a00*/  IMAD.WIDE.U32 R74, R8, 0x980, R42 ;  /* 0x00000980084a7825 */ /* 0x000fc800078e002a */
[----:B------:R-:W-:-:S04]  /*1a10*/  IMAD.WIDE.U32 R74, R9, 0x8, R74 ;  /* 0x00000008094a7825 */ /* 0x000fc800078e004a */
[----:B------:R-:W-:-:S05]  /*1a20*/  IMAD.WIDE.U32 R74, R4, 0xb4800, R74 ;  /* 0x000b4800044a7825 */ /* 0x000fca00078e004a */
[----:B------:R-:W4:Y:S01]  /*1a30*/  LDG.E.64 R118, desc[UR8][R74.64] ;  /* 0x000000084a767981 */ /* 0x000f22000c1e1b00 */
[----:B-----5:R-:W-:Y:S02]  /*1a40*/  DADD R148, -R144, R146 ;  /* 0x0000000090947229 */ /* 0x020fe40000000192 */
[----:B------:R-:W-:Y:S01]  /*1a50*/  DADD R150, R140, -R142 ;  /* 0x000000008c967229 */ /* 0x000fe2000000088e */
[----:B------:R-:W-:Y:S01]  /*1a60*/  UMOV UR10, 0x55555555 ;  /* 0x55555555000a7882 */ /* 0x000fe20000000000 */
[----:B------:R-:W-:Y:S01]  /*1a70*/  UMOV UR11, 0x3fc55555 ;  /* 0x3fc55555000b7882 */ /* 0x000fe20000000000 */
[----:B--2---:R-:W-:Y:S02]  /*1a80*/  DADD R158, R154, -R186 ;  /* 0x000000009a9e7229 */ /* 0x004fe400000008ba */
[----:B---3--:R-:W-:-:S08]  /*1a90*/  DADD R182, -R190, R194 ;  /* 0x00000000beb67229 */ /* 0x008fd000000001c2 */
[----:B------:R-:W-:Y:S02]  /*1aa0*/  DFMA R158, R182, 8, R158 ;  /* 0x40200000b69e782b */ /* 0x000fe4000000009e */
[----:B------:R-:W-:Y:S02]  /*1ab0*/  DFMA R182, R150, 8, R148 ;  /* 0x4020000096b6782b */ /* 0x000fe40000000094 */
[----:B----4-:R-:W-:Y:S02]  /*1ac0*/  DADD R150, R152, -R180 ;  /* 0x0000000098967229 */ /* 0x010fe400000008b4 */
[----:B------:R-:W-:Y:S02]  /*1ad0*/  DADD R186, R180, -R186 ;  /* 0x00000000b4ba7229 */ /* 0x000fe400000008ba */
[----:B------:R-:W-:Y:S02]  /*1ae0*/  DMUL R148, R116, R158 ;  /* 0x0000009e74947228 */ /* 0x000fe40000000000 */
[----:B------:R-:W-:-:S02]  /*1af0*/  DADD R158, R152, -R154 ;  /* 0x00000000989e7229 */ /* 0x000fc4000000089a */
[----:B------:R-:W-:Y:S02]  /*1b00*/  DADD R180, R188, -R190 ;  /* 0x00000000bcb47229 */ /* 0x000fe400000008be */
[----:B------:R-:W-:Y:S02]  /*1b10*/  DADD R152, -R200, R124 ;  /* 0x00000000c8987229 */ /* 0x000fe4000000017c */
[----:B------:R-:W-:-:S06]  /*1b20*/  DADD R116, R196, -R198 ;  /* 0x00000000c4747229 */ /* 0x000fcc00000008c6 */
[----:B------:R-:W-:Y:S02]  /*1b30*/  DFMA R180, R152, 8, R180 ;  /* 0x4020000098b4782b */ /* 0x000fe400000000b4 */
[----:B------:R-:W-:Y:S02]  /*1b40*/  DADD R188, -R188, R192 ;  /* 0x00000000bcbc7229 */ /* 0x000fe400000001c0 */
[----:B------:R-:W-:Y:S02]  /*1b50*/  DADD R198, -R198, R122 ;  /* 0x00000000c6c67229 */ /* 0x000fe4000000017a */
[----:B------:R-:W-:-:S04]  /*1b60*/  DADD R152, -R16, R144 ;  /* 0x0000000010987229 */ /* 0x000fc80000000190 */
[----:B------:R-:W-:Y:S02]  /*1b70*/  DFMA R150, R188, 8, R150 ;  /* 0x40200000bc96782b */ /* 0x000fe40000000096 */
[----:B------:R-:W-:Y:S02]  /*1b80*/  DFMA R198, R198, 8, R186 ;  /* 0x40200000c6c6782b */ /* 0x000fe400000000ba */
[--C-:B------:R-:W-:Y:S02]  /*1b90*/  DADD R186, R164, -R128.reuse ;  /* 0x00000000a4ba7229 */ /* 0x100fe40000000880 */
[----:B------:R-:W-:Y:S02]  /*1ba0*/  DFMA R152, R152, 8, R128 ;  /* 0x402000009898782b */ /* 0x000fe40000000080 */
[----:B------:R-:W-:Y:S02]  /*1bb0*/  DMUL R128, R172, R182 ;  /* 0x000000b6ac807228 */ /* 0x000fe40000000000 */
[----:B------:R-:W-:-:S02]  /*1bc0*/  DADD R188, -R162, R160 ;  /* 0x00000000a2bc7229 */ /* 0x000fc400000001a0 */
[----:B------:R-:W-:Y:S02]  /*1bd0*/  DADD R182, -R14, R146 ;  /* 0x000000000eb67229 */ /* 0x000fe40000000192 */
[----:B------:R-:W-:-:S04]  /*1be0*/  DADD R154, R192, -R194 ;  /* 0x00000000c09a7229 */ /* 0x000fc800000008c2 */
[----:B------:R-:W-:Y:S02]  /*1bf0*/  DFMA R190, R188, 8, R186 ;  /* 0x40200000bcbe782b */ /* 0x000fe400000000ba */
[----:B------:R-:W-:Y:S02]  /*1c00*/  DADD R186, R152, -R66 ;  /* 0x0000000098ba7229 */ /* 0x000fe40000000842 */
[----:B------:R-:W-:Y:S02]  /*1c10*/  DADD R188, -R20, R142 ;  /* 0x0000000014bc7229 */ /* 0x000fe4000000018e */
[----:B------:R-:W-:Y:S02]  /*1c20*/  DMUL R152, R128, 8 ;  /* 0x4020000080987828 */ /* 0x000fe40000000000 */
[----:B------:R-:W-:Y:S02]  /*1c30*/  DFMA R182, R182, 8, R164 ;  /* 0x40200000b6b6782b */ /* 0x000fe400000000a4 */
[----:B------:R-:W-:-:S02]  /*1c40*/  DADD R164, R14, -R16 ;  /* 0x000000000ea47229 */ /* 0x000fc40000000810 */
[----:B------:R-:W-:Y:S02]  /*1c50*/  DADD R192, -R20, R18 ;  /* 0x0000000014c07229 */ /* 0x000fe40000000112 */
[C---:B------:R-:W-:Y:S02]  /*1c60*/  DMUL R198, R112.reuse, R198 ;  /* 0x000000c670c67228 */ /* 0x040fe40000000000 */
[----:B------:R-:W-:Y:S02]  /*1c70*/  DMUL R186, R112, R186 ;  /* 0x000000ba70ba7228 */ /* 0x000fe40000000000 */
[----:B------:R-:W-:Y:S02]  /*1c80*/  DFMA R188, R188, 8, R162 ;  /* 0x40200000bcbc782b */ /* 0x000fe400000000a2 */
[----:B------:R-:W-:Y:S02]  /*1c90*/  DFMA R190, R76, R190, R152 ;  /* 0x000000be4cbe722b */ /* 0x000fe40000000098 */
[----:B------:R-:W-:-:S02]  /*1ca0*/  DADD R76, R68, -R66 ;  /* 0x00000000444c7229 */ /* 0x000fc40000000842 */
[----:B------:R-:W-:Y:S02]  /*1cb0*/  DADD R112, -R18, R140 ;  /* 0x0000000012707229 */ /* 0x000fe4000000018c */
[----:B------:R-:W-:Y:S02]  /*1cc0*/  DADD R162, -R70, R72 ;  /* 0x0000000046a27229 */ /* 0x000fe40000000148 */
[----:B------:R-:W-:Y:S02]  /*1cd0*/  DFMA R164, R192, 8, R164 ;  /* 0x40200000c0a4782b */ /* 0x000fe400000000a4 */
[----:B------:R-:W-:Y:S02]  /*1ce0*/  DADD R196, -R196, R126 ;  /* 0x00000000c4c47229 */ /* 0x000fe4000000017e */
[----:B------:R-:W-:Y:S02]  /*1cf0*/  DADD R182, R182, -R68 ;  /* 0x00000000b6b67229 */ /* 0x000fe40000000844 */
[----:B------:R-:W-:-:S02]  /*1d00*/  DADD R188, R188, -R70 ;  /* 0x00000000bcbc7229 */ /* 0x000fc40000000846 */
[----:B------:R-:W-:Y:S02]  /*1d10*/  DFMA R112, R112, 8, R160 ;  /* 0x402000007070782b */ /* 0x000fe400000000a0 */
[----:B------:R-:W-:Y:S02]  /*1d20*/  DFMA R76, R162, 8, R76 ;  /* 0x40200000a24c782b */ /* 0x000fe4000000004c */
[----:B------:R-:W-:Y:S02]  /*1d30*/  DMUL R98, R98, R164 ;  /* 0x000000a462627228 */ /* 0x000fe40000000000 */
[----:B------:R-:W-:Y:S02]  /*1d40*/  DADD R200, -R200, R156 ;  /* 0x00000000c8c87229 */ /* 0x000fe4000000019c */
[----:B------:R-:W-:Y:S02]  /*1d50*/  DFMA R158, R196, 8, R158 ;  /* 0x40200000c49e782b */ /* 0x000fe4000000009e */
[----:B------:R-:W-:-:S02]  /*1d60*/  DFMA R182, R80, R182, -R186 ;  /* 0x000000b650b6722b */ /* 0x000fc400000008ba */
[----:B------:R-:W-:Y:S02]  /*1d70*/  DMUL R188, R114, R188 ;  /* 0x000000bc72bc7228 */ /* 0x000fe40000000000 */
[----:B------:R-:W-:Y:S02]  /*1d80*/  DADD R156, -R156, R120 ;  /* 0x000000009c9c7229 */ /* 0x000fe40000000178 */
[----:B------:R-:W-:Y:S02]  /*1d90*/  DADD R112, R112, -R72 ;  /* 0x0000000070707229 */ /* 0x000fe40000000848 */
[----:B------:R-:W-:Y:S02]  /*1da0*/  DMUL R76, R50, R76 ;  /* 0x0000004c324c7228 */ /* 0x000fe40000000000 */
[----:B------:R-:W-:Y:S02]  /*1db0*/  DFMA R190, R98, -8, R190 ;  /* 0xc020000062be782b */ /* 0x000fe400000000be */
[----:B------:R-:W-:-:S02]  /*1dc0*/  DFMA R116, R200, 8, R116 ;  /* 0x40200000c874782b */ /* 0x000fc40000000074 */
[----:B------:R-:W-:Y:S02]  /*1dd0*/  DMUL R180, R114, R180 ;  /* 0x000000b472b47228 */ /* 0x000fe40000000000 */
[----:B------:R-:W-:Y:S02]  /*1de0*/  DADD R122, R126, -R122 ;  /* 0x000000007e7a7229 */ /* 0x000fe4000000087a */
[----:B------:R-:W-:Y:S02]  /*1df0*/  DFMA R158, R80, R158, -R198 ;  /* 0x0000009e509e722b */ /* 0x000fe400000008c6 */
[----:B------:R-:W-:Y:S01]  /*1e00*/  DADD R120, -R124, R120 ;  /* 0x000000007c787229 */ /* 0x000fe20000000178 */
[----:B------:R-:W2:Y:S01]  /*1e10*/  LDG.E.64.CONSTANT R80, desc[UR8][R64.64+0x21eb00] ;  /* 0x21eb000840507981 */ /* 0x000ea2000c1e9b00 */
[----:B------:R-:W-:Y:S02]  /*1e20*/  DFMA R154, R156, 8, R154 ;  /* 0x402000009c9a782b */ /* 0x000fe4000000009a */
[----:B------:R-:W-:-:S02]  /*1e30*/  DFMA R182, R188, -8, R182 ;  /* 0xc0200000bcb6782b */ /* 0x000fc400000000b6 */
[----:B------:R-:W-:Y:S02]  /*1e40*/  DMUL R112, R78, R112 ;  /* 0x000000704e707228 */ /* 0x000fe40000000000 */
[----:B------:R-:W-:Y:S02]  /*1e50*/  DADD R190, R190, -R76 ;  /* 0x00000000bebe7229 */ /* 0x000fe4000000084c */
[----:B------:R-:W-:Y:S02]  /*1e60*/  DFMA R148, R94, R150, -R148 ;  /* 0x000000965e94722b */ /* 0x000fe40000000894 */
[----:B------:R-:W-:Y:S01]  /*1e70*/  DMUL R116, R86, R116 ;  /* 0x0000007456747228 */ /* 0x000fe20000000000 */
[----:B------:R0:W5:Y:S01]  /*1e80*/  LDG.E.64 R94, desc[UR8][R74.64+0xb4800] ;  /* 0x0b4800084a5e7981 */ /* 0x000162000c1e1b00 */
[----:B------:R-:W-:Y:S02]  /*1e90*/  DFMA R158, R180, -8, R158 ;  /* 0xc0200000b49e782b */ /* 0x000fe4000000009e */
[----:B------:R-:W-:-:S02]  /*1ea0*/  DFMA R120, R120, 8, R122 ;  /* 0x402000007878782b */ /* 0x000fc4000000007a */
[----:B------:R-:W-:Y:S02]  /*1eb0*/  DMUL R154, R78, R154 ;  /* 0x0000009a4e9a7228 */ /* 0x000fe40000000000 */
[----:B------:R-:W-:Y:S01]  /*1ec0*/  DFMA R112, R112, 8, R182 ;  /* 0x402000007070782b */ /* 0x000fe200000000b6 */
[----:B------:R-:W3:Y:S01]  /*1ed0*/  LDG.E.64.CONSTANT R78, desc[UR8][R64.64+0x21c500] ;  /* 0x21c50008404e7981 */ /* 0x000ee2000c1e9b00 */
[----:B------:R-:W-:Y:S02]  /*1ee0*/  DMUL R190, R190, R184 ;  /* 0x000000b8bebe7228 */ /* 0x000fe40000000000 */
[----:B------:R-:W-:Y:S02]  /*1ef0*/  DFMA R116, R116, -8, R148 ;  /* 0xc02000007474782b */ /* 0x000fe40000000094 */
[----:B------:R-:W-:Y:S02]  /*1f00*/  DMUL R120, R82, R120 ;  /* 0x0000007852787228 */ /* 0x000fe40000000000 */
[----:B------:R-:W-:Y:S01]  /*1f10*/  DFMA R154, R154, 8, R158 ;  /* 0x402000009a9a782b */ /* 0x000fe2000000009e */
[----:B------:R-:W4:Y:S01]  /*1f20*/  LDG.E.64.CONSTANT R82, desc[UR8][R64.64+0x21ce80] ;  /* 0x21ce800840527981 */ /* 0x000f22000c1e9b00 */
[----:B------:R-:W-:-:S04]  /*1f30*/  DFMA R112, R112, R184, R190 ;  /* 0x000000b87070722b */ /* 0x000fc800000000be */
[----:B------:R-:W-:-:S04]  /*1f40*/  DFMA R116, R120, 8, R116 ;  /* 0x402000007874782b */ /* 0x000fc80000000074 */
[----:B------:R-:W-:-:S08]  /*1f50*/  DFMA R112, R154, R96, R112 ;  /* 0x000000609a70722b */ /* 0x000fd00000000070 */
[----:B------:R-:W-:-:S08]  /*1f60*/  DFMA R112, R116, R96, R112 ;  /* 0x000000607470722b */ /* 0x000fd00000000070 */
[----:B------:R-:W-:Y:S01]  /*1f70*/  DFMA R84, R84, UR10, R112 ;  /* 0x0000000a54547c2b */ /* 0x000fe20008000070 */
[----:B------:R-:W-:Y:S01]  /*1f80*/  UMOV UR10, 0xd6ac6977 ;  /* 0xd6ac6977000a7882 */ /* 0x000fe20000000000 */
[----:B------:R-:W-:-:S06]  /*1f90*/  UMOV UR11, 0x3fb2b324 ;  /* 0x3fb2b324000b7882 */ /* 0x000fcc0000000000 */
[----:B------:R-:W-:Y:S02]  /*1fa0*/  DFMA R118, R84, UR10, R118 ;  /* 0x0000000a54767c2b */ /* 0x000fe40008000076 */
[----:B------:R-:W4:Y:S05]  /*1fb0*/  LDG.E.64.CONSTANT R84, desc[UR8][R64.64+0x21e180] ;  /* 0x21e1800840547981 */ /* 0x000f2a000c1e9b00 */
[----:B------:R1:W-:Y:S04]  /*1fc0*/  STG.E.64 desc[UR8][R74.64], R118 ;  /* 0x000000764a007986 */ /* 0x0003e8000c101b08 */
[----:B------:R-:W4:Y:S04]  /*1fd0*/  LDG.E.64 R116, desc[UR8][R22.64] ;  /* 0x0000000816747981 */ /* 0x000f28000c1e1b00 */
[----:B------:R-:W4:Y:S01]  /*1fe0*/  LDG.E.64 R114, desc[UR8][R24.64] ;  /* 0x0000000818727981 */ /* 0x000f22000c1e1b00 */
[----:B------:R-:W0:Y:S01]  /*1ff0*/  MUFU.RCP64H R87, 144 ;  /* 0x4062000000577908 */ /* 0x000e220000001800 */
[----:B------:R-:W-:-:S02]  /*2000*/  IMAD.MOV.U32 R112, RZ, RZ, 0x0 ;  /* 0x00000000ff707424 */ /* 0x000fc400078e00ff */
[----:B------:R-:W-:Y:S02]  /*2010*/  IMAD.MOV.U32 R113, RZ, RZ, 0x40620000 ;  /* 0x40620000ff717424 */ /* 0x000fe400078e00ff */
[----:B------:R-:W-:-:S06]  /*2020*/  IMAD.MOV.U32 R86, RZ, RZ, 0x1 ;  /* 0x00000001ff567424 */ /* 0x000fcc00078e00ff */
[----:B0-----:R-:W-:-:S08]  /*2030*/  DFMA R96, R86, -R112, 1 ;  /* 0x3ff000005660742b */ /* 0x001fd00000000870 */
[----:B------:R-:W-:-:S08]  /*2040*/  DFMA R96, R96, R96, R96 ;  /* 0x000000606060722b */ /* 0x000fd00000000060 */
[----:B-1----:R-:W-:-:S08]  /*2050*/  DFMA R118, R86, R96, R86 ;  /* 0x000000605676722b */ /* 0x002fd00000000056 */
[----:B------:R-:W-:-:S08]  /*2060*/  DFMA R112, R118, -R112, 1 ;  /* 0x3ff000007670742b */ /* 0x000fd00000000870 */
[----:B------:R-:W-:Y:S02]  /*2070*/  DFMA R126, R118, R112, R118 ;  /* 0x00000070767e722b */ /* 0x000fe40000000076 */
[----:B------:R-:W-:Y:S02]  /*2080*/  DADD R96, R66, -R28 ;  /* 0x0000000042607229 */ /* 0x000fe4000000081c */
[--C-:B------:R-:W-:Y:S02]  /*2090*/  DADD R86, R68, -R26.reuse ;  /* 0x0000000044567229 */ /* 0x100fe4000000081a */
[----:B------:R-:W-:Y:S02]  /*20a0*/  DADD R112, -R28, R26 ;  /* 0x000000001c707229 */ /* 0x000fe4000000011a */
[----:B------:R-:W-:Y:S02]  /*20b0*/  DADD R120, R32, -R30 ;  /* 0x0000000020787229 */ /* 0x000fe4000000081e */
[----:B------:R-:W-:-:S06]  /*20c0*/  DADD R118, R72, -R32 ;  /* 0x0000000048767229 */ /* 0x000fcc0000000820 */
[----:B------:R-:W-:Y:S02]  /*20d0*/  DFMA R120, R120, 8, R112 ;  /* 0x402000007878782b */ /* 0x000fe40000000070 */
[----:B------:R-:W-:-:S06]  /*20e0*/  DFMA R98, R76, 8, R98 ;  /* 0x402000004c62782b */ /* 0x000fcc0000000062 */
[----:B------:R-:W-:Y:S01]  /*20f0*/  DMUL R154, R168, R120 ;  /* 0x00000078a89a7228 */ /* 0x000fe20000000000 */
[----:B------:R-:W-:Y:S01]  /*2100*/  BSSY.RECONVERGENT B1, `(.L_x_9) ;  /* 0x0000024000017945 */ /* 0x000fe20003800200 */
[----:B--2---:R-:W-:-:S08]  /*2110*/  DADD R16, R16, -R80 ;  /* 0x0000000010107229 */ /* 0x004fd00000000850 */
[----:B------:R-:W-:Y:S02]  /*2120*/  DFMA R96, R96, 8, R16 ;  /* 0x402000006060782b */ /* 0x000fe40000000010 */
[----:B---3--:R-:W-:Y:S02]  /*2130*/  DADD R14, R14, -R78 ;  /* 0x000000000e0e7229 */ /* 0x008fe4000000084e */
[----:B----4-:R-:W-:-:S06]  /*2140*/  DADD R20, R20, -R82 ;  /* 0x0000000014147229 */ /* 0x010fcc0000000852 */
[----:B------:R-:W-:Y:S02]  /*2150*/  DFMA R86, R86, 8, R14 ;  /* 0x402000005656782b */ /* 0x000fe4000000000e */
[----:B------:R-:W-:Y:S02]  /*2160*/  DADD R14, R78, -R80 ;  /* 0x000000004e0e7229 */ /* 0x000fe40000000850 */
[----:B------:R-:W-:-:S08]  /*2170*/  DMUL R96, R90, R96 ;  /* 0x000000605a607228 */ /* 0x000fd00000000000 */
[----:B------:R-:W-:Y:S02]  /*2180*/  DFMA R96, R102, R86, -R96 ;  /* 0x000000566660722b */ /* 0x000fe40000000860 */
[----:B------:R-:W-:Y:S02]  /*2190*/  DMUL R122, R116, R114 ;  /* 0x00000072747a7228 */ /* 0x000fe40000000000 */
[----:B------:R-:W-:-:S06]  /*21a0*/  DADD R116, R70, -R30 ;  /* 0x0000000046747229 */ /* 0x000fcc000000081e */
[----:B------:R-:W-:Y:S02]  /*21b0*/  DMUL R124, R126, R122 ;  /* 0x0000007a7e7c7228 */ /* 0x000fe40000000000 */
[----:B------:R-:W-:Y:S02]  /*21c0*/  DFMA R20, R116, 8, R20 ;  /* 0x402000007414782b */ /* 0x000fe40000000014 */
[----:B------:R-:W-:-:S04]  /*21d0*/  DADD R16, -R82, R84 ;  /* 0x0000000052107229 */ /* 0x000fc80000000154 */
[----:B------:R-:W-:-:S04]  /*21e0*/  DFMA R116, R124, -144, R122 ;  /* 0xc06200007c74782b */ /* 0x000fc8000000007a */
[----:B------:R-:W-:-:S04]  /*21f0*/  DFMA R14, R16, 8, R14 ;  /* 0x40200000100e782b */ /* 0x000fc8000000000e */
[----:B------:R-:W-:Y:S02]  /*2200*/  DFMA R112, R126, R116, R124 ;  /* 0x000000747e70722b */ /* 0x000fe4000000007c */
[----:B------:R-:W-:Y:S02]  /*2210*/  DADD R18, R18, -R84 ;  /* 0x0000000012127229 */ /* 0x000fe40000000854 */
[----:B------:R-:W-:Y:S02]  /*2220*/  DMUL R86, R54, R14 ;  /* 0x0000000e36567228 */ /* 0x000fe40000000000 */
[----:B------:R-:W-:-:S04]  /*2230*/  DMUL R20, R2, R20 ;  /* 0x0000001402147228 */ /* 0x000fc80000000000 */
[----:B------:R-:W-:Y:S01]  /*2240*/  FFMA R14, RZ, 3.53125, R113 ;  /* 0x40620000ff0e7823 */ /* 0x000fe20000000071 */
[----:B------:R-:W-:Y:S01]  /*2250*/  DFMA R18, R118, 8, R18 ;  /* 0x402000007612782b */ /* 0x000fe20000000012 */
[----:B------:R-:W-:-:S03]  /*2260*/  FSETP.GEU.AND P1, PT, |R123|, 6.5827683646048100446e-37, PT ;  /* 0x036000007b00780b */ /* 0x000fc60003f2e200 */
[----:B------:R-:W-:Y:S01]  /*2270*/  FSETP.GT.AND P0, PT, |R14|, 1.469367938527859385e-39, PT ;  /* 0x001000000e00780b */ /* 0x000fe20003f04200 */
[----:B------:R-:W-:Y:S02]  /*2280*/  DFMA R96, R20, -8, R96 ;  /* 0xc02000001460782b */ /* 0x000fe40000000060 */
[----:B------:R-:W-:Y:S02]  /*2290*/  DADD R98, R98, -R86 ;  /* 0x0000000062627229 */ /* 0x000fe40000000856 */
[----:B------:R-:W-:-:S06]  /*22a0*/  DMUL R18, R88, R18 ;  /* 0x0000001258127228 */ /* 0x000fcc0000000000 */
[----:B------:R-:W-:Y:S02]  /*22b0*/  DFMA R98, R154, -8, R98 ;  /* 0xc02000009a62782b */ /* 0x000fe40000000062 */
[----:B------:R-:W-:Y:S01]  /*22c0*/  DFMA R96, R18, 8, R96 ;  /* 0x402000001260782b */ /* 0x000fe20000000060 */
[----:B------:R-:W-:Y:S10]  /*22d0*/  @P0 BRA P1, `(.L_x_10) ;  /* 0x0000000000180947 */ /* 0x000ff40000800000 */
[----:B------:R-:W-:Y:S01]  /*22e0*/  MOV R16, R122 ;  /* 0x0000007a00107202 */ /* 0x000fe20000000f00 */
[----:B------:R-:W-:Y:S01]  /*22f0*/  IMAD.MOV.U32 R17, RZ, RZ, R123 ;  /* 0x000000ffff117224 */ /* 0x000fe200078e007b */
[----:B------:R-:W-:-:S07]  /*2300*/  MOV R14, 0x2320 ;  /* 0x00002320000e7802 */ /* 0x000fce0000000f00 */
[----:B-----5:R-:W-:Y:S05]  /*2310*/  CALL.REL.NOINC `($__internal_0_$__cuda_sm20_div_rn_f64_full) ;  /* 0x00000070009c7944 */ /* 0x020fea0003c00000 */
[----:B------:R-:W-:Y:S02]  /*2320*/  IMAD.MOV.U32 R112, RZ, RZ, R184 ;  /* 0x000000ffff707224 */ /* 0x000fe400078e00b8 */
[----:B------:R-:W-:-:S07]  /*2330*/  IMAD.MOV.U32 R113, RZ, RZ, R185 ;  /* 0x000000ffff717224 */ /* 0x000fce00078e00b9 */
.L_x_10:
[----:B------:R-:W-:Y:S05]  /*2340*/  BSYNC.RECONVERGENT B1 ;  /* 0x0000000000017941 */ /* 0x000fea0003800200 */
.L_x_9:
[----:B------:R-:W2:Y:S01]  /*2350*/  LDG.E.64 R14, desc[UR8][R48.64+0x8] ;  /* 0x00000808300e7981 */ /* 0x000ea2000c1e1b00 */
[----:B------:R-:W0:Y:S01]  /*2360*/  MUFU.RCP64H R17, 144 ;  /* 0x4062000000117908 */ /* 0x000e220000001800 */
[----:B------:R-:W-:Y:S01]  /*2370*/  MOV R18, 0x0 ;  /* 0x0000000000127802 */ /* 0x000fe20000000f00 */
[----:B------:R-:W-:Y:S01]  /*2380*/  IMAD.MOV.U32 R19, RZ, RZ, 0x40620000 ;  /* 0x40620000ff137424 */ /* 0x000fe200078e00ff */
[----:B------:R-:W-:Y:S01]  /*2390*/  BSSY.RECONVERGENT B1, `(.L_x_11) ;  /* 0x0000011000017945 */ /* 0x000fe20003800200 */
[----:B------:R-:W-:-:S06]  /*23a0*/  IMAD.MOV.U32 R16, RZ, RZ, 0x1 ;  /* 0x00000001ff107424 */ /* 0x000fcc00078e00ff */
[----:B0-----:R-:W-:-:S08]  /*23b0*/  DFMA R20, R16, -R18, 1 ;  /* 0x3ff000001014742b */ /* 0x001fd00000000812 */
[----:B------:R-:W-:-:S08]  /*23c0*/  DFMA R20, R20, R20, R20 ;  /* 0x000000141414722b */ /* 0x000fd00000000014 */
[----:B------:R-:W-:-:S08]  /*23d0*/  DFMA R20, R16, R20, R16 ;  /* 0x000000141014722b */ /* 0x000fd00000000010 */
[----:B------:R-:W-:-:S08]  /*23e0*/  DFMA R18, R20, -R18, 1 ;  /* 0x3ff000001412742b */ /* 0x000fd00000000812 */
[----:B------:R-:W-:Y:S02]  /*23f0*/  DFMA R18, R20, R18, R20 ;  /* 0x000000121412722b */ /* 0x000fe40000000014 */
[----:B--2---:R-:W-:-:S08]  /*2400*/  DMUL R16, R114, R14 ;  /* 0x0000000e72107228 */ /* 0x004fd00000000000 */
[----:B------:R-:W-:Y:S02]  /*2410*/  DMUL R184, R18, R16 ;  /* 0x0000001012b87228 */ /* 0x000fe40000000000 */
[----:B------:R-:W-:-:S06]  /*2420*/  FSETP.GEU.AND P1, PT, |R17|, 6.5827683646048100446e-37, PT ;  /* 0x036000001100780b */ /* 0x000fcc0003f2e200 */
[----:B------:R-:W-:-:S08]  /*2430*/  DFMA R14, R184, -144, R16 ;  /* 0xc0620000b80e782b */ /* 0x000fd00000000010 */
[----:B------:R-:W-:-:S10]  /*2440*/  DFMA R184, R18, R14, R184 ;  /* 0x0000000e12b8722b */ /* 0x000fd400000000b8 */
[----:B------:R-:W-:-:S05]  /*2450*/  FFMA R14, RZ, 3.53125, R185 ;  /* 0x40620000ff0e7823 */ /* 0x000fca00000000b9 */
[----:B------:R-:W-:-:S13]  /*2460*/  FSETP.GT.AND P0, PT, |R14|, 1.469367938527859385e-39, PT ;  /* 0x001000000e00780b */ /* 0x000fda0003f04200 */
[----:B------:R-:W-:Y:S05]  /*2470*/  @P0 BRA P1, `(.L_x_12) ;  /* 0x0000000000080947 */ /* 0x000fea0000800000 */
[----:B------:R-:W-:-:S07]  /*2480*/  MOV R14, 0x24a0 ;  /* 0x000024a0000e7802 */ /* 0x000fce0000000f00 */
[----:B-----5:R-:W-:Y:S05]  /*2490*/  CALL.REL.NOINC `($__internal_0_$__cuda_sm20_div_rn_f64_full) ;  /* 0x00000070003c7944 */ /* 0x020fea0003c00000 */
.L_x_12:
[----:B------:R-:W-:Y:S05]  /*24a0*/  BSYNC.RECONVERGENT B1 ;  /* 0x0000000000017941 */ /* 0x000fea0003800200 */
.L_x_11:
[----:B------:R-:W2:Y:S04]  /*24b0*/  LDG.E.64.CONSTANT R14, desc[UR8][R62.64+0xb3510] ;  /* 0x0b3510083e0e7981 */ /* 0x000ea8000c1e9b00 */
[----:B------:R-:W2:Y:S04]  /*24c0*/  LDG.E.64.CONSTANT R20, desc[UR8][R62.64+0xb5b10] ;  /* 0x0b5b10083e147981 */ /* 0x000ea8000c1e9b00 */
[----:B------:R-:W3:Y:S04]  /*24d0*/  LDG.E.64.CONSTANT R116, desc[UR8][R62.64+0xb3e90] ;  /* 0x0b3e90083e747981 */ /* 0x000ee8000c1e9b00 */
[----:B------:R-:W3:Y:S04]  /*24e0*/  LDG.E.64.CONSTANT R122, desc[UR8][R62.64+0xb5190] ;  /* 0x0b5190083e7a7981 */ /* 0x000ee8000c1e9b00 */
        /* <DEDUP_REMOVED lines=12> */
[-C--:B------:R-:W-:Y:S01]  /*25b0*/  DMUL R98, R98, R184.reuse ;  /* 0x000000b862627228 */ /* 0x080fe20000000000 */
[----:B------:R-:W-:Y:S01]  /*25c0*/  UMOV UR10, 0x55555555 ;  /* 0x55555555000a7882 */ /* 0x000fe20000000000 */
[----:B------:R-:W-:Y:S01]  /*25d0*/  UMOV UR11, 0x3fc55555 ;  /* 0x3fc55555000b7882 */ /* 0x000fe20000000000 */
[----:B------:R-:W4:Y:S04]  /*25e0*/  LDG.E.64.CONSTANT R232, desc[UR8][R136.64+0x169000] ;  /* 0x1690000888e87981 */ /* 0x000f28000c1e9b00 */
[----:B------:R-:W4:Y:S01]  /*25f0*/  LDG.E.64.CONSTANT R228, desc[UR8][R134.64+0x16a300] ;  /* 0x16a3000886e47981 */ /* 0x000f22000c1e9b00 */
[----:B------:R-:W-:-:S03]  /*2600*/  DFMA R96, R96, R184, R98 ;  /* 0x000000b86060722b */ /* 0x000fc60000000062 */
        /* <DEDUP_REMOVED lines=12> */
[----:B--2---:R-:W-:-:S02]  /*26d0*/  DADD R114, R14, -R20 ;  /* 0x000000000e727229 */ /* 0x004fc40000000814 */
[----:B---3--:R-:W-:Y:S02]  /*26e0*/  DADD R124, -R116, R122 ;  /* 0x00000000747c7229 */ /* 0x008fe4000000017a */
[----:B----4-:R-:W-:-:S06]  /*26f0*/  DADD R20, R18, -R20 ;  /* 0x0000000012147229 */ /* 0x010fcc0000000814 */
[----:B------:R-:W-:Y:S02]  /*2700*/  DFMA R114, R124, 8, R114 ;  /* 0x402000007c72782b */ /* 0x000fe40000000072 */
[----:B------:R-:W-:-:S06]  /*2710*/  DADD R158, -R148, R156 ;  /* 0x00000000949e7229 */ /* 0x000fcc000000019c */
[----:B------:R-:W-:Y:S02]  /*2720*/  DMUL R114, R104, R114 ;  /* 0x0000007268727228 */ /* 0x000fe40000000000 */
[----:B------:R-:W-:Y:S02]  /*2730*/  DADD R14, -R14, R16 ;  /* 0x000000000e0e7229 */ /* 0x000fe40000000110 */
[----:B------:R-:W-:Y:S02]  /*2740*/  DFMA R20, R158, 8, R20 ;  /* 0x402000009e14782b */ /* 0x000fe40000000014 */
[----:B------:R-:W-:Y:S01]  /*2750*/  DADD R16, R16, -R18 ;  /* 0x0000000010107229 */ /* 0x000fe20000000812 */
[----:B------:R-:W2:Y:S01]  /*2760*/  LDG.E.64.CONSTANT R158, desc[UR8][R136.64+0x167d00] ;  /* 0x167d0008889e7981 */ /* 0x000ea2000c1e9b00 */
[C---:B------:R-:W-:Y:S02]  /*2770*/  DADD R124, -R126.reuse, R150 ;  /* 0x000000007e7c7229 */ /* 0x040fe40000000196 */
[----:B------:R-:W-:Y:S01]  /*2780*/  DADD R126, R126, -R148 ;  /* 0x000000007e7e7229 */ /* 0x000fe20000000894 */
[----:B------:R-:W3:Y:S01]  /*2790*/  LDG.E.64.CONSTANT R18, desc[UR8][R134.64+0x168680] ;  /* 0x1686800886127981 */ /* 0x000ee2000c1e9b00 */
[----:B------:R-:W-:-:S02]  /*27a0*/  DADD R116, -R116, R118 ;  /* 0x0000000074747229 */ /* 0x000fc40000000176 */
[----:B------:R-:W-:Y:S02]  /*27b0*/  DMUL R20, R90, R20 ;  /* 0x000000145a147228 */ /* 0x000fe40000000000 */
[----:B------:R-:W-:Y:S02]  /*27c0*/  DFMA R14, R124, 8, R14 ;  /* 0x402000007c0e782b */ /* 0x000fe4000000000e */
[----:B------:R-:W-:Y:S01]  /*27d0*/  DADD R150, R150, -R156 ;  /* 0x0000000096967229 */ /* 0x000fe2000000089c */
[----:B------:R-:W4:Y:S01]  /*27e0*/  LDG.E.64.CONSTANT R124, desc[UR8][R136.64+0x168680] ;  /* 0x16868008887c7981 */ /* 0x000f22000c1e9b00 */
[----:B------:R-:W-:-:S03]  /*27f0*/  DADD R104, -R160, R162 ;  /* 0x00000000a0687229 */ /* 0x000fc600000001a2 */
[----:B------:R-:W2:Y:S01]  /*2800*/  LDG.E.64.CONSTANT R156, desc[UR8][R136.64+0x16a300] ;  /* 0x16a30008889c7981 */ /* 0x000ea2000c1e9b00 */
[----:B------:R-:W-:Y:S02]  /*2810*/  DADD R118, -R118, R120 ;  /* 0x0000000076767229 */ /* 0x000fe40000000178 */
[----:B------:R-:W-:Y:S02]  /*2820*/  DADD R120, R120, -R122 ;  /* 0x0000000078787229 */ /* 0x000fe4000000087a */
[----:B------:R-:W-:Y:S01]  /*2830*/  DADD R160, -R160, R164 ;  /* 0x00000000a0a07229 */ /* 0x000fe200000001a4 */
[----:B------:R-:W3:Y:S01]  /*2840*/  LDG.E.64.CONSTANT R122, desc[UR8][R138.64+0x168ff0] ;  /* 0x168ff0088a7a7981 */ /* 0x000ee2000c1e9b00 */
[----:B------:R-:W-:Y:S02]  /*2850*/  DFMA R104, R104, 8, R116 ;  /* 0x402000006868782b */ /* 0x000fe40000000074 */
[----:B------:R-:W-:Y:S01]  /*2860*/  DADD R164, -R164, R180 ;  /* 0x00000000a4a47229 */ /* 0x000fe200000001b4 */
[----:B------:R-:W3:Y:S01]  /*2870*/  LDG.E.64.CONSTANT R116, desc[UR8][R136.64+0x21ce80] ;  /* 0x21ce800888747981 */ /* 0x000ee2000c1e9b00 */
[----:B------:R-:W-:-:S02]  /*2880*/  DFMA R16, R118, 8, R16 ;  /* 0x402000007610782b */ /* 0x000fc40000000010 */
[----:B------:R-:W-:Y:S01]  /*2890*/  DFMA R14, R102, R14, -R20 ;  /* 0x0000000e660e722b */ /* 0x000fe20000000814 */
[----:B------:R-:W3:Y:S01]  /*28a0*/  LDG.E.64.CONSTANT R118, desc[UR8][R138.64+0x169008] ;  /* 0x169008088a767981 */ /* 0x000ee2000c1e9b00 */
[----:B------:R-:W-:Y:S02]  /*28b0*/  DMUL R104, R2, R104 ;  /* 0x0000006802687228 */ /* 0x000fe40000000000 */
[----:B------:R-:W-:Y:S01]  /*28c0*/  DFMA R126, R160, 8, R126 ;  /* 0x40200000a07e782b */ /* 0x000fe2000000007e */
[----:B------:R-:W2:Y:S01]  /*28d0*/  LDG.E.64.CONSTANT R20, desc[UR8][R138.64+0x16a300] ;  /* 0x16a300088a147981 */ /* 0x000ea2000c1e9b00 */
[----:B------:R-:W-:Y:S02]  /*28e0*/  DADD R162, -R162, R180 ;  /* 0x00000000a2a27229 */ /* 0x000fe400000001b4 */
[----:B------:R-:W-:Y:S01]  /*28f0*/  DFMA R120, R164, 8, R120 ;  /* 0x40200000a478782b */ /* 0x000fe20000000078 */
[----:B------:R-:W3:Y:S01]  /*2900*/  LDG.E.64.CONSTANT R180, desc[UR8][R134.64+0x169980] ;  /* 0x1699800886b47981 */ /* 0x000ee2000c1e9b00 */
[----:B------:R-:W-:-:S02]  /*2910*/  DFMA R16, R110, R16, -R114 ;  /* 0x000000106e10722b */ /* 0x000fc40000000872 */
[----:B------:R-:W-:Y:S01]  /*2920*/  DFMA R14, R104, -8, R14 ;  /* 0xc0200000680e782b */ /* 0x000fe2000000000e */
[----:B------:R-:W3:Y:S01]  /*2930*/  LDG.E.64.CONSTANT R160, desc[UR8][R138.64+0x169010] ;  /* 0x169010088aa07981 */ /* 0x000ee2000c1e9b00 */
[----:B------:R-:W-:Y:S02]  /*2940*/  DMUL R126, R108, R126 ;  /* 0x0000007e6c7e7228 */ /* 0x000fe40000000000 */
[----:B------:R-:W-:Y:S01]  /*2950*/  DFMA R150, R162, 8, R150 ;  /* 0x40200000a296782b */ /* 0x000fe20000000096 */
[----:B------:R-:W3:Y:S01]  /*2960*/  LDG.E.64.CONSTANT R114, desc[UR8][R136.64+0x21c500] ;  /* 0x21c5000888727981 */ /* 0x000ee2000c1e9b00 */
[----:B------:R-:W-:-:S03]  /*2970*/  DMUL R120, R88, R120 ;  /* 0x0000007858787228 */ /* 0x000fc60000000000 */
[----:B------:R-:W2:Y:S01]  /*2980*/  LDG.E.64.CONSTANT R88, desc[UR8][R138.64+0x168680] ;  /* 0x168680088a587981 */ /* 0x000ea2000c1e9b00 */
[----:B------:R-:W-:Y:S02]  /*2990*/  DFMA R16, R126, -8, R16 ;  /* 0xc02000007e10782b */ /* 0x000fe40000000010 */
[----:B------:R-:W-:Y:S01]  /*29a0*/  DMUL R150, R106, R150 ;  /* 0x000000966a967228 */ /* 0x000fe20000000000 */
[----:B------:R-:W3:Y:S01]  /*29b0*/  LDG.E.64.CONSTANT R126, desc[UR8][R136.64+0x169980] ;  /* 0x16998008887e7981 */ /* 0x000ee2000c1e9b00 */
[----:B------:R-:W-:-:S03]  /*29c0*/  DFMA R14, R120, 8, R14 ;  /* 0x40200000780e782b */ /* 0x000fc6000000000e */
[----:B------:R-:W3:Y:S03]  /*29d0*/  LDG.E.64.CONSTANT R120, desc[UR8][R138.64+0x168ff8] ;  /* 0x168ff8088a787981 */ /* 0x000ee6000c1e9b00 */
[----:B------:R-:W-:Y:S01]  /*29e0*/  DFMA R16, R150, 8, R16 ;  /* 0x402000009610782b */ /* 0x000fe20000000010 */
[----:B------:R-:W3:Y:S01]  /*29f0*/  LDG.E.64.CONSTANT R110, desc[UR8][R138.64+0x21d7f8] ;  /* 0x21d7f8088a6e7981 */ /* 0x000ee2000c1e9b00 */
[----:B------:R-:W-:-:S03]  /*2a00*/  DFMA R14, R14, R112, R96 ;  /* 0x000000700e0e722b */ /* 0x000fc60000000060 */
[----:B------:R-:W3:Y:S04]  /*2a10*/  LDG.E.64.CONSTANT R108, desc[UR8][R136.64+0x21eb00] ;  /* 0x21eb0008886c7981 */ /* 0x000ee8000c1e9b00 */
[----:B------:R-:W3:Y:S01]  /*2a20*/  LDG.E.64.CONSTANT R96, desc[UR8][R136.64+0x21d800] ;  /* 0x21d8000888607981 */ /* 0x000ee2000c1e9b00 */
[----:B------:R-:W-:-:S03]  /*2a30*/  DFMA R14, R16, R112, R14 ;  /* 0x00000070100e722b */ /* 0x000fc6000000000e */
[----:B------:R-:W3:Y:S04]  /*2a40*/  LDG.E.64.CONSTANT R112, desc[UR8][R136.64+0x21e180] ;  /* 0x21e1800888707981 */ /* 0x000ee8000c1e9b00 */
[----:B------:R-:W3:Y:S01]  /*2a50*/  LDG.E.64.CONSTANT R106, desc[UR8][R138.64+0x21d808] ;  /* 0x21d808088a6a7981 */ /* 0x000ee2000c1e9b00 */
[----:B------:R-:W-:Y:S01]  /*2a60*/  DFMA R14, R92, UR10, R14 ;  /* 0x0000000a5c0e7c2b */ /* 0x000fe2000800000e */
[----:B------:R-:W-:Y:S01]  /*2a70*/  UMOV UR10, 0xd6ac6977 ;  /* 0xd6ac6977000a7882 */ /* 0x000fe20000000000 */
[----:B------:R-:W-:Y:S01]  /*2a80*/  UMOV UR11, 0x3fb2b324 ;  /* 0x3fb2b324000b7882 */ /* 0x000fe20000000000 */
[----:B------:R-:W2:Y:S04]  /*2a90*/  LDG.E.64.CONSTANT R92, desc[UR8][R138.64+0x169980] ;  /* 0x169980088a5c7981 */ /* 0x000ea8000c1e9b00 */
[----:B------:R-:W3:Y:S01]  /*2aa0*/  LDG.E.64.CONSTANT R104, desc[UR8][R138.64+0x21d7f0] ;  /* 0x21d7f0088a687981 */ /* 0x000ee2000c1e9b00 */
[----:B-----5:R-:W-:-:S03]  /*2ab0*/  DFMA R14, R14, UR10, R94 ;  /* 0x0000000a0e0e7c2b */ /* 0x020fc6000800005e */
[----:B------:R-:W3:Y:S04]  /*2ac0*/  LDG.E.64.CONSTANT R94, desc[UR8][R138.64+0x167d00] ;  /* 0x167d00088a5e7981 */ /* 0x000ee8000c1e9b00 */
[----:B------:R0:W-:Y:S04]  /*2ad0*/  STG.E.64 desc[UR8][R74.64+0xb4800], R14 ;  /* 0x0b48000e4a007986 */ /* 0x0001e8000c101b08 */
        /* <DEDUP_REMOVED lines=10> */
[----:B------:R-:W3:Y:S04]  /*2b80*/  LDG.E.64.CONSTANT R102, desc[UR8][R138.64+0x21d810] ;  /* 0x21d810088a667981 */ /* 0x000ee8000c1e9b00 */
[----:B------:R-:W3:Y:S01]  /*2b90*/  LDG.E.64 R164, desc[UR8][R48.64+0x10] ;  /* 0x0000100830a47981 */ /* 0x000ee2000c1e1b00 */
[----:B------:R-:W-:-:S02]  /*2ba0*/  DADD R228, -R52, R228 ;  /* 0x0000000034e47229 */ /* 0x000fc400000001e4 */
[----:B----4-:R-:W-:Y:S02]  /*2bb0*/  DMUL R184, R124, 3 ;  /* 0x400800007cb87828 */ /* 0x010fe40000000000 */
[----:B--2---:R-:W-:Y:S02]  /*2bc0*/  DMUL R98, R92, 3 ;  /* 0x400800005c627828 */ /* 0x004fe40000000000 */
[----:B---3--:R-:W-:-:S08]  /*2bd0*/  DMUL R2, R88, R204 ;  /* 0x000000cc58027228 */ /* 0x008fd00000000000 */
[CC--:B------:R-:W-:Y:S02]  /*2be0*/  DFMA R90, R178.reuse, R162.reuse, R2 ;  /* 0x000000a2b25a722b */ /* 0x0c0fe40000000002 */
[----:B0-----:R-:W-:-:S06]  /*2bf0*/  DMUL R14, R178, R162 ;  /* 0x000000a2b20e7228 */ /* 0x001fcc0000000000 */
[----:B------:R-:W-:Y:S02]  /*2c00*/  DFMA R90, R208, R98, R90 ;  /* 0x00000062d05a722b */ /* 0x000fe4000000005a */
[----:B------:R-:W-:Y:S02]  /*2c10*/  DMUL R98, R232, 3 ;  /* 0x40080000e8627828 */ /* 0x000fe40000000000 */
[----:B------:R-:W-:Y:S02]  /*2c20*/  DMUL R88, R88, 3 ;  /* 0x4008000058587828 */ /* 0x000fe40000000000 */
[----:B------:R-:W-:Y:S02]  /*2c30*/  DFMA R14, R94, R220, R14 ;  /* 0x000000dc5e0e722b */ /* 0x000fe4000000000e */
[----:B------:R-:W-:Y:S02]  /*2c40*/  DFMA R148, R20, R218, R90 ;  /* 0x000000da1494722b */ /* 0x000fe4000000005a */
[----:B------:R-:W-:-:S02]  /*2c50*/  DMUL R150, R162, R98 ;  /* 0x00000062a2967228 */ /* 0x000fc40000000000 */
[----:B------:R-:W-:Y:S01]  /*2c60*/  DMUL R230, R126, 3 ;  /* 0x400800007ee67828 */ /* 0x000fe20000000000 */
[----:B------:R-:W2:Y:S01]  /*2c70*/  LDG.E.64.CONSTANT R98, desc[UR8][R134.64+0x21c500] ;  /* 0x21c5000886627981 */ /* 0x000ea2000c1e9b00 */
[----:B------:R-:W-:-:S03]  /*2c80*/  DFMA R88, R204, R88, R14 ;  /* 0x00000058cc58722b */ /* 0x000fc6000000000e */
[----:B------:R-:W3:Y:S01]  /*2c90*/  LDG.E.64 R14, desc[UR8][R48.64+0x18] ;  /* 0x00001808300e7981 */ /* 0x000ee2000c1e1b00 */
[----:B------:R-:W-:-:S04]  /*2ca0*/  DFMA R148, R148, 2, R150 ;  /* 0x400000009494782b */ /* 0x000fc80000000096 */
[----:B------:R-:W-:Y:S02]  /*2cb0*/  DFMA R90, R92, R208, R88 ;  /* 0x000000d05c5a722b */ /* 0x000fe40000000058 */
[----:B------:R-:W4:Y:S02]  /*2cc0*/  LDG.E.64.CONSTANT R88, desc[UR8][R132.64+0x2d2000] ;  /* 0x2d20000884587981 */ /* 0x000f24000c1e9b00 */
[----:B------:R-:W-:Y:S02]  /*2cd0*/  DFMA R186, R204, R124, R148 ;  /* 0x0000007cccba722b */ /* 0x000fe40000000094 */
[----:B------:R-:W4:Y:S02]  /*2ce0*/  LDG.E.64 R148, desc[UR8][R48.64+0x20] ;  /* 0x0000200830947981 */ /* 0x000f24000c1e1b00 */
[----:B------:R-:W-:Y:S02]  /*2cf0*/  DFMA R182, R90, 2, R150 ;  /* 0x400000005ab6782b */ /* 0x000fe40000000096 */
[----:B------:R-:W4:Y:S02]  /*2d00*/  LDG.E.64.CONSTANT R90, desc[UR8][R130.64+0x2d2000] ;  /* 0x2d200008825a7981 */ /* 0x000f24000c1e9b00 */
[----:B------:R-:W-:-:S02]  /*2d10*/  DFMA R186, R208, R230, R186 ;  /* 0x000000e6d0ba722b */ /* 0x000fc400000000ba */
[----:B------:R-:W4:Y:S02]  /*2d20*/  LDG.E.64 R150, desc[UR8][R48.64+0x8] ;  /* 0x0000080830967981 */ /* 0x000f24000c1e1b00 */
[----:B------:R-:W-:Y:S02]  /*2d30*/  DFMA R182, R204, R184, R182 ;  /* 0x000000b8ccb6722b */ /* 0x000fe400000000b6 */
[----:B------:R-:W-:Y:S02]  /*2d40*/  DADD R184, -R52, R180 ;  /* 0x0000000034b87229 */ /* 0x000fe400000001b4 */
[----:B------:R-:W-:Y:S02]  /*2d50*/  DFMA R180, R218, R156, R186 ;  /* 0x0000009cdab4722b */ /* 0x000fe400000000ba */
[----:B------:R-:W4:Y:S02]  /*2d60*/  LDG.E.64.CONSTANT R186, desc[UR8][R134.64+0x21e180] ;  /* 0x21e1800886ba7981 */ /* 0x000f24000c1e9b00 */
[----:B------:R-:W-:-:S04]  /*2d70*/  DFMA R182, R208, R126, R182 ;  /* 0x0000007ed0b6722b */ /* 0x000fc800000000b6 */
[----:B------:R-:W-:Y:S02]  /*2d80*/  DMUL R180, R180, R184 ;  /* 0x000000b8b4b47228 */ /* 0x000fe40000000000 */
[----:B------:R-:W-:Y:S02]  /*2d90*/  DMUL R184, R58, R162 ;  /* 0x000000a23ab87228 */ /* 0x000fe40000000000 */
[----:B------:R-:W-:Y:S02]  /*2da0*/  DFMA R182, R220, R158, R182 ;  /* 0x0000009edcb6722b */ /* 0x000fe400000000b6 */
[----:B------:R-:W-:Y:S01]  /*2db0*/  DADD R230, -R52, R18 ;  /* 0x0000000034e67229 */ /* 0x000fe20000000112 */
[----:B------:R-:W4:Y:S03]  /*2dc0*/  LDG.E.64 R18, desc[UR8][R48.64] ;  /* 0x0000000830127981 */ /* 0x000f26000c1e1b00 */
[----:B------:R-:W-:-:S02]  /*2dd0*/  DFMA R236, R92, R208, -R184 ;  /* 0x000000d05cec722b */ /* 0x000fc400000008b8 */
[----:B------:R-:W4:Y:S02]  /*2de0*/  LDG.E.64.CONSTANT R184, desc[UR8][R134.64+0x21eb00] ;  /* 0x21eb000886b87981 */ /* 0x000f24000c1e9b00 */
[----:B------:R-:W-:Y:S02]  /*2df0*/  DFMA R230, R182, R230, R180 ;  /* 0x000000e6b6e6722b */ /* 0x000fe400000000b4 */
[----:B------:R-:W4:Y:S04]  /*2e00*/  LDG.E.64.CONSTANT R182, desc[UR8][R134.64+0x169010] ;  /* 0x1690100886b67981 */ /* 0x000f28000c1e9b00 */
[----:B------:R-:W4:Y:S01]  /*2e10*/  LDG.E.64.CONSTANT R180, desc[UR8][R134.64+0x21d810] ;  /* 0x21d8100886b47981 */ /* 0x000f22000c1e9b00 */
[----:B------:R-:W-:-:S03]  /*2e20*/  DMUL R234, R20, 0.75 ;  /* 0x3fe8000014ea7828 */ /* 0x000fc60000000000 */
[----:B------:R-:W4:Y:S04]  /*2e30*/  LDG.E.64.CONSTANT R92, desc[UR8][R132.64+0x386800] ;  /* 0x38680008845c7981 */ /* 0x000f28000c1e9b00 */
[----:B------:R-:W4:Y:S01]  /*2e40*/  LDG.E.64 R20, desc[UR8][R48.64+0x28] ;  /* 0x0000280830147981 */ /* 0x000f22000c1e1b00 */
[----:B------:R-:W-:-:S03]  /*2e50*/  DMUL R240, R94, 0.75 ;  /* 0x3fe800005ef07828 */ /* 0x000fc60000000000 */
[----:B------:R-:W4:Y:S01]  /*2e60*/  LDG.E.64.CONSTANT R94, desc[UR8][R130.64+0x386800] ;  /* 0x38680008825e7981 */ /* 0x000f22000c1e9b00 */
[----:B------:R-:W-:Y:S02]  /*2e70*/  DFMA R236, R218, -R234, R236 ;  /* 0x800000eadaec722b */ /* 0x000fe400000000ec */
[----:B------:R-:W-:Y:S01]  /*2e80*/  DFMA R234, -R58, R162, R2 ;  /* 0x000000a23aea722b */ /* 0x000fe20000000102 */
[----:B------:R-:W0:Y:S01]  /*2e90*/  MUFU.RCP64H R3, 144 ;  /* 0x4062000000037908 */ /* 0x000e220000001800 */
[----:B------:R-:W-:-:S06]  /*2ea0*/  IMAD.MOV.U32 R2, RZ, RZ, 0x1 ;  /* 0x00000001ff027424 */ /* 0x000fcc00078e00ff */
[----:B------:R-:W-:Y:S01]  /*2eb0*/  DFMA R240, -R240, R220, R234 ;  /* 0x000000dcf0f0722b */ /* 0x000fe200000001ea */
[----:B------:R-:W-:Y:S01]  /*2ec0*/  IMAD.MOV.U32 R234, RZ, RZ, 0x0 ;  /* 0x00000000ffea7424 */ /* 0x000fe200078e00ff */
[----:B------:R-:W-:Y:S01]  /*2ed0*/  MOV R235, 0x40620000 ;  /* 0x4062000000eb7802 */ /* 0x000fe20000000f00 */
[----:B------:R-:W-:Y:S02]  /*2ee0*/  DMUL R232, R232, 0.75 ;  /* 0x3fe80000e8e87828 */ /* 0x000fe40000000000 */
[----:B------:R-:W-:-:S03]  /*2ef0*/  DADD R236, R236, R236 ;  /* 0x00000000ecec7229 */ /* 0x000fc600000000ec */
[----:B0-----:R-:W-:-:S05]  /*2f00*/  DFMA R238, R2, -R234, 1 ;  /* 0x3ff0000002ee742b */ /* 0x001fca00000008ea */
[----:B------:R-:W-:-:S03]  /*2f10*/  DFMA R236, R162, -R232, R236 ;  /* 0x800000e8a2ec722b */ /* 0x000fc600000000ec */
[----:B------:R-:W-:Y:S02]  /*2f20*/  DFMA R238, R238, R238, R238 ;  /* 0x000000eeeeee722b */ /* 0x000fe400000000ee */
[----:B------:R-:W-:-:S03]  /*2f30*/  DADD R240, R240, R240 ;  /* 0x00000000f0f07229 */ /* 0x000fc600000000f0 */
[----:B------:R-:W-:-:S03]  /*2f40*/  DFMA R236, R208, R126, R236 ;  /* 0x0000007ed0ec722b */ /* 0x000fc600000000ec */
[----:B------:R-:W-:Y:S02]  /*2f50*/  DFMA R238, R2, R238, R2 ;  /* 0x000000ee02ee722b */ /* 0x000fe40000000002 */
[----:B------:R-:W-:Y:S02]  /*2f60*/  DMUL R2, R156, 0.75 ;  /* 0x3fe800009c027828 */ /* 0x000fe40000000000 */
[----:B------:R-:W-:-:S06]  /*2f70*/  DFMA R240, R162, -R232, R240 ;  /* 0x800000e8a2f0722b */ /* 0x000fcc00000000f0 */
[----:B------:R-:W-:Y:S02]  /*2f80*/  DFMA R2, R218, -R2, R236 ;  /* 0x80000002da02722b */ /* 0x000fe400000000ec */
[----:B------:R-:W-:-:S06]  /*2f90*/  DFMA R240, R204, R124, R240 ;  /* 0x0000007cccf0722b */ /* 0x000fcc00000000f0 */
[----:B------:R-:W-:Y:S02]  /*2fa0*/  DFMA R228, R2, R228, R230 ;  /* 0x000000e402e4722b */ /* 0x000fe400000000e6 */
[----:B------:R-:W-:Y:S02]  /*2fb0*/  DMUL R230, R158, 0.75 ;  /* 0x3fe800009ee67828 */ /* 0x000fe40000000000 */
[----:B------:R-:W-:Y:S02]  /*2fc0*/  DFMA R2, R238, -R234, 1 ;  /* 0x3ff00000ee02742b */ /* 0x000fe400000008ea */
[----:B------:R-:W-:Y:S02]  /*2fd0*/  DADD R232, -R52, R226 ;  /* 0x0000000034e87229 */ /* 0x000fe400000001e2 */
[----:B------:R-:W-:Y:S02]  /*2fe0*/  DMUL R226, R16, R162 ;  /* 0x000000a210e27228 */ /* 0x000fe40000000000 */
[----:B------:R-:W-:-:S02]  /*2ff0*/  DFMA R240, R220, -R230, R240 ;  /* 0x800000e6dcf0722b */ /* 0x000fc400000000f0 */
[----:B------:R-:W-:Y:S02]  /*3000*/  DMUL R230, R178, R16 ;  /* 0x00000010b2e67228 */ /* 0x000fe40000000000 */
[----:B------:R-:W-:-:S04]  /*3010*/  DFMA R2, R238, R2, R238 ;  /* 0x00000002ee02722b */ /* 0x000fc800000000ee */
[----:B------:R-:W-:Y:S02]  /*3020*/  DFMA R228, R240, R232, R228 ;  /* 0x000000e8f0e4722b */ /* 0x000fe400000000e4 */
[----:B------:R-:W-:Y:S02]  /*3030*/  DMUL R232, R120, 3 ;  /* 0x4008000078e87828 */ /* 0x000fe40000000000 */
[----:B------:R-:W-:Y:S02]  /*3040*/  DFMA R230, R122, R190, R230 ;  /* 0x000000be7ae6722b */ /* 0x000fe400000000e6 */
[----:B------:R-:W-:-:S06]  /*3050*/  DMUL R234, R2, R226 ;  /* 0x000000e202ea7228 */ /* 0x000fcc0000000000 */
[----:B------:R-:W-:Y:S02]  /*3060*/  DFMA R232, R202, R232, R230 ;  /* 0x000000e8cae8722b */ /* 0x000fe400000000e6 */
[----:B------:R-:W-:-:S08]  /*3070*/  DFMA R230, R234, -144, R226 ;  /* 0xc0620000eae6782b */ /* 0x000fd000000000e2 */
[----:B------:R-:W-:Y:S02]  /*3080*/  DFMA R2, R2, R230, R234 ;  /* 0x000000e60202722b */ /* 0x000fe400000000ea */
[----:B------:R-:W-:Y:S02]  /*3090*/  DADD R234, -R52, R206 ;  /* 0x0000000034ea7229 */ /* 0x000fe400000001ce */
[----:B------:R-:W-:Y:S02]  /*30a0*/  DFMA R206, R118, R188, R232 ;  /* 0x000000bc76ce722b */ /* 0x000fe400000000e8 */
[----:B------:R-:W-:Y:S02]  /*30b0*/  DMUL R230, R122, 0.75 ;  /* 0x3fe800007ae67828 */ /* 0x000fe40000000000 */
[----:B------:R-:W-:-:S04]  /*30c0*/  DMUL R232, R120, R202 ;  /* 0x000000ca78e87228 */ /* 0x000fc80000000000 */
[----:B------:R-:W-:Y:S02]  /*30d0*/  DMUL R206, R206, R234 ;  /* 0x000000eacece7228 */ /* 0x000fe40000000000 */
[----:B------:R-:W-:Y:S02]  /*30e0*/  DMUL R234, R118, 3 ;  /* 0x4008000076ea7828 */ /* 0x000fe40000000000 */
[----:B------:R-:W-:Y:S02]  /*30f0*/  DFMA R230, -R230, R190, R232 ;  /* 0x000000bee6e6722b */ /* 0x000fe400000001e8 */
[----:B------:R-:W-:-:S04]  /*3100*/  DADD R224, -R52, R224 ;  /* 0x0000000034e07229 */ /* 0x000fc800000001e0 */
[----:B------:R-:W-:Y:S02]  /*3110*/  DFMA R234, R188, R234, R232 ;  /* 0x000000eabcea722b */ /* 0x000fe400000000e8 */
[----:B------:R-:W-:-:S06]  /*3120*/  DFMA R230, -R58, R16, R230 ;  /* 0x000000103ae6722b */ /* 0x000fcc00000001e6 */
[----:B------:R-:W-:Y:S02]  /*3130*/  DFMA R234, R178, R16, R234 ;  /* 0x00000010b2ea722b */ /* 0x000fe400000000ea */
[----:B------:R-:W-:Y:S02]  /*3140*/  DFMA R224, R230, R224, R206 ;  /* 0x000000e0e6e0722b */ /* 0x000fe400000000ce */
[----:B------:R-:W-:Y:S02]  /*3150*/  DMUL R230, R214, 3 ;  /* 0x40080000d6e67828 */ /* 0x000fe40000000000 */
[----:B------:R-:W-:Y:S02]  /*3160*/  DADD R222, -R52, R222 ;  /* 0x0000000034de7229 */ /* 0x000fe400000001de */
[----:B------:R-:W-:-:S04]  /*3170*/  DFMA R206, R160, R196, R234 ;  /* 0x000000c4a0ce722b */ /* 0x000fc800000000ea */
[----:B------:R-:W-:-:S04]  /*3180*/  DMUL R230, R204, R230 ;  /* 0x000000e6cce67228 */ /* 0x000fc80000000000 */
[----:B------:R-:W-:Y:S02]  /*3190*/  DFMA R206, R206, R222, R224 ;  /* 0x000000decece722b */ /* 0x000fe400000000e0 */
[----:B------:R-:W-:Y:S02]  /*31a0*/  DMUL R222, R116, 3 ;  /* 0x4008000074de7828 */ /* 0x000fe40000000000 */
[----:B------:R-:W-:Y:S02]  /*31b0*/  DFMA R224, R220, R210, R230 ;  /* 0x000000d2dce0722b */ /* 0x000fe400000000e6 */
[----:B------:R-:W-:Y:S02]  /*31c0*/  DMUL R230, R210, 0.75 ;  /* 0x3fe80000d2e67828 */ /* 0x000fe40000000000 */
[----:B------:R-:W-:Y:S02]  /*31d0*/  DMUL R232, R204, R214 ;  /* 0x000000d6cce87228 */ /* 0x000fe40000000000 */
[----:B------:R-:W-:-:S02]  /*31e0*/  DMUL R234, R212, 3 ;  /* 0x40080000d4ea7828 */ /* 0x000fc40000000000 */
[C---:B------:R-:W-:Y:S02]  /*31f0*/  DMUL R210, R204.reuse, R222 ;  /* 0x000000deccd27228 */ /* 0x040fe40000000000 */
[----:B------:R-:W-:Y:S02]  /*3200*/  DMUL R222, R204, R116 ;  /* 0x00000074ccde7228 */ /* 0x000fe40000000000 */
[--C-:B------:R-:W-:Y:S02]  /*3210*/  DFMA R204, R220, -R230, R232.reuse ;  /* 0x800000e6dccc722b */ /* 0x100fe400000000e8 */
[----:B------:R-:W-:Y:S02]  /*3220*/  DMUL R214, R114, 0.75 ;  /* 0x3fe8000072d67828 */ /* 0x000fe40000000000 */
[----:B------:R-:W-:Y:S02]  /*3230*/  DFMA R230, R208, R234, R232 ;  /* 0x000000ead0e6722b */ /* 0x000fe400000000e8 */
[----:B------:R-:W-:-:S02]  /*3240*/  DMUL R232, R112, 3 ;  /* 0x4008000070e87828 */ /* 0x000fc40000000000 */
[----:B------:R-:W-:Y:S02]  /*3250*/  DMUL R212, R208, R212 ;  /* 0x000000d4d0d47228 */ /* 0x000fe40000000000 */
[--C-:B------:R-:W-:Y:S02]  /*3260*/  DFMA R214, R220, -R214, R222.reuse ;  /* 0x800000d6dcd6722b */ /* 0x100fe400000000de */
[----:B------:R-:W-:Y:S02]  /*3270*/  DMUL R234, R216, 0.75 ;  /* 0x3fe80000d8ea7828 */ /* 0x000fe40000000000 */
[----:B------:R-:W-:Y:S02]  /*3280*/  DFMA R222, R208, R232, R222 ;  /* 0x000000e8d0de722b */ /* 0x000fe400000000de */
[----:B------:R-:W-:Y:S02]  /*3290*/  DMUL R232, R58, R16 ;  /* 0x000000103ae87228 */ /* 0x000fe40000000000 */
[----:B------:R-:W-:-:S02]  /*32a0*/  DFMA R220, R220, R114, R210 ;  /* 0x00000072dcdc722b */ /* 0x000fc400000000d2 */
[--C-:B------:R-:W-:Y:S02]  /*32b0*/  DADD R210, R224, R212.reuse ;  /* 0x00000000e0d27229 */ /* 0x100fe400000000d4 */
[----:B------:R-:W-:Y:S02]  /*32c0*/  DFMA R212, R218, -R234, R212 ;  /* 0x800000eadad4722b */ /* 0x000fe400000000d4 */
[----:B------:R-:W-:Y:S02]  /*32d0*/  DMUL R234, R160, 0.75 ;  /* 0x3fe80000a0ea7828 */ /* 0x000fe40000000000 */
[----:B------:R-:W-:Y:S02]  /*32e0*/  DFMA R224, R118, R188, -R232 ;  /* 0x000000bc76e0722b */ /* 0x000fe400000008e8 */
[----:B------:R-:W-:Y:S02]  /*32f0*/  DMUL R236, R110, 3 ;  /* 0x400800006eec7828 */ /* 0x000fe40000000000 */
[----:B------:R-:W-:-:S02]  /*3300*/  DFMA R216, R218, R216, R230 ;  /* 0x000000d8dad8722b */ /* 0x000fc400000000e6 */
[----:B------:R-:W-:Y:S02]  /*3310*/  DMUL R230, R208, R112 ;  /* 0x00000070d0e67228 */ /* 0x000fe40000000000 */
[----:B------:R-:W-:Y:S02]  /*3320*/  DMUL R232, R108, 0.75 ;  /* 0x3fe800006ce87828 */ /* 0x000fe40000000000 */
[----:B------:R-:W-:Y:S02]  /*3330*/  DFMA R208, R196, -R234, R224 ;  /* 0x800000eac4d0722b */ /* 0x000fe400000000e0 */
[----:B------:R-:W-:Y:S02]  /*3340*/  DMUL R224, R202, R236 ;  /* 0x000000eccae07228 */ /* 0x000fe40000000000 */
[--C-:B------:R-:W-:Y:S02]  /*3350*/  DADD R220, R220, R230.reuse ;  /* 0x00000000dcdc7229 */ /* 0x100fe400000000e6 */
[----:B------:R-:W-:-:S02]  /*3360*/  DFMA R230, R218, -R232, R230 ;  /* 0x800000e8dae6722b */ /* 0x000fc400000000e6 */
[----:B------:R-:W-:Y:S02]  /*3370*/  DFMA R222, R218, R108, R222 ;  /* 0x0000006cdade722b */ /* 0x000fe400000000de */
[C---:B------:R-:W-:Y:S02]  /*3380*/  DMUL R236, R96.reuse, 0.75 ;  /* 0x3fe8000060ec7828 */ /* 0x040fe40000000000 */
[----:B------:R-:W-:Y:S02]  /*3390*/  DMUL R232, R96, 3 ;  /* 0x4008000060e87828 */ /* 0x000fe40000000000 */
[----:B------:R-:W-:Y:S02]  /*33a0*/  DMUL R218, R188, R106 ;  /* 0x0000006abcda7228 */ /* 0x000fe40000000000 */
[----:B------:R-:W-:Y:S02]  /*33b0*/  DFMA R234, R190, R104, R224 ;  /* 0x00000068beea722b */ /* 0x000fe400000000e0 */
[----:B------:R-:W-:-:S02]  /*33c0*/  DFMA R224, R162, -R236, R230 ;  /* 0x800000eca2e0722b */ /* 0x000fc400000000e6 */
[CC--:B------:R-:W-:Y:S02]  /*33d0*/  DFMA R220, R162.reuse, R232.reuse, R220 ;  /* 0x000000e8a2dc722b */ /* 0x0c0fe400000000dc */
[----:B------:R-:W-:Y:S02]  /*33e0*/  DFMA R222, R162, R232, R222 ;  /* 0x000000e8a2de722b */ /* 0x000fe400000000de */
[----:B------:R-:W-:Y:S02]  /*33f0*/  DMUL R96, R54, 3 ;  /* 0x4008000036607828 */ /* 0x000fe40000000000 */
[----:B------:R-:W-:Y:S02]  /*3400*/  DADD R230, R234, R218 ;  /* 0x00000000eae67229 */ /* 0x000fe400000000da */
[----:B------:R-:W-:Y:S02]  /*3410*/  DMUL R232, R104, 0.75 ;  /* 0x3fe8000068e87828 */ /* 0x000fe40000000000 */
[----:B------:R-:W-:-:S02]  /*3420*/  DMUL R202, R202, R110 ;  /* 0x0000006ecaca7228 */ /* 0x000fc40000000000 */
[----:B------:R-:W-:Y:S02]  /*3430*/  DADD R200, -R56, R200 ;  /* 0x0000000038c87229 */ /* 0x000fe400000001c8 */
[-C--:B------:R-:W-:Y:S02]  /*3440*/  DFMA R234, R162, R96.reuse, R210 ;  /* 0x00000060a2ea722b */ /* 0x080fe400000000d2 */
[----:B------:R-:W-:Y:S02]  /*3450*/  DFMA R230, R16, R96, R230 ;  /* 0x0000006010e6722b */ /* 0x000fe400000000e6 */
[----:B------:R-:W-:Y:S02]  /*3460*/  DFMA R232, R190, -R232, R202 ;  /* 0x800000e8bee8722b */ /* 0x000fe400000000ca */
[----:B------:R-:W-:Y:S02]  /*3470*/  DMUL R210, R106, 3 ;  /* 0x400800006ad27828 */ /* 0x000fe40000000000 */
[----:B------:R-:W-:-:S02]  /*3480*/  DADD R194, -R56, R194 ;  /* 0x0000000038c27229 */ /* 0x000fc400000001c2 */
[----:B------:R-:W-:Y:S02]  /*3490*/  DMUL R200, R200, R230 ;  /* 0x000000e6c8c87228 */ /* 0x000fe40000000000 */
[----:B------:R-:W-:Y:S02]  /*34a0*/  DFMA R232, -R60, R16, R232 ;  /* 0x000000103ce8722b */ /* 0x000fe400000001e8 */
[----:B------:R-:W-:Y:S02]  /*34b0*/  DFMA R188, R188, R210, R202 ;  /* 0x000000d2bcbc722b */ /* 0x000fe400000000ca */
[----:B------:R-:W-:Y:S02]  /*34c0*/  DMUL R190, R102, 0.75 ;  /* 0x3fe8000066be7828 */ /* 0x000fe40000000000 */
[----:B------:R-:W-:Y:S02]  /*34d0*/  DFMA R220, R234, 2, R220 ;  /* 0x40000000eadc782b */ /* 0x000fe400000000dc */
[----:B------:R-:W-:-:S02]  /*34e0*/  DADD R198, -R56, R198 ;  /* 0x0000000038c67229 */ /* 0x000fc400000001c6 */
[----:B------:R-:W-:Y:S02]  /*34f0*/  DFMA R194, R194, R232, R200 ;  /* 0x000000e8c2c2722b */ /* 0x000fe400000000c8 */
[----:B------:R-:W-:Y:S02]  /*3500*/  DFMA R214, R162, -R236, R214 ;  /* 0x800000eca2d6722b */ /* 0x000fe400000000d6 */
[----:B------:R-:W-:Y:S02]  /*3510*/  DFMA R204, -R60, R162, R204 ;  /* 0x000000a23ccc722b */ /* 0x000fe400000001cc */
[C---:B------:R-:W-:Y:S02]  /*3520*/  DFMA R218, R196.reuse, -R190, R218 ;  /* 0x800000bec4da722b */ /* 0x040fe400000000da */
[----:B------:R-:W-:Y:S02]  /*3530*/  DFMA R200, R196, R102, R188 ;  /* 0x00000066c4c8722b */ /* 0x000fe400000000bc */
[----:B------:R-:W-:-:S02]  /*3540*/  DMUL R220, R198, R220 ;  /* 0x000000dcc6dc7228 */ /* 0x000fc40000000000 */
[----:B---3--:R-:W-:Y:S02]  /*3550*/  DMUL R196, R54, R14 ;  /* 0x0000000e36c47228 */ /* 0x008fe40000000000 */
[----:B------:R-:W-:Y:S02]  /*3560*/  DMUL R198, R14, R96 ;  /* 0x000000600ec67228 */ /* 0x000fe40000000000 */
[----:B------:R-:W-:Y:S02]  /*3570*/  DADD R188, -R56, R192 ;  /* 0x0000000038bc7229 */ /* 0x000fe400000001c0 */
[----:B------:R-:W-:Y:S02]  /*3580*/  DFMA R214, R204, 2, R214 ;  /* 0x40000000ccd6782b */ /* 0x000fe400000000d6 */
[----:B--2---:R-:W-:Y:S02]  /*3590*/  DADD R192, -R56, R98 ;  /* 0x0000000038c07229 */ /* 0x004fe40000000162 */
[----:B----4-:R-:W-:-:S02]  /*35a0*/  DMUL R98, R88, 0.75 ;  /* 0x3fe8000058627828 */ /* 0x010fc40000000000 */
[----:B------:R-:W-:Y:S02]  /*35b0*/  DFMA R202, R58, -R164, R196 ;  /* 0x800000a43aca722b */ /* 0x000fe400000000c4 */
[----:B------:R-:W-:Y:S02]  /*35c0*/  DFMA R204, R16, R96, R200 ;  /* 0x0000006010cc722b */ /* 0x000fe400000000c8 */
[-C--:B------:R-:W-:Y:S02]  /*35d0*/  DFMA R200, R178, R164.reuse, R198 ;  /* 0x000000a4b2c8722b */ /* 0x080fe400000000c6 */
[----:B------:R-:W-:Y:S02]  /*35e0*/  DMUL R190, R50, R164 ;  /* 0x000000a432be7228 */ /* 0x000fe40000000000 */
[----:B------:R-:W-:Y:S02]  /*35f0*/  DADD R198, -R52, R90 ;  /* 0x0000000034c67229 */ /* 0x000fe4000000015a */
[----:B------:R-:W-:-:S02]  /*3600*/  DFMA R202, R148, -R98, R202 ;  /* 0x8000006294ca722b */ /* 0x000fc400000000ca */
[----:B------:R-:W-:Y:S02]  /*3610*/  DFMA R188, R188, R204, R194 ;  /* 0x000000ccbcbc722b */ /* 0x000fe400000000c2 */
[----:B------:R-:W-:Y:S02]  /*3620*/  DFMA R204, R172, R150, R200 ;  /* 0x00000096accc722b */ /* 0x000fe400000000c8 */
[----:B------:R-:W-:Y:S02]  /*3630*/  DFMA R216, R162, R96, R216 ;  /* 0x00000060a2d8722b */ /* 0x000fe400000000d8 */
[----:B------:R-:W-:Y:S02]  /*3640*/  DFMA R178, R178, R164, R196 ;  /* 0x000000a4b2b2722b */ /* 0x000fe400000000c4 */
[----:B------:R-:W-:Y:S02]  /*3650*/  DFMA R210, -R60, R14, R190 ;  /* 0x0000000e3cd2722b */ /* 0x000fe400000001be */
[----:B------:R-:W-:-:S02]  /*3660*/  DMUL R196, R198, R202 ;  /* 0x000000cac6c47228 */ /* 0x000fc40000000000 */
[----:B------:R-:W-:Y:S02]  /*3670*/  DFMA R198, R88, R148, R204 ;  /* 0x0000009458c6722b */ /* 0x000fe400000000cc */
[----:B------:R-:W-:Y:S02]  /*3680*/  DMUL R204, R58, R164 ;  /* 0x000000a43acc7228 */ /* 0x000fe40000000000 */
[----:B------:R-:W-:Y:S02]  /*3690*/  DFMA R212, -R60, R162, R212 ;  /* 0x000000a23cd4722b */ /* 0x000fe400000001d4 */
[----:B------:R-:W-:Y:S02]  /*36a0*/  DFMA R222, R216, 2, R222 ;  /* 0x40000000d8de782b */ /* 0x000fe400000000de */
[----:B------:R-:W-:Y:S02]  /*36b0*/  DFMA R214, R192, R214, R220 ;  /* 0x000000d6c0d6722b */ /* 0x000fe400000000dc */
[----:B------:R-:W-:-:S02]  /*36c0*/  DADD R186, -R56, R186 ;  /* 0x0000000038ba7229 */ /* 0x000fc400000001ba */
[----:B------:R-:W-:Y:S02]  /*36d0*/  DFMA R192, -R100, R150, R210 ;  /* 0x0000009664c0722b */ /* 0x000fe400000001d2 */
[----:B------:R-:W-:Y:S02]  /*36e0*/  DMUL R100, R88, 3 ;  /* 0x4008000058647828 */ /* 0x000fe40000000000 */
[----:B------:R-:W-:Y:S02]  /*36f0*/  DMUL R210, R60, R14 ;  /* 0x0000000e3cd27228 */ /* 0x000fe40000000000 */
[----:B------:R-:W-:Y:S02]  /*3700*/  DFMA R190, R14, R96, R190 ;  /* 0x000000600ebe722b */ /* 0x000fe400000000be */
[----:B------:R-:W-:Y:S02]  /*3710*/  DADD R194, -R52, R56 ;  /* 0x0000000034c27229 */ /* 0x000fe40000000138 */
[----:B------:R-:W-:-:S02]  /*3720*/  DFMA R204, R172, R150, -R204 ;  /* 0x00000096accc722b */ /* 0x000fc400000008cc */
[----:B------:R-:W-:Y:S02]  /*3730*/  DFMA R224, R212, 2, R224 ;  /* 0x40000000d4e0782b */ /* 0x000fe400000000e0 */
[----:B------:R-:W-:Y:S02]  /*3740*/  DFMA R214, R186, R222, R214 ;  /* 0x000000debad6722b */ /* 0x000fe400000000d6 */
[----:B------:R-:W-:Y:S02]  /*3750*/  DADD R184, -R56, R184 ;  /* 0x0000000038b87229 */ /* 0x000fe400000001b8 */
[----:B------:R-:W-:Y:S02]  /*3760*/  DADD R202, R52, -R56 ;  /* 0x0000000034ca7229 */ /* 0x000fe40000000838 */
[----:B------:R-:W-:Y:S02]  /*3770*/  DFMA R178, R176, R150, R178 ;  /* 0x00000096b0b2722b */ /* 0x000fe400000000b2 */
[----:B------:R-:W-:-:S02]  /*3780*/  DFMA R150, R88, R148, -R210 ;  /* 0x000000945896722b */ /* 0x000fc400000008d2 */
[----:B------:R-:W-:Y:S02]  /*3790*/  DFMA R190, R148, R100, R190 ;  /* 0x0000006494be722b */ /* 0x000fe400000000be */
[----:B------:R-:W-:Y:S02]  /*37a0*/  DFMA R194, R194, R198, R196 ;  /* 0x000000c6c2c2722b */ /* 0x000fe400000000c4 */
[----:B------:R-:W-:Y:S02]  /*37b0*/  DFMA R204, -R174, R18, R204 ;  /* 0x00000012aecc722b */ /* 0x000fe400000001cc */
[----:B------:R-:W-:Y:S02]  /*37c0*/  DADD R148, R170, -R52 ;  /* 0x00000000aa947229 */ /* 0x000fe40000000834 */
[----:B------:R-:W-:Y:S02]  /*37d0*/  DADD R182, -R52, R182 ;  /* 0x0000000034b67229 */ /* 0x000fe400000001b6 */
[----:B------:R-:W-:-:S02]  /*37e0*/  DADD R180, -R56, R180 ;  /* 0x0000000038b47229 */ /* 0x000fc400000001b4 */
[----:B------:R-:W-:Y:S02]  /*37f0*/  DFMA R218, -R60, R16, R218 ;  /* 0x000000103cda722b */ /* 0x000fe400000001da */
[----:B------:R-:W-:Y:S02]  /*3800*/  DFMA R184, R184, R224, R214 ;  /* 0x000000e0b8b8722b */ /* 0x000fe400000000d6 */
[----:B------:R-:W-:Y:S02]  /*3810*/  DADD R200, R166, -R56 ;  /* 0x00000000a6c87229 */ /* 0x000fe40000000838 */
[----:B------:R-:W-:Y:S02]  /*3820*/  DMUL R202, R202, R198 ;  /* 0x000000c6caca7228 */ /* 0x000fe40000000000 */
[----:B------:R-:W-:Y:S02]  /*3830*/  DFMA R178, R168, R18, R178 ;  /* 0x00000012a8b2722b */ /* 0x000fe400000000b2 */
[----:B------:R-:W-:-:S02]  /*3840*/  DFMA R148, R148, R204, R194 ;  /* 0x000000cc9494722b */ /* 0x000fc400000000c2 */
[----:B------:R-:W-:Y:S02]  /*3850*/  DADD R166, R166, -R52 ;  /* 0x00000000a6a67229 */ /* 0x000fe40000000834 */
[----:B------:R-:W-:Y:S02]  /*3860*/  DFMA R182, R208, R182, R206 ;  /* 0x000000b6d0b6722b */ /* 0x000fe400000000ce */
[----:B------:R-:W-:Y:S02]  /*3870*/  DFMA R180, R180, R218, R188 ;  /* 0x000000dab4b4722b */ /* 0x000fe400000000bc */
[----:B------:R-:W-:Y:S02]  /*3880*/  DMUL R184, R162, R184 ;  /* 0x000000b8a2b87228 */ /* 0x000fe40000000000 */
[----:B------:R-:W-:Y:S02]  /*3890*/  DFMA R192, R200, R192, R202 ;  /* 0x000000c0c8c0722b */ /* 0x000fe400000000ca */
[----:B------:R-:W-:-:S02]  /*38a0*/  DADD R172, -R56, R90 ;  /* 0x0000000038ac7229 */ /* 0x000fc4000000015a */
[C---:B------:R-:W-:Y:S02]  /*38b0*/  DMUL R170, R92.reuse, 0.75 ;  /* 0x3fe800005caa7828 */ /* 0x040fe40000000000 */
[----:B------:R-:W-:Y:S02]  /*38c0*/  DFMA R190, R92, R20, R190 ;  /* 0x000000145cbe722b */ /* 0x000fe400000000be */
[----:B------:R-:W-:Y:S02]  /*38d0*/  DFMA R148, R166, R178, R148 ;  /* 0x000000b2a694722b */ /* 0x000fe40000000094 */
[C---:B------:R-:W-:Y:S02]  /*38e0*/  DMUL R182, R16.reuse, R182 ;  /* 0x000000b610b67228 */ /* 0x040fe40000000000 */
[----:B------:R-:W-:Y:S01]  /*38f0*/  DFMA R166, R16, R180, R184 ;  /* 0x000000b410a6722b */ /* 0x000fe200000000b8 */
[----:B------:R-:W-:Y:S01]  /*3900*/  FFMA R16, RZ, 3.53125, R3 ;  /* 0x40620000ff107823 */ /* 0x000fe20000000003 */
[----:B------:R-:W-:-:S02]  /*3910*/  DFMA R150, R20, -R170, R150 ;  /* 0x800000aa1496722b */ /* 0x000fc40000000096 */
[----:B------:R-:W-:Y:S02]  /*3920*/  DFMA R172, R172, R190, R192 ;  /* 0x000000beacac722b */ /* 0x000fe400000000c0 */
[----:B------:R-:W-:Y:S01]  /*3930*/  DADD R18, -R56, R94 ;  /* 0x0000000038127229 */ /* 0x000fe2000000015e */
[----:B------:R-:W-:Y:S02]  /*3940*/  FSETP.GT.AND P0, PT, |R16|, 1.469367938527859385e-39, PT ;  /* 0x001000001000780b */ /* 0x000fe40003f04200 */
[----:B------:R-:W-:Y:S01]  /*3950*/  FSETP.GEU.AND P1, PT, |R227|, 6.5827683646048100446e-37, PT ;  /* 0x03600000e300780b */ /* 0x000fe20003f2e200 */
[----:B------:R-:W-:-:S04]  /*3960*/  DFMA R168, R162, R228, R182 ;  /* 0x000000e4a2a8722b */ /* 0x000fc800000000b6 */
[----:B------:R-:W-:Y:S01]  /*3970*/  DFMA R18, R18, R150, R172 ;  /* 0x000000961212722b */ /* 0x000fe200000000ac */
[----:B------:R-:W-:Y:S03]  /*3980*/  BSSY.RECONVERGENT B1, `(.L_x_13) ;  /* 0x000000a000017945 */ /* 0x000fe60003800200 */
[----:B------:R-:W-:-:S04]  /*3990*/  DFMA R168, R164, R148, R168 ;  /* 0x00000094a4a8722b */ /* 0x000fc800000000a8 */
[----:B------:R-:W-:Y:S01]  /*39a0*/  DFMA R166, R14, R18, R166 ;  /* 0x000000120ea6722b */ /* 0x000fe200000000a6 */
[----:B------:R-:W-:Y:S10]  /*39b0*/  @P0 BRA P1, `(.L_x_14) ;  /* 0x0000000000180947 */ /* 0x000ff40000800000 */
[----:B------:R-:W-:Y:S01]  /*39c0*/  IMAD.MOV.U32 R16, RZ, RZ, R226 ;  /* 0x000000ffff107224 */ /* 0x000fe200078e00e2 */
[----:B------:R-:W-:Y:S01]  /*39d0*/  MOV R14, 0x3a00 ;  /* 0x00003a00000e7802 */ /* 0x000fe20000000f00 */
[----:B------:R-:W-:-:S07]  /*39e0*/  IMAD.MOV.U32 R17, RZ, RZ, R227 ;  /* 0x000000ffff117224 */ /* 0x000fce00078e00e3 */
[----:B------:R-:W-:Y:S05]  /*39f0*/  CALL.REL.NOINC `($__internal_0_$__cuda_sm20_div_rn_f64_full) ;  /* 0x0000005800e47944 */ /* 0x000fea0003c00000 */
[----:B------:R-:W-:Y:S01]  /*3a00*/  MOV R2, R184 ;  /* 0x000000b800027202 */ /* 0x000fe20000000f00 */
[----:B------:R-:W-:-:S07]  /*3a10*/  IMAD.MOV.U32 R3, RZ, RZ, R185 ;  /* 0x000000ffff037224 */ /* 0x000fce00078e00b9 */
.L_x_14:
[----:B------:R-:W-:Y:S05]  /*3a20*/  BSYNC.RECONVERGENT B1 ;  /* 0x0000000000017941 */ /* 0x000fea0003800200 */
.L_x_13:
        /* <DEDUP_REMOVED lines=19> */
[----:B------:R-:W-:Y:S05]  /*3b60*/  CALL.REL.NOINC `($__internal_0_$__cuda_sm20_div_rn_f64_full) ;  /* 0x0000005800887944 */ /* 0x000fea0003c00000 */
.L_x_16:
[----:B------:R-:W-:Y:S05]  /*3b70*/  BSYNC.RECONVERGENT B1 ;  /* 0x0000000000017941 */ /* 0x000fea0003800200 */
.L_x_15:
[----:B------:R-:W2:Y:S04]  /*3b80*/  LDG.E.64.CONSTANT R202, desc[UR8][R62.64+0x167d10] ;  /* 0x167d10083eca7981 */ /* 0x000ea8000c1e9b00 */
[----:B------:R-:W2:Y:S04]  /*3b90*/  LDG.E.64.CONSTANT R206, desc[UR8][R62.64+0x16a310] ;  /* 0x16a310083ece7981 */ /* 0x000ea8000c1e9b00 */
        /* <DEDUP_REMOVED lines=18> */
[----:B------:R-:W4:Y:S01]  /*3cc0*/  LDG.E.64 R14, desc[UR8][R74.64+0x169000] ;  /* 0x169000084a0e7981 */ /* 0x000f22000c1e1b00 */
[----:B------:R-:W-:-:S02]  /*3cd0*/  DFMA R20, R86, 8, R154 ;  /* 0x402000005614782b */ /* 0x000fc4000000009a */
[----:B------:R-:W-:Y:S02]  /*3ce0*/  DADD R154, R78, -R146 ;  /* 0x000000004e9a7229 */ /* 0x000fe40000000892 */
[----:B------:R-:W-:Y:S02]  /*3cf0*/  DADD R194, R80, -R144 ;  /* 0x0000000050c27229 */ /* 0x000fe40000000890 */
[----:B------:R-:W-:Y:S02]  /*3d00*/  DADD R196, R82, -R142 ;  /* 0x0000000052c47229 */ /* 0x000fe4000000088e */
[----:B------:R-:W-:Y:S02]  /*3d10*/  DADD R20, -R152, R20 ;  /* 0x0000000098147229 */ /* 0x000fe40000000114 */
[----:B------:R-:W-:Y:S02]  /*3d20*/  DFMA R26, R154, 8, R26 ;  /* 0x402000009a1a782b */ /* 0x000fe4000000001a */
[----:B------:R-:W-:-:S02]  /*3d30*/  DFMA R194, R194, 8, R28 ;  /* 0x40200000c2c2782b */ /* 0x000fc4000000001c */
[----:B------:R-:W-:Y:S02]  /*3d40*/  DFMA R30, R196, 8, R30 ;  /* 0x40200000c41e782b */ /* 0x000fe4000000001e */
[----:B------:R-:W-:-:S08]  /*3d50*/  DADD R198, R84, -R140 ;  /* 0x0000000054c67229 */ /* 0x000fd0000000088c */
[----:B------:R-:W-:Y:S01]  /*3d60*/  DFMA R32, R198, 8, R32 ;  /* 0x40200000c620782b */ /* 0x000fe20000000020 */
[----:B------:R-:W-:Y:S01]  /*3d70*/  UMOV UR10, 0x55555555 ;  /* 0x55555555000a7882 */ /* 0x000fe20000000000 */
[----:B------:R-:W-:Y:S01]  /*3d80*/  UMOV UR11, 0x3fc55555 ;  /* 0x3fc55555000b7882 */ /* 0x000fe20000000000 */
[--C-:B--2---:R-:W-:Y:S02]  /*3d90*/  DADD R208, R202, -R206.reuse ;  /* 0x00000000cad07229 */ /* 0x104fe400000008ce */
[----:B---3--:R-:W-:Y:S02]  /*3da0*/  DADD R206, R204, -R206 ;  /* 0x00000000ccce7229 */ /* 0x008fe400000008ce */
[----:B----4-:R-:W-:Y:S02]  /*3db0*/  DADD R196, -R180, R176 ;  /* 0x00000000b4c47229 */ /* 0x010fe400000001b0 */
[C---:B------:R-:W-:Y:S02]  /*3dc0*/  DADD R202, R200.reuse, -R202 ;  /* 0x00000000c8ca7229 */ /* 0x040fe400000008ca */
[----:B------:R-:W-:-:S02]  /*3dd0*/  DADD R28, R200, -R204 ;  /* 0x00000000c81c7229 */ /* 0x000fc400000008cc */
[----:B------:R-:W-:Y:S02]  /*3de0*/  DADD R152, -R192, R188 ;  /* 0x00000000c0987229 */ /* 0x000fe400000001bc */
[----:B------:R-:W-:Y:S02]  /*3df0*/  DADD R154, -R182, R178 ;  /* 0x00000000b69a7229 */ /* 0x000fe400000001b2 */
[----:B------:R-:W-:Y:S02]  /*3e00*/  DFMA R196, R196, 8, R206 ;  /* 0x40200000c4c4782b */ /* 0x000fe400000000ce */
[----:B------:R-:W-:Y:S02]  /*3e10*/  DADD R194, R194, -R162 ;  /* 0x00000000c2c27229 */ /* 0x000fe400000008a2 */
[----:B------:R-:W-:Y:S02]  /*3e20*/  DFMA R28, R152, 8, R28 ;  /* 0x40200000981c782b */ /* 0x000fe4000000001c */
[----:B------:R-:W-:-:S02]  /*3e30*/  DFMA R202, R154, 8, R202 ;  /* 0x402000009aca782b */ /* 0x000fc400000000ca */
[----:B------:R-:W-:Y:S02]  /*3e40*/  DADD R152, R164, -R162 ;  /* 0x00000000a4987229 */ /* 0x000fe400000008a2 */
[----:B------:R-:W-:Y:S02]  /*3e50*/  DADD R154, -R172, R174 ;  /* 0x00000000ac9a7229 */ /* 0x000fe400000001ae */
[C---:B------:R-:W-:Y:S02]  /*3e60*/  DMUL R196, R156.reuse, R196 ;  /* 0x000000c49cc47228 */ /* 0x040fe40000000000 */
[----:B------:R-:W-:Y:S02]  /*3e70*/  DMUL R194, R156, R194 ;  /* 0x000000c29cc27228 */ /* 0x000fe40000000000 */
[----:B------:R-:W-:Y:S02]  /*3e80*/  DADD R26, R26, -R164 ;  /* 0x000000001a1a7229 */ /* 0x000fe400000008a4 */
[----:B------:R-:W-:-:S02]  /*3e90*/  DADD R210, -R190, R186 ;  /* 0x00000000bed27229 */ /* 0x000fc400000001ba */
[----:B------:R-:W-:Y:S02]  /*3ea0*/  DADD R190, R192, -R190 ;  /* 0x00000000c0be7229 */ /* 0x000fe400000008be */
[----:B------:R-:W-:Y:S02]  /*3eb0*/  DADD R30, R30, -R172 ;  /* 0x000000001e1e7229 */ /* 0x000fe400000008ac */
[----:B------:R-:W-:Y:S02]  /*3ec0*/  DFMA R152, R154, 8, R152 ;  /* 0x402000009a98782b */ /* 0x000fe40000000098 */
[----:B------:R-:W-:Y:S02]  /*3ed0*/  DADD R156, -R150, R18 ;  /* 0x00000000969c7229 */ /* 0x000fe40000000112 */
[----:B------:R-:W-:Y:S02]  /*3ee0*/  DFMA R208, R210, 8, R208 ;  /* 0x40200000d2d0782b */ /* 0x000fe400000000d0 */
[----:B------:R-:W-:-:S02]  /*3ef0*/  DADD R150, -R150, R148 ;  /* 0x0000000096967229 */ /* 0x000fc40000000194 */
[----:B------:R-:W-:Y:S02]  /*3f00*/  DADD R186, R188, -R186 ;  /* 0x00000000bcba7229 */ /* 0x000fe400000008ba */
[----:B------:R-:W-:Y:S02]  /*3f10*/  DADD R180, R182, -R180 ;  /* 0x00000000b6b47229 */ /* 0x000fe400000008b4 */
[----:B------:R-:W-:Y:S02]  /*3f20*/  DFMA R26, R158, R26, -R194 ;  /* 0x0000001a9e1a722b */ /* 0x000fe400000008c2 */
[----:B------:R-:W-:Y:S02]  /*3f30*/  DFMA R156, R156, 8, R190 ;  /* 0x402000009c9c782b */ /* 0x000fe400000000be */
[----:B------:R-:W-:Y:S02]  /*3f40*/  DMUL R30, R124, R30 ;  /* 0x0000001e7c1e7228 */ /* 0x000fe40000000000 */
[----:B------:R-:W-:-:S02]  /*3f50*/  DADD R148, -R148, R16 ;  /* 0x0000000094947229 */ /* 0x000fc40000000110 */
[----:B------:R-:W-:Y:S02]  /*3f60*/  DADD R32, R32, -R174 ;  /* 0x0000000020207229 */ /* 0x000fe400000008ae */
[----:B------:R-:W-:Y:S02]  /*3f70*/  DMUL R152, R88, R152 ;  /* 0x0000009858987228 */ /* 0x000fe40000000000 */
[----:B------:R-:W-:Y:S02]  /*3f80*/  DMUL R160, R160, R208 ;  /* 0x000000d0a0a07228 */ /* 0x000fe40000000000 */
[----:B------:R-:W-:Y:S02]  /*3f90*/  DADD R176, R178, -R176 ;  /* 0x00000000b2b07229 */ /* 0x000fe400000008b0 */
[----:B------:R-:W-:Y:S02]  /*3fa0*/  DFMA R196, R158, R202, -R196 ;  /* 0x000000ca9ec4722b */ /* 0x000fe400000008c4 */
[----:B------:R-:W-:-:S02]  /*3fb0*/  DFMA R26, R30, -8, R26 ;  /* 0xc02000001e1a782b */ /* 0x000fc4000000001a */
[----:B------:R-:W-:Y:S02]  /*3fc0*/  DMUL R156, R124, R156 ;  /* 0x0000009c7c9c7228 */ /* 0x000fe40000000000 */
[----:B------:R-:W-:Y:S01]  /*3fd0*/  DFMA R150, R150, 8, R180 ;  /* 0x402000009696782b */ /* 0x000fe200000000b4 */
[----:B------:R-:W2:Y:S01]  /*3fe0*/  LDG.E.64.CONSTANT R124, desc[UR8][R64.64+0x385500] ;  /* 0x38550008407c7981 */ /* 0x000ea2000c1e9b00 */
[----:B------:R-:W-:Y:S02]  /*3ff0*/  DADD R16, -R18, R16 ;  /* 0x0000000012107229 */ /* 0x000fe40000000110 */
[----:B------:R-:W-:Y:S02]  /*4000*/  DFMA R148, R148, 8, R186 ;  /* 0x402000009494782b */ /* 0x000fe400000000ba */
[----:B------:R-:W-:Y:S02]  /*4010*/  DMUL R32, R126, R32 ;  /* 0x000000207e207228 */ /* 0x000fe40000000000 */
[----:B------:R-:W-:-:S02]  /*4020*/  DADD R20, R20, -R152 ;  /* 0x0000000014147229 */ /* 0x000fc40000000898 */
[----:B------:R-:W-:Y:S02]  /*4030*/  DFMA R28, R122, R28, -R160 ;  /* 0x0000001c7a1c722b */ /* 0x000fe400000008a0 */
[----:B------:R-:W-:Y:S01]  /*4040*/  DFMA R156, R156, -8, R196 ;  /* 0xc02000009c9c782b */ /* 0x000fe200000000c4 */
[----:B------:R-:W3:Y:S01]  /*4050*/  LDG.E.64.CONSTANT R122, desc[UR8][R64.64+0x387b00] ;  /* 0x387b0008407a7981 */ /* 0x000ee2000c1e9b00 */
[----:B------:R-:W-:Y:S02]  /*4060*/  DMUL R150, R120, R150 ;  /* 0x0000009678967228 */ /* 0x000fe40000000000 */
[----:B------:R-:W-:Y:S01]  /*4070*/  DFMA R16, R16, 8, R176 ;  /* 0x402000001010782b */ /* 0x000fe200000000b0 */
[----:B------:R-:W4:Y:S01]  /*4080*/  LDG.E.64.CONSTANT R120, desc[UR8][R64.64+0x385e80] ;  /* 0x385e800840787981 */ /* 0x000f22000c1e9b00 */
[----:B------:R-:W-:Y:S02]  /*4090*/  DMUL R148, R126, R148 ;  /* 0x000000947e947228 */ /* 0x000fe40000000000 */
[----:B------:R-:W-:-:S02]  /*40a0*/  DFMA R26, R32, 8, R26 ;  /* 0x40200000201a782b */ /* 0x000fc4000000001a */
[----:B------:R-:W-:Y:S02]  /*40b0*/  DMUL R20, R20, R184 ;  /* 0x000000b814147228 */ /* 0x000fe40000000000 */
[----:B------:R-:W-:Y:S02]  /*40c0*/  DFMA R28, R150, -8, R28 ;  /* 0xc0200000961c782b */ /* 0x000fe4000000001c */
[----:B------:R-:W-:Y:S02]  /*40d0*/  DMUL R16, R118, R16 ;  /* 0x0000001076107228 */ /* 0x000fe40000000000 */
[----:B------:R-:W-:Y:S01]  /*40e0*/  DFMA R148, R148, 8, R156 ;  /* 0x402000009494782b */ /* 0x000fe2000000009c */
[----:B------:R-:W4:Y:S01]  /*40f0*/  LDG.E.64.CONSTANT R118, desc[UR8][R64.64+0x387180] ;  /* 0x3871800840767981 */ /* 0x000f22000c1e9b00 */
[----:B------:R-:W-:-:S03]  /*4100*/  DFMA R20, R26, R184, R20 ;  /* 0x000000b81a14722b */ /* 0x000fc60000000014 */
[----:B------:R0:W5:Y:S01]  /*4110*/  LDG.E.64 R26, desc[UR8][R74.64+0x21d800] ;  /* 0x21d800084a1a7981 */ /* 0x000162000c1e1b00 */
[----:B------:R-:W-:-:S04]  /*4120*/  DFMA R16, R16, 8, R28 ;  /* 0x402000001010782b */ /* 0x000fc8000000001c */
[----:B------:R-:W-:-:S08]  /*4130*/  DFMA R20, R148, R2, R20 ;  /* 0x000000029414722b */ /* 0x000fd00000000014 */
[----:B------:R-:W-:-:S08]  /*4140*/  DFMA R16, R16, R2, R20 ;  /* 0x000000021010722b */ /* 0x000fd00000000014 */
[----:B------:R-:W-:Y:S01]  /*4150*/  DFMA R16, R168, UR10, R16 ;  /* 0x0000000aa8107c2b */ /* 0x000fe20008000010 */
[----:B------:R-:W-:Y:S01]  /*4160*/  UMOV UR10, 0xd6ac6977 ;  /* 0xd6ac6977000a7882 */ /* 0x000fe20000000000 */
[----:B------:R-:W-:-:S06]  /*4170*/  UMOV UR11, 0x3fb2b324 ;  /* 0x3fb2b324000b7882 */ /* 0x000fcc0000000000 */
[----:B------:R-:W-:-:S07]  /*4180*/  DFMA R14, R16, UR10, R14 ;  /* 0x0000000a100e7c2b */ /* 0x000fce000800000e */
        /* <DEDUP_REMOVED lines=9> */
[----:B------:R-:W-:-:S08]  /*4220*/  DFMA R28, R16, R28, R16 ;  /* 0x0000001c101c722b */ /* 0x000fd00000000010 */
[----:B------:R-:W-:-:S08]  /*4230*/  DFMA R20, R28, -R20, 1 ;  /* 0x3ff000001c14742b */ /* 0x000fd00000000814 */
[----:B------:R-:W-:Y:S02]  /*4240*/  DFMA R32, R28, R20, R28 ;  /* 0x000000141c20722b */ /* 0x000fe4000000001c */
[----:B-1----:R-:W-:Y:S02]  /*4250*/  DADD R14, -R68, R164 ;  /* 0x00000000440e7229 */ /* 0x002fe400000001a4 */
[----:B------:R-:W-:Y:S02]  /*4260*/  DADD R16, -R66, R162 ;  /* 0x0000000042107229 */ /* 0x000fe400000001a2 */
[----:B------:R-:W-:Y:S02]  /*4270*/  DADD R20, -R72, R174 ;  /* 0x0000000048147229 */ /* 0x000fe400000001ae */
[----:B------:R-:W-:Y:S01]  /*4280*/  DFMA R128, R152, 8, R128 ;  /* 0x402000009880782b */ /* 0x000fe20000000080 */
[----:B------:R-:W-:Y:S01]  /*4290*/  BSSY.RECONVERGENT B1, `(.L_x_17) ;  /* 0x0000024000017945 */ /* 0x000fe20003800200 */
[----:B--2---:R-:W-:-:S02]  /*42a0*/  DADD R146, -R124, R146 ;  /* 0x000000007c927229 */ /* 0x004fc40000000192 */
[----:B---3--:R-:W-:-:S06]  /*42b0*/  DADD R144, -R122, R144 ;  /* 0x000000007a907229 */ /* 0x008fcc0000000190 */
[----:B------:R-:W-:Y:S02]  /*42c0*/  DFMA R146, R14, 8, R146 ;  /* 0x402000000e92782b */ /* 0x000fe40000000092 */
[----:B------:R-:W-:Y:S02]  /*42d0*/  DADD R14, R124, -R122 ;  /* 0x000000007c0e7229 */ /* 0x000fe4000000087a */
[----:B------:R-:W-:Y:S02]  /*42e0*/  DFMA R144, R16, 8, R144 ;  /* 0x402000001090782b */ /* 0x000fe40000000090 */
[C---:B----4-:R-:W-:Y:S02]  /*42f0*/  DADD R142, -R120.reuse, R142 ;  /* 0x00000000788e7229 */ /* 0x050fe4000000018e */
[----:B------:R-:W-:Y:S02]  /*4300*/  DADD R16, -R120, R118 ;  /* 0x0000000078107229 */ /* 0x000fe40000000176 */
[----:B------:R-:W-:-:S02]  /*4310*/  DADD R140, -R118, R140 ;  /* 0x00000000768c7229 */ /* 0x000fc4000000018c */
[----:B------:R-:W-:-:S04]  /*4320*/  DMUL R144, R108, R144 ;  /* 0x000000906c907228 */ /* 0x000fc80000000000 */
[----:B------:R-:W-:Y:S02]  /*4330*/  DFMA R14, R16, 8, R14 ;  /* 0x40200000100e782b */ /* 0x000fe4000000000e */
[----:B------:R-:W-:Y:S02]  /*4340*/  DFMA R20, R20, 8, R140 ;  /* 0x402000001414782b */ /* 0x000fe4000000008c */
[----:B------:R-:W-:Y:S02]  /*4350*/  DFMA R144, R114, R146, -R144 ;  /* 0x000000927290722b */ /* 0x000fe40000000890 */
[----:B------:R-:W-:-:S08]  /*4360*/  DMUL R148, R18, R2 ;  /* 0x0000000212947228 */ /* 0x000fd00000000000 */
[----:B------:R-:W-:Y:S02]  /*4370*/  DMUL R28, R32, R148 ;  /* 0x00000094201c7228 */ /* 0x000fe40000000000 */
[----:B------:R-:W-:-:S06]  /*4380*/  DADD R18, -R70, R172 ;  /* 0x0000000046127229 */ /* 0x000fcc00000001ac */
[----:B------:R-:W-:Y:S02]  /*4390*/  DFMA R30, R28, -144, R148 ;  /* 0xc06200001c1e782b */ /* 0x000fe40000000094 */
[----:B------:R-:W-:-:S06]  /*43a0*/  DFMA R18, R18, 8, R142 ;  /* 0x402000001212782b */ /* 0x000fcc000000008e */
[----:B------:R-:W-:Y:S02]  /*43b0*/  DFMA R28, R32, R30, R28 ;  /* 0x0000001e201c722b */ /* 0x000fe4000000001c */
[----:B------:R-:W-:Y:S02]  /*43c0*/  DMUL R126, R92, R14 ;  /* 0x0000000e5c7e7228 */ /* 0x000fe40000000000 */
[----:B------:R-:W-:Y:S01]  /*43d0*/  DMUL R18, R116, R18 ;  /* 0x0000001274127228 */ /* 0x000fe20000000000 */
[----:B------:R-:W-:-:S05]  /*43e0*/  FSETP.GEU.AND P1, PT, |R149|, 6.5827683646048100446e-37, PT ;  /* 0x036000009500780b */ /* 0x000fca0003f2e200 */
[----:B------:R-:W-:-:S05]  /*43f0*/  FFMA R14, RZ, 3.53125, R29 ;  /* 0x40620000ff0e7823 */ /* 0x000fca000000001d */
[----:B------:R-:W-:Y:S01]  /*4400*/  FSETP.GT.AND P0, PT, |R14|, 1.469367938527859385e-39, PT ;  /* 0x001000000e00780b */ /* 0x000fe20003f04200 */
[----:B------:R-:W-:Y:S02]  /*4410*/  DFMA R18, R18, -8, R144 ;  /* 0xc02000001212782b */ /* 0x000fe40000000090 */
[----:B------:R-:W-:Y:S02]  /*4420*/  DMUL R20, R112, R20 ;  /* 0x0000001470147228 */ /* 0x000fe40000000000 */
[----:B------:R-:W-:-:S06]  /*4430*/  DADD R32, R128, -R126 ;  /* 0x0000000080207229 */ /* 0x000fcc000000087e */
[----:B------:R-:W-:Y:S02]  /*4440*/  DFMA R30, R20, 8, R18 ;  /* 0x40200000141e782b */ /* 0x000fe40000000012 */
[----:B------:R-:W-:Y:S01]  /*4450*/  DFMA R32, R76, -8, R32 ;  /* 0xc02000004c20782b */ /* 0x000fe20000000020 */
[----:B------:R-:W-:Y:S10]  /*4460*/  @P0 BRA P1, `(.L_x_18) ;  /* 0x0000000000180947 */ /* 0x000ff40000800000 */
[----:B------:R-:W-:Y:S01]  /*4470*/  MOV R16, R148 ;  /* 0x0000009400107202 */ /* 0x000fe20000000f00 */
[----:B------:R-:W-:Y:S01]  /*4480*/  IMAD.MOV.U32 R17, RZ, RZ, R149 ;  /* 0x000000ffff117224 */ /* 0x000fe200078e0095 */
[----:B------:R-:W-:-:S07]  /*4490*/  MOV R14, 0x44b0 ;  /* 0x000044b0000e7802 */ /* 0x000fce0000000f00 */
[----:B-----5:R-:W-:Y:S05]  /*44a0*/  CALL.REL.NOINC `($__internal_0_$__cuda_sm20_div_rn_f64_full) ;  /* 0x0000005000387944 */ /* 0x020fea0003c00000 */
[----:B------:R-:W-:Y:S02]  /*44b0*/  IMAD.MOV.U32 R28, RZ, RZ, R184 ;  /* 0x000000ffff1c7224 */ /* 0x000fe400078e00b8 */
[----:B------:R-:W-:-:S07]  /*44c0*/  IMAD.MOV.U32 R29, RZ, RZ, R185 ;  /* 0x000000ffff1d7224 */ /* 0x000fce00078e00b9 */
.L_x_18:
[----:B------:R-:W-:Y:S05]  /*44d0*/  BSYNC.RECONVERGENT B1 ;  /* 0x0000000000017941 */ /* 0x000fea0003800200 */
.L_x_17:
        /* <DEDUP_REMOVED lines=21> */
.L_x_20:
[----:B------:R-:W-:Y:S05]  /*4630*/  BSYNC.RECONVERGENT B1 ;  /* 0x0000000000017941 */ /* 0x000fea0003800200 */
.L_x_19:
        /* <DEDUP_REMOVED lines=54> */
[----:B------:R-:W-:-:S02]  /*49a0*/  DADD R148, R148, -R150 ;  /* 0x0000000094947229 */ /* 0x000fc40000000896 */
[----:B------:R-:W-:Y:S01]  /*49b0*/  DADD R128, -R128, R140 ;  /* 0x0000000080807229 */ /* 0x000fe2000000018c */
[----:B------:R-:W3:Y:S01]  /*49c0*/  LDG.E.64.CONSTANT R150, desc[UR8][R136.64+0x386800] ;  /* 0x3868000888967981 */ /* 0x000ee2000c1e9b00 */
[----:B------:R-:W-:Y:S02]  /*49d0*/  DMUL R18, R108, R18 ;  /* 0x000000126c127228 */ /* 0x000fe40000000000 */
[----:B------:R-:W-:Y:S01]  /*49e0*/  DFMA R2, R146, 8, R2 ;  /* 0x402000009202782b */ /* 0x000fe20000000002 */
[----:B------:R-:W4:Y:S01]  /*49f0*/  LDG.E.64.CONSTANT R108, desc[UR8][R138.64+0x3867f8] ;  /* 0x3867f8088a6c7981 */ /* 0x000f22000c1e9b00 */
[----:B------:R-:W-:Y:S02]  /*4a00*/  DADD R154, R154, -R156 ;  /* 0x000000009a9a7229 */ /* 0x000fe4000000089c */
[----:B------:R-:W-:Y:S01]  /*4a10*/  DADD R102, -R160, R168 ;  /* 0x00000000a0667229 */ /* 0x000fe200000001a8 */
[----:B------:R-:W3:Y:S01]  /*4a20*/  LDG.E.64.CONSTANT R156, desc[UR8][R136.64+0x2d2980] ;  /* 0x2d298008889c7981 */ /* 0x000ee2000c1e9b00 */
[----:B------:R-:W-:-:S03]  /*4a30*/  DADD R140, -R140, R142 ;  /* 0x000000008c8c7229 */ /* 0x000fc6000000018e */
[----:B------:R-:W4:Y:S01]  /*4a40*/  LDG.E.64.CONSTANT R146, desc[UR8][R136.64+0x2d0d00] ;  /* 0x2d0d000888927981 */ /* 0x000f22000c1e9b00 */
[----:B------:R-:W-:Y:S02]  /*4a50*/  DADD R142, R142, -R144 ;  /* 0x000000008e8e7229 */ /* 0x000fe40000000890 */
[----:B------:R-:W-:Y:S01]  /*4a60*/  DADD R160, -R160, R176 ;  /* 0x00000000a0a07229 */ /* 0x000fe200000001b0 */
[----:B------:R-:W4:Y:S01]  /*4a70*/  LDG.E.64.CONSTANT R144, desc[UR8][R138.64+0x2d1ff0] ;  /* 0x2d1ff0088a907981 */ /* 0x000f22000c1e9b00 */
[----:B------:R-:W-:Y:S02]  /*4a80*/  DFMA R102, R102, 8, R128 ;  /* 0x402000006666782b */ /* 0x000fe40000000080 */
[----:B------:R-:W-:Y:S01]  /*4a90*/  DADD R176, -R176, R178 ;  /* 0x00000000b0b07229 */ /* 0x000fe200000001b2 */
[----:B------:R-:W4:Y:S01]  /*4aa0*/  LDG.E.64.CONSTANT R128, desc[UR8][R138.64+0x2d2010] ;  /* 0x2d2010088a807981 */ /* 0x000f22000c1e9b00 */
[----:B------:R-:W-:Y:S02]  /*4ab0*/  DFMA R14, R140, 8, R14 ;  /* 0x402000008c0e782b */ /* 0x000fe4000000000e */
[----:B------:R-:W-:Y:S01]  /*4ac0*/  DFMA R2, R114, R2, -R18 ;  /* 0x000000027202722b */ /* 0x000fe20000000812 */
[----:B------:R-:W4:Y:S01]  /*4ad0*/  LDG.E.64.CONSTANT R140, desc[UR8][R138.64+0x2d2008] ;  /* 0x2d2008088a8c7981 */ /* 0x000f22000c1e9b00 */
[----:B------:R-:W-:-:S02]  /*4ae0*/  DMUL R102, R116, R102 ;  /* 0x0000006674667228 */ /* 0x000fc40000000000 */
[----:B------:R-:W-:Y:S01]  /*4af0*/  DFMA R148, R160, 8, R148 ;  /* 0x40200000a094782b */ /* 0x000fe20000000094 */
[----:B------:R-:W4:Y:S01]  /*4b00*/  LDG.E.64.CONSTANT R18, desc[UR8][R138.64+0x385500] ;  /* 0x385500088a127981 */ /* 0x000f22000c1e9b00 */
[----:B------:R-:W-:Y:S02]  /*4b10*/  DADD R168, -R168, R178 ;  /* 0x00000000a8a87229 */ /* 0x000fe400000001b2 */
[----:B------:R-:W-:Y:S01]  /*4b20*/  DFMA R142, R176, 8, R142 ;  /* 0x40200000b08e782b */ /* 0x000fe2000000008e */
[----:B------:R-:W4:Y:S01]  /*4b30*/  LDG.E.64.CONSTANT R178, desc[UR8][R138.64+0x387b00] ;  /* 0x387b00088ab27981 */ /* 0x000f22000c1e9b00 */
[----:B------:R-:W-:Y:S02]  /*4b40*/  DFMA R14, R104, R14, -R20 ;  /* 0x0000000e680e722b */ /* 0x000fe40000000814 */
[----:B------:R-:W-:Y:S01]  /*4b50*/  DFMA R2, R102, -8, R2 ;  /* 0xc02000006602782b */ /* 0x000fe20000000002 */
[----:B------:R-:W4:Y:S01]  /*4b60*/  LDG.E.64.CONSTANT R104, desc[UR8][R136.64+0x385500] ;  /* 0x3855000888687981 */ /* 0x000f22000c1e9b00 */
[----:B------:R-:W-:-:S02]  /*4b70*/  DMUL R148, R110, R148 ;  /* 0x000000946e947228 */ /* 0x000fc40000000000 */
[----:B------:R-:W-:Y:S01]  /*4b80*/  DFMA R154, R168, 8, R154 ;  /* 0x40200000a89a782b */ /* 0x000fe2000000009a */
[----:B------:R-:W4:Y:S01]  /*4b90*/  LDG.E.64.CONSTANT R102, desc[UR8][R136.64+0x385e80] ;  /* 0x385e800888667981 */ /* 0x000f22000c1e9b00 */
[----:B------:R-:W-:-:S03]  /*4ba0*/  DMUL R142, R112, R142 ;  /* 0x0000008e708e7228 */ /* 0x000fc60000000000 */
[----:B------:R-:W4:Y:S01]  /*4bb0*/  LDG.E.64.CONSTANT R110, desc[UR8][R136.64+0x387b00] ;  /* 0x387b0008886e7981 */ /* 0x000f22000c1e9b00 */
[----:B------:R-:W-:Y:S02]  /*4bc0*/  DFMA R14, R148, -8, R14 ;  /* 0xc0200000940e782b */ /* 0x000fe4000000000e */
[----:B------:R-:W-:Y:S01]  /*4bd0*/  DMUL R154, R106, R154 ;  /* 0x0000009a6a9a7228 */ /* 0x000fe20000000000 */
[----:B------:R-:W4:Y:S01]  /*4be0*/  LDG.E.64.CONSTANT R148, desc[UR8][R138.64+0x385e80] ;  /* 0x385e80088a947981 */ /* 0x000f22000c1e9b00 */
[----:B------:R-:W-:-:S03]  /*4bf0*/  DFMA R2, R142, 8, R2 ;  /* 0x402000008e02782b */ /* 0x000fc60000000002 */
[----:B------:R-:W4:Y:S03]  /*4c00*/  LDG.E.64.CONSTANT R142, desc[UR8][R138.64+0x2d1ff8] ;  /* 0x2d1ff8088a8e7981 */ /* 0x000f26000c1e9b00 */
[----:B------:R-:W-:Y:S01]  /*4c10*/  DFMA R14, R154, 8, R14 ;  /* 0x402000009a0e782b */ /* 0x000fe2000000000e */
[----:B------:R-:W4:Y:S01]  /*4c20*/  LDG.E.64.CONSTANT R106, desc[UR8][R136.64+0x387180] ;  /* 0x38718008886a7981 */ /* 0x000f22000c1e9b00 */
[----:B------:R-:W-:-:S03]  /*4c30*/  DFMA R2, R2, R28, R30 ;  /* 0x0000001c0202722b */ /* 0x000fc6000000001e */
[----:B------:R-:W4:Y:S04]  /*4c40*/  LDG.E.64.CONSTANT R154, desc[UR8][R136.64+0x2d3300] ;  /* 0x2d330008889a7981 */ /* 0x000f28000c1e9b00 */
[----:B------:R-:W4:Y:S01]  /*4c50*/  LDG.E.64.CONSTANT R112, desc[UR8][R138.64+0x386808] ;  /* 0x386808088a707981 */ /* 0x000f22000c1e9b00 */
[----:B------:R-:W-:-:S03]  /*4c60*/  DFMA R2, R14, R28, R2 ;  /* 0x0000001c0e02722b */ /* 0x000fc60000000002 */
[----:B------:R-:W4:Y:S04]  /*4c70*/  LDG.E.64.CONSTANT R114, desc[UR8][R138.64+0x3867f0] ;  /* 0x3867f0088a727981 */ /* 0x000f28000c1e9b00 */
[----:B------:R-:W4:Y:S01]  /*4c80*/  LDG.E.64.CONSTANT R116, desc[UR8][R138.64+0x386810] ;  /* 0x386810088a747981 */ /* 0x000f22000c1e9b00 */
[----:B------:R-:W-:Y:S01]  /*4c90*/  DFMA R2, R166, UR10, R2 ;  /* 0x0000000aa6027c2b */ /* 0x000fe20008000002 */
[----:B------:R-:W-:Y:S01]  /*4ca0*/  UMOV UR10, 0xd6ac6977 ;  /* 0xd6ac6977000a7882 */ /* 0x000fe20000000000 */
[----:B------:R-:W-:Y:S01]  /*4cb0*/  UMOV UR11, 0x3fb2b324 ;  /* 0x3fb2b324000b7882 */ /* 0x000fe20000000000 */
[----:B------:R0:W4:Y:S04]  /*4cc0*/  LDG.E.64.CONSTANT R166, desc[UR8][R134.64+0x2d1ff0] ;  /* 0x2d1ff00886a67981 */ /* 0x000128000c1e9b00 */
[----:B------:R-:W4:Y:S01]  /*4cd0*/  LDG.E.64.CONSTANT R160, desc[UR8][R132.64+0x43b000] ;  /* 0x43b0000884a07981 */ /* 0x000f22000c1e9b00 */
[----:B-----5:R-:W-:-:S03]  /*4ce0*/  DFMA R14, R2, UR10, R26 ;  /* 0x0000000a020e7c2b */ /* 0x020fc6000800001a */
[----:B------:R1:W4:Y:S04]  /*4cf0*/  LDG.E.64.CONSTANT R136, desc[UR8][R132.64+0x4ef800] ;  /* 0x4ef8000884887981 */ /* 0x000328000c1e9b00 */
[----:B------:R0:W-:Y:S04]  /*4d00*/  STG.E.64 desc[UR8][R74.64+0x21d800], R14 ;  /* 0x21d8000e4a007986 */ /* 0x0001e8000c101b08 */
[----:B------:R-:W2:Y:S04]  /*4d10*/  LDG.E.64 R30, desc[UR8][R24.64+-0x8] ;  /* 0xfffff808181e7981 */ /* 0x000ea8000c1e1b00 */
[----:B------:R-:W3:Y:S04]  /*4d20*/  LDG.E.64 R26, desc[UR8][R24.64] ;  /* 0x00000008181a7981 */ /* 0x000ee8000c1e1b00 */
[----:B------:R-:W4:Y:S04]  /*4d30*/  LDG.E.64 R32, desc[UR8][R24.64+0x8] ;  /* 0x0000080818207981 */ /* 0x000f28000c1e1b00 */
[----:B------:R-:W4:Y:S04]  /*4d40*/  LDG.E.64 R2, desc[UR8][R24.64+-0x10] ;  /* 0xfffff00818027981 */ /* 0x000f28000c1e1b00 */
[----:B------:R-:W4:Y:S04]  /*4d50*/  LDG.E.64 R176, desc[UR8][R24.64+0x10] ;  /* 0x0000100818b07981 */ /* 0x000f28000c1e1b00 */
[----:B0-----:R-:W4:Y:S04]  /*4d60*/  LDG.E.64 R14, desc[UR8][R22.64] ;  /* 0x00000008160e7981 */ /* 0x001f28000c1e1b00 */
        /* <DEDUP_REMOVED lines=10> */
[----:B------:R-:W-:-:S02]  /*4e10*/  DMUL R238, R222, 3 ;  /* 0x40080000deee7828 */ /* 0x000fc40000000000 */
[----:B------:R-:W-:Y:S02]  /*4e20*/  DMUL R240, R230, 3 ;  /* 0x40080000e6f07828 */ /* 0x000fe40000000000 */
[----:B------:R-:W-:Y:S02]  /*4e30*/  DADD R218, -R90, R218 ;  /* 0x000000005ada7229 */ /* 0x000fe400000001da */
[----:B------:R-:W-:Y:S02]  /*4e40*/  DMUL R230, R230, 0.75 ;  /* 0x3fe80000e6e67828 */ /* 0x000fe40000000000 */
[----:B------:R-:W-:Y:S02]  /*4e50*/  DADD R228, -R90, R228 ;  /* 0x000000005ae47229 */ /* 0x000fe400000001e4 */
[C---:B------:R-:W-:Y:S02]  /*4e60*/  DADD R192, -R94.reuse, R192 ;  /* 0x000000005ec07229 */ /* 0x040fe400000001c0 */
[----:B------:R-:W-:-:S02]  /*4e70*/  DADD R194, -R94, R194 ;  /* 0x000000005ec27229 */ /* 0x000fc400000001c2 */
[----:B------:R-:W-:Y:S02]  /*4e80*/  DADD R198, -R94, R198 ;  /* 0x000000005ec67229 */ /* 0x000fe400000001c6 */
[----:B--2---:R-:W-:-:S08]  /*4e90*/  DMUL R234, R220, R30 ;  /* 0x0000001edcea7228 */ /* 0x004fd00000000000 */
[----:B---3--:R-:W-:-:S08]  /*4ea0*/  DFMA R236, R100, R26, R234 ;  /* 0x0000001a64ec722b */ /* 0x008fd000000000ea */
[----:B----4-:R-:W-:Y:S02]  /*4eb0*/  DFMA R236, R32, R238, R236 ;  /* 0x000000ee20ec722b */ /* 0x010fe400000000ec */
[----:B------:R-:W-:Y:S02]  /*4ec0*/  DMUL R238, R100, R26 ;  /* 0x0000001a64ee7228 */ /* 0x000fe40000000000 */
[----:B------:R-:W-:Y:S02]  /*4ed0*/  DMUL R220, R220, 3 ;  /* 0x40080000dcdc7828 */ /* 0x000fe40000000000 */
[----:B------:R-:W-:Y:S02]  /*4ee0*/  DMUL R134, R26, R240 ;  /* 0x000000f01a867228 */ /* 0x000fe40000000000 */
[----:B------:R-:W-:Y:S02]  /*4ef0*/  DFMA R236, R224, R176, R236 ;  /* 0x000000b0e0ec722b */ /* 0x000fe400000000ec */
[----:B------:R-:W-:-:S06]  /*4f00*/  DFMA R238, R232, R2, R238 ;  /* 0x00000002e8ee722b */ /* 0x000fcc00000000ee */
[----:B------:R-:W-:Y:S02]  /*4f10*/  DFMA R236, R236, 2, R134 ;  /* 0x40000000ecec782b */ /* 0x000fe40000000086 */
[----:B------:R-:W-:-:S08]  /*4f20*/  DFMA R220, R30, R220, R238 ;  /* 0x000000dc1edc722b */ /* 0x000fd000000000ee */
[----:B-1----:R-:W-:Y:S02]  /*4f30*/  DFMA R132, R222, R32, R220 ;  /* 0x00000020de84722b */ /* 0x002fe400000000dc */
[----:B------:R-:W-:Y:S02]  /*4f40*/  DFMA R220, R30, R158, R236 ;  /* 0x0000009e1edc722b */ /* 0x000fe400000000ec */
[----:B------:R-:W-:-:S08]  /*4f50*/  DMUL R236, R156, 3 ;  /* 0x400800009cec7828 */ /* 0x000fd00000000000 */
[----:B------:R-:W-:Y:S02]  /*4f60*/  DFMA R220, R32, R236, R220 ;  /* 0x000000ec20dc722b */ /* 0x000fe400000000dc */
[----:B------:R-:W-:Y:S02]  /*4f70*/  DFMA R132, R132, 2, R134 ;  /* 0x400000008484782b */ /* 0x000fe40000000086 */
[----:B------:R-:W-:-:S04]  /*4f80*/  DMUL R134, R158, 3 ;  /* 0x400800009e867828 */ /* 0x000fc80000000000 */
[----:B------:R-:W-:-:S04]  /*4f90*/  DFMA R220, R176, R154, R220 ;  /* 0x0000009ab0dc722b */ /* 0x000fc800000000dc */
[----:B------:R-:W-:-:S04]  /*4fa0*/  DFMA R134, R30, R134, R132 ;  /* 0x000000861e86722b */ /* 0x000fc80000000084 */
[----:B------:R-:W-:Y:S02]  /*4fb0*/  DMUL R132, R220, R218 ;  /* 0x000000dadc847228 */ /* 0x000fe40000000000 */
[----:B------:R-:W-:Y:S01]  /*4fc0*/  DMUL R220, R98, R26 ;  /* 0x0000001a62dc7228 */ /* 0x000fe20000000000 */
[----:B------:R-:W0:Y:S01]  /*4fd0*/  MUFU.RCP64H R219, 144 ;  /* 0x4062000000db7908 */ /* 0x000e220000001800 */
[----:B------:R-:W-:Y:S02]  /*4fe0*/  DFMA R134, R32, R156, R134 ;  /* 0x0000009c2086722b */ /* 0x000fe40000000086 */
[----:B------:R-:W-:-:S04]  /*4ff0*/  DMUL R224, R224, 0.75 ;  /* 0x3fe80000e0e07828 */ /* 0x000fc80000000000 */
[----:B------:R-:W-:Y:S02]  /*5000*/  DFMA R222, R222, R32, -R220 ;  /* 0x00000020dede722b */ /* 0x000fe400000008dc */
[----:B------:R-:W-:Y:S02]  /*5010*/  DADD R220, -R90, R216 ;  /* 0x000000005adc7229 */ /* 0x000fe400000001d8 */
[----:B------:R-:W-:Y:S01]  /*5020*/  DFMA R216, R2, R146, R134 ;  /* 0x0000009202d8722b */ /* 0x000fe20000000086 */
[----:B------:R-:W-:Y:S01]  /*5030*/  IMAD.MOV.U32 R218, RZ, RZ, 0x1 ;  /* 0x00000001ffda7424 */ /* 0x000fe200078e00ff */
[----:B------:R-:W-:Y:S01]  /*5040*/  MOV R135, 0x40620000 ;  /* 0x4062000000877802 */ /* 0x000fe20000000f00 */
[----:B------:R-:W-:Y:S01]  /*5050*/  IMAD.MOV.U32 R134, RZ, RZ, 0x0 ;  /* 0x00000000ff867424 */ /* 0x000fe200078e00ff */
[----:B------:R-:W-:-:S04]  /*5060*/  DFMA R222, R176, -R224, R222 ;  /* 0x800000e0b0de722b */ /* 0x000fc800000000de */
[----:B------:R-:W-:Y:S02]  /*5070*/  DFMA R132, R216, R220, R132 ;  /* 0x000000dcd884722b */ /* 0x000fe40000000084 */
[----:B0-----:R-:W-:Y:S02]  /*5080*/  DFMA R216, R218, -R134, 1 ;  /* 0x3ff00000dad8742b */ /* 0x001fe40000000886 */
[----:B------:R-:W-:Y:S02]  /*5090*/  DADD R220, R222, R222 ;  /* 0x00000000dedc7229 */ /* 0x000fe400000000de */
[----:B------:R-:W-:-:S04]  /*50a0*/  DMUL R222, R100, R14 ;  /* 0x0000000e64de7228 */ /* 0x000fc80000000000 */
[----:B------:R-:W-:Y:S02]  /*50b0*/  DFMA R216, R216, R216, R216 ;  /* 0x000000d8d8d8722b */ /* 0x000fe400000000d8 */
[----:B------:R-:W-:Y:S02]  /*50c0*/  DFMA R220, R26, -R230, R220 ;  /* 0x800000e61adc722b */ /* 0x000fe400000000dc */
[----:B------:R-:W-:-:S04]  /*50d0*/  DFMA R222, R144, R180, R222 ;  /* 0x000000b490de722b */ /* 0x000fc800000000de */
[----:B------:R-:W-:Y:S02]  /*50e0*/  DFMA R216, R218, R216, R218 ;  /* 0x000000d8dad8722b */ /* 0x000fe400000000da */
[----:B------:R-:W-:Y:S02]  /*50f0*/  DMUL R218, R154, 0.75 ;  /* 0x3fe800009ada7828 */ /* 0x000fe40000000000 */
[----:B------:R-:W-:Y:S02]  /*5100*/  DFMA R224, R32, R156, R220 ;  /* 0x0000009c20e0722b */ /* 0x000fe400000000dc */
[----:B------:R-:W-:Y:S02]  /*5110*/  DMUL R220, R142, 3 ;  /* 0x400800008edc7828 */ /* 0x000fe40000000000 */
[----:B------:R-:W-:Y:S02]  /*5120*/  DMUL R232, R232, 0.75 ;  /* 0x3fe80000e8e87828 */ /* 0x000fe40000000000 */
[----:B------:R-:W-:-:S02]  /*5130*/  DFMA R234, -R98, R26, R234 ;  /* 0x0000001a62ea722b */ /* 0x000fc400000001ea */
[----:B------:R-:W-:Y:S02]  /*5140*/  DFMA R218, R176, -R218, R224 ;  /* 0x800000dab0da722b */ /* 0x000fe400000000e0 */
[----:B------:R-:W-:Y:S02]  /*5150*/  DFMA R220, R182, R220, R222 ;  /* 0x000000dcb6dc722b */ /* 0x000fe400000000de */
[----:B------:R-:W-:Y:S02]  /*5160*/  DFMA R224, R216, -R134, 1 ;  /* 0x3ff00000d8e0742b */ /* 0x000fe40000000886 */
[----:B------:R-:W-:-:S04]  /*5170*/  DFMA R232, -R232, R2, R234 ;  /* 0x00000002e8e8722b */ /* 0x000fc800000001ea */
[----:B------:R-:W-:Y:S02]  /*5180*/  DFMA R222, R140, R168, R220 ;  /* 0x000000a88cde722b */ /* 0x000fe400000000dc */
[----:B------:R-:W-:Y:S02]  /*5190*/  DFMA R216, R216, R224, R216 ;  /* 0x000000e0d8d8722b */ /* 0x000fe400000000d8 */
[----:B------:R-:W-:Y:S02]  /*51a0*/  DMUL R224, R144, 0.75 ;  /* 0x3fe8000090e07828 */ /* 0x000fe40000000000 */
[----:B------:R-:W-:Y:S02]  /*51b0*/  DMUL R220, R142, R182 ;  /* 0x000000b68edc7228 */ /* 0x000fe40000000000 */
[----:B------:R-:W-:Y:S02]  /*51c0*/  DADD R232, R232, R232 ;  /* 0x00000000e8e87229 */ /* 0x000fe400000000e8 */
[----:B------:R-:W-:-:S02]  /*51d0*/  DFMA R132, R218, R228, R132 ;  /* 0x000000e4da84722b */ /* 0x000fc40000000084 */
[----:B------:R-:W-:Y:S02]  /*51e0*/  DADD R134, -R90, R226 ;  /* 0x000000005a867229 */ /* 0x000fe400000001e2 */
[----:B------:R-:W-:Y:S02]  /*51f0*/  DFMA R228, -R224, R180, R220 ;  /* 0x000000b4e0e4722b */ /* 0x000fe400000001dc */
[----:B------:R-:W-:Y:S02]  /*5200*/  DFMA R230, R26, -R230, R232 ;  /* 0x800000e61ae6722b */ /* 0x000fe400000000e8 */
[----:B------:R-:W-:Y:S02]  /*5210*/  DMUL R226, R98, R14 ;  /* 0x0000000e62e27228 */ /* 0x000fe40000000000 */
[----:B------:R-:W-:Y:S02]  /*5220*/  DMUL R134, R222, R134 ;  /* 0x00000086de867228 */ /* 0x000fe40000000000 */
[----:B------:R-:W-:-:S02]  /*5230*/  DADD R166, -R90, R166 ;  /* 0x000000005aa67229 */ /* 0x000fc400000001a6 */
[----:B------:R-:W-:Y:S02]  /*5240*/  DFMA R228, -R98, R14, R228 ;  /* 0x0000000e62e4722b */ /* 0x000fe400000001e4 */
[----:B------:R-:W-:Y:S02]  /*5250*/  DMUL R234, R148, 3 ;  /* 0x4008000094ea7828 */ /* 0x000fe40000000000 */
[----:B------:R-:W-:Y:S02]  /*5260*/  DFMA R232, R30, R158, R230 ;  /* 0x0000009e1ee8722b */ /* 0x000fe400000000e6 */
[----:B------:R-:W-:Y:S02]  /*5270*/  DMUL R224, R128, 0.75 ;  /* 0x3fe8000080e07828 */ /* 0x000fe40000000000 */
[----:B------:R-:W-:Y:S02]  /*5280*/  DFMA R230, R140, R168, -R226 ;  /* 0x000000a88ce6722b */ /* 0x000fe400000008e2 */
[----:B------:R-:W-:-:S02]  /*5290*/  DMUL R218, R146, 0.75 ;  /* 0x3fe8000092da7828 */ /* 0x000fc40000000000 */
[----:B------:R-:W-:Y:S02]  /*52a0*/  DFMA R166, R228, R166, R134 ;  /* 0x000000a6e4a6722b */ /* 0x000fe40000000086 */
[----:B------:R-:W-:Y:S02]  /*52b0*/  DMUL R228, R102, 3 ;  /* 0x4008000066e47828 */ /* 0x000fe40000000000 */
[----:B------:R-:W-:Y:S02]  /*52c0*/  DMUL R222, R140, 3 ;  /* 0x400800008cde7828 */ /* 0x000fe40000000000 */
[----:B------:R-:W-:Y:S02]  /*52d0*/  DMUL R226, R30, R234 ;  /* 0x000000ea1ee27228 */ /* 0x000fe40000000000 */
[----:B------:R-:W-:Y:S02]  /*52e0*/  DFMA R134, R16, -R224, R230 ;  /* 0x800000e01086722b */ /* 0x000fe400000000e6 */
[----:B------:R-:W-:-:S02]  /*52f0*/  DFMA R218, R2, -R218, R232 ;  /* 0x800000da02da722b */ /* 0x000fc400000000e8 */
[----:B------:R-:W-:Y:S02]  /*5300*/  DMUL R224, R104, 0.75 ;  /* 0x3fe8000068e07828 */ /* 0x000fe40000000000 */
[C---:B------:R-:W-:Y:S02]  /*5310*/  DMUL R230, R30.reuse, R102 ;  /* 0x000000661ee67228 */ /* 0x040fe40000000000 */
[----:B------:R-:W-:Y:S02]  /*5320*/  DMUL R228, R30, R228 ;  /* 0x000000e41ee47228 */ /* 0x000fe40000000000 */
[----:B------:R-:W-:Y:S02]  /*5330*/  DMUL R232, R106, 3 ;  /* 0x400800006ae87828 */ /* 0x000fe40000000000 */
[----:B------:R-:W-:Y:S02]  /*5340*/  DFMA R220, R168, R222, R220 ;  /* 0x000000dea8dc722b */ /* 0x000fe400000000dc */
[----:B------:R-:W-:-:S02]  /*5350*/  DFMA R226, R2, R18, R226 ;  /* 0x0000001202e2722b */ /* 0x000fc400000000e2 */
[----:B------:R-:W-:Y:S02]  /*5360*/  DMUL R222, R18, 0.75 ;  /* 0x3fe8000012de7828 */ /* 0x000fe40000000000 */
[----:B------:R-:W-:Y:S02]  /*5370*/  DMUL R18, R30, R148 ;  /* 0x000000941e127228 */ /* 0x000fe40000000000 */
[----:B------:R-:W-:Y:S02]  /*5380*/  DMUL R148, R184, 3 ;  /* 0x40080000b8947828 */ /* 0x000fe40000000000 */
[----:B------:R-:W-:Y:S02]  /*5390*/  DFMA R224, R2, -R224, R230 ;  /* 0x800000e002e0722b */ /* 0x000fe400000000e6 */
[C---:B------:R-:W-:Y:S02]  /*53a0*/  DMUL R184, R32.reuse, R184 ;  /* 0x000000b820b87228 */ /* 0x040fe40000000000 */
[----:B------:R-:W-:-:S02]  /*53b0*/  DMUL R30, R32, R106 ;  /* 0x0000006a201e7228 */ /* 0x000fc40000000000 */
[----:B------:R-:W-:Y:S02]  /*53c0*/  DFMA R228, R2, R104, R228 ;  /* 0x0000006802e4722b */ /* 0x000fe400000000e4 */
[----:B------:R-:W-:Y:S02]  /*53d0*/  DFMA R230, R32, R232, R230 ;  /* 0x000000e820e6722b */ /* 0x000fe400000000e6 */
[----:B------:R-:W-:Y:S02]  /*53e0*/  DMUL R232, R108, 3 ;  /* 0x400800006ce87828 */ /* 0x000fe40000000000 */
[--C-:B------:R-:W-:Y:S02]  /*53f0*/  DFMA R222, R2, -R222, R18.reuse ;  /* 0x800000de02de722b */ /* 0x100fe40000000012 */
[----:B------:R-:W-:Y:S02]  /*5400*/  DFMA R18, R32, R148, R18 ;  /* 0x000000942012722b */ /* 0x000fe40000000012 */
[----:B------:R-:W-:-:S02]  /*5410*/  DMUL R148, R92, 3 ;  /* 0x400800005c947828 */ /* 0x000fc40000000000 */
[----:B------:R-:W-:Y:S02]  /*5420*/  DMUL R2, R150, 3 ;  /* 0x4008000096027828 */ /* 0x000fe40000000000 */
[----:B------:R-:W-:Y:S02]  /*5430*/  DADD R226, R226, R184 ;  /* 0x00000000e2e27229 */ /* 0x000fe400000000b8 */
[----:B------:R-:W-:Y:S02]  /*5440*/  DADD R228, R228, R30 ;  /* 0x00000000e4e47229 */ /* 0x000fe4000000001e */
[----:B------:R-:W-:Y:S02]  /*5450*/  DMUL R32, R178, 0.75 ;  /* 0x3fe80000b2207828 */ /* 0x000fe40000000000 */
[----:B------:R-:W-:Y:S02]  /*5460*/  DMUL R232, R182, R232 ;  /* 0x000000e8b6e87228 */ /* 0x000fe40000000000 */
[----:B------:R-:W-:-:S02]  /*5470*/  DFMA R226, R26, R148, R226 ;  /* 0x000000941ae2722b */ /* 0x000fc400000000e2 */
[----:B------:R-:W-:Y:S02]  /*5480*/  DFMA R228, R26, R2, R228 ;  /* 0x000000021ae4722b */ /* 0x000fe400000000e4 */
[C---:B------:R-:W-:Y:S02]  /*5490*/  DFMA R184, R176.reuse, -R32, R184 ;  /* 0x80000020b0b8722b */ /* 0x040fe400000000b8 */
[----:B------:R-:W-:Y:S02]  /*54a0*/  DFMA R230, R176, R110, R230 ;  /* 0x0000006eb0e6722b */ /* 0x000fe400000000e6 */
[----:B------:R-:W-:Y:S02]  /*54b0*/  DMUL R32, R168, R112 ;  /* 0x00000070a8207228 */ /* 0x000fe40000000000 */
[----:B------:R-:W-:Y:S02]  /*54c0*/  DFMA R232, R180, R114, R232 ;  /* 0x00000072b4e8722b */ /* 0x000fe400000000e8 */
[----:B------:R-:W-:-:S02]  /*54d0*/  DFMA R18, R176, R178, R18 ;  /* 0x000000b2b012722b */ /* 0x000fc40000000012 */
[----:B------:R-:W-:Y:S02]  /*54e0*/  DFMA R226, R226, 2, R228 ;  /* 0x40000000e2e2782b */ /* 0x000fe400000000e4 */
[----:B------:R-:W-:Y:S02]  /*54f0*/  DFMA R230, R26, R2, R230 ;  /* 0x000000021ae6722b */ /* 0x000fe400000000e6 */
[----:B------:R-:W-:Y:S02]  /*5500*/  DMUL R228, R110, 0.75 ;  /* 0x3fe800006ee47828 */ /* 0x000fe40000000000 */
[----:B------:R-:W-:Y:S02]  /*5510*/  DADD R232, R232, R32 ;  /* 0x00000000e8e87229 */ /* 0x000fe40000000020 */
[----:B------:R-:W-:Y:S02]  /*5520*/  DMUL R2, R114, 0.75 ;  /* 0x3fe8000072027828 */ /* 0x000fe40000000000 */
[----:B------:R-:W-:-:S02]  /*5530*/  DMUL R182, R182, R108 ;  /* 0x0000006cb6b67228 */ /* 0x000fc40000000000 */
[----:B------:R-:W-:Y:S02]  /*5540*/  DFMA R18, R26, R148, R18 ;  /* 0x000000941a12722b */ /* 0x000fe40000000012 */
[----:B------:R-:W-:Y:S02]  /*5550*/  DFMA R228, R176, -R228, R30 ;  /* 0x800000e4b0e4722b */ /* 0x000fe4000000001e */
[----:B------:R-:W-:Y:S02]  /*5560*/  DFMA R232, R14, R148, R232 ;  /* 0x000000940ee8722b */ /* 0x000fe400000000e8 */
[----:B------:R-:W-:Y:S02]  /*5570*/  DFMA R2, R180, -R2, R182 ;  /* 0x80000002b402722b */ /* 0x000fe400000000b6 */
[----:B------:R-:W-:Y:S02]  /*5580*/  DFMA R230, R18, 2, R230 ;  /* 0x4000000012e6782b */ /* 0x000fe400000000e6 */
[----:B------:R-:W-:-:S02]  /*5590*/  DMUL R30, R112, 3 ;  /* 0x40080000701e7828 */ /* 0x000fc40000000000 */
[----:B------:R-:W-:Y:S02]  /*55a0*/  DMUL R18, R14, R26 ;  /* 0x0000001a0e127228 */ /* 0x000fe40000000000 */
[----:B------:R-:W-:Y:S02]  /*55b0*/  DMUL R192, R192, R232 ;  /* 0x000000e8c0c07228 */ /* 0x000fe40000000000 */
[----:B------:R-:W-:Y:S02]  /*55c0*/  DFMA R2, -R170, R14, R2 ;  /* 0x0000000eaa02722b */ /* 0x000fe40000000102 */
[----:B------:R-:W-:Y:S02]  /*55d0*/  DFMA R30, R168, R30, R182 ;  /* 0x0000001ea81e722b */ /* 0x000fe400000000b6 */
[----:B------:R-:W-:Y:S02]  /*55e0*/  DMUL R168, R216, R18 ;  /* 0x00000012d8a87228 */ /* 0x000fe40000000000 */
[----:B------:R-:W-:-:S02]  /*55f0*/  DMUL R150, R150, 0.75 ;  /* 0x3fe8000096967828 */ /* 0x000fc40000000000 */
[----:B------:R-:W-:Y:S02]  /*5600*/  DFMA R192, R194, R2, R192 ;  /* 0x00000002c2c0722b */ /* 0x000fe400000000c0 */
[----:B------:R-:W-:Y:S02]  /*5610*/  DFMA R2, R16, R116, R30 ;  /* 0x000000741002722b */ /* 0x000fe4000000001e */
[----:B------:R-:W-:Y:S02]  /*5620*/  DFMA R178, R168, -144, R18 ;  /* 0xc0620000a8b2782b */ /* 0x000fe40000000012 */
[----:B------:R-:W-:Y:S02]  /*5630*/  DFMA R222, -R170, R26, R222 ;  /* 0x0000001aaade722b */ /* 0x000fe400000001de */
[----:B------:R-:W-:Y:S02]  /*5640*/  DFMA R224, R26, -R150, R224 ;  /* 0x800000961ae0722b */ /* 0x000fe400000000e0 */
[----:B------:R-:W-:-:S02]  /*5650*/  DFMA R220, R100, R14, R220 ;  /* 0x0000000e64dc722b */ /* 0x000fc400000000dc */
[----:B------:R-:W-:Y:S02]  /*5660*/  DFMA R176, R14, R148, R2 ;  /* 0x000000940eb0722b */ /* 0x000fe40000000002 */
[----:B------:R-:W-:Y:S02]  /*5670*/  DADD R30, -R94, R208 ;  /* 0x000000005e1e7229 */ /* 0x000fe400000001d0 */
[----:B------:R-:W-:Y:S02]  /*5680*/  DFMA R2, R216, R178, R168 ;  /* 0x000000b2d802722b */ /* 0x000fe400000000a8 */
[----:B------:R-:W-:Y:S02]  /*5690*/  DMUL R178, R20, R148 ;  /* 0x0000009414b27228 */ /* 0x000fe40000000000 */
[----:B------:R-:W-:Y:S02]  /*56a0*/  DFMA R222, R222, 2, R224 ;  /* 0x40000000dede782b */ /* 0x000fe400000000e0 */
[----:B------:R-:W-:-:S02]  /*56b0*/  DMUL R198, R198, R226 ;  /* 0x000000e2c6c67228 */ /* 0x000fc40000000000 */
[----:B------:R-:W-:Y:S02]  /*56c0*/  DADD R196, -R94, R196 ;  /* 0x000000005ec47229 */ /* 0x000fe400000001c4 */
[----:B------:R-:W-:Y:S02]  /*56d0*/  DADD R188, -R90, R188 ;  /* 0x000000005abc7229 */ /* 0x000fe400000001bc */
[----:B------:R-:W-:Y:S02]  /*56e0*/  DFMA R220, R128, R16, R220 ;  /* 0x0000001080dc722b */ /* 0x000fe400000000dc */
[----:B------:R-:W-:Y:S02]  /*56f0*/  DFMA R30, R30, R176, R192 ;  /* 0x000000b01e1e722b */ /* 0x000fe400000000c0 */
[----:B------:R-:W-:Y:S02]  /*5700*/  DMUL R176, R92, R20 ;  /* 0x000000145cb07228 */ /* 0x000fe40000000000 */
[----:B------:R-:W-:-:S02]  /*5710*/  DFMA R178, R100, R28, R178 ;  /* 0x0000001c64b2722b */ /* 0x000fc400000000b2 */
[----:B------:R-:W-:Y:S02]  /*5720*/  DFMA R228, R26, -R150, R228 ;  /* 0x800000961ae4722b */ /* 0x000fe400000000e4 */
[----:B------:R-:W-:Y:S02]  /*5730*/  DFMA R196, R196, R222, R198 ;  /* 0x000000dec4c4722b */ /* 0x000fe400000000c6 */
[----:B------:R-:W-:Y:S02]  /*5740*/  DFMA R184, -R170, R26, R184 ;  /* 0x0000001aaab8722b */ /* 0x000fe400000001b8 */
[----:B------:R-:W-:Y:S02]  /*5750*/  DADD R186, -R94, R186 ;  /* 0x000000005eba7229 */ /* 0x000fe400000001ba */
[----:B------:R-:W-:Y:S02]  /*5760*/  DMUL R150, R116, 0.75 ;  /* 0x3fe8000074967828 */ /* 0x000fe40000000000 */
[----:B------:R-:W-:-:S02]  /*5770*/  DFMA R166, R220, R188, R166 ;  /* 0x000000bcdca6722b */ /* 0x000fc400000000a6 */
[----:B------:R-:W-:Y:S02]  /*5780*/  DADD R206, -R90, R206 ;  /* 0x000000005ace7229 */ /* 0x000fe400000001ce */
[-C--:B------:R-:W-:Y:S02]  /*5790*/  DMUL R92, R98, R28.reuse ;  /* 0x0000001c625c7228 */ /* 0x080fe40000000000 */
[-C--:B------:R-:W-:Y:S02]  /*57a0*/  DMUL R88, R88, R28.reuse ;  /* 0x0000001c58587228 */ /* 0x080fe40000000000 */
[----:B------:R-:W-:Y:S02]  /*57b0*/  DMUL R180, R160, 0.75 ;  /* 0x3fe80000a0b47828 */ /* 0x000fe40000000000 */
[----:B------:R-:W-:Y:S02]  /*57c0*/  DFMA R98, R98, -R28, R176 ;  /* 0x8000001c6262722b */ /* 0x000fe400000000b0 */
[----:B------:R-:W-:-:S02]  /*57d0*/  DFMA R178, R54, R138, R178 ;  /* 0x0000008a36b2722b */ /* 0x000fc400000000b2 */
[----:B------:R-:W-:Y:S02]  /*57e0*/  DFMA R184, R184, 2, R228 ;  /* 0x40000000b8b8782b */ /* 0x000fe400000000e4 */
[----:B------:R-:W-:Y:S02]  /*57f0*/  DFMA R186, R186, R230, R196 ;  /* 0x000000e6baba722b */ /* 0x000fe400000000c4 */
[----:B------:R-:W-:Y:S02]  /*5800*/  DADD R204, -R94, R204 ;  /* 0x000000005ecc7229 */ /* 0x000fe400000001cc */
[----:B------:R-:W-:Y:S02]  /*5810*/  DFMA R168, R16, -R150, R32 ;  /* 0x8000009610a8722b */ /* 0x000fe40000000020 */
[----:B------:R-:W-:Y:S02]  /*5820*/  DFMA R134, R134, R206, R166 ;  /* 0x000000ce8686722b */ /* 0x000fe400000000a6 */
[----:B------:R-:W-:-:S02]  /*5830*/  DADD R202, -R90, R202 ;  /* 0x000000005aca7229 */ /* 0x000fc400000001ca */
[--C-:B------:R-:W-:Y:S02]  /*5840*/  DADD R52, R52, -R90.reuse ;  /* 0x0000000034347229 */ /* 0x100fe4000000085a */
[----:B------:R-:W-:Y:S02]  /*5850*/  DADD R16, R56, -R90 ;  /* 0x0000000038107229 */ /* 0x000fe4000000085a */
[C-C-:B------:R-:W-:Y:S02]  /*5860*/  DADD R150, -R90.reuse, R94.reuse ;  /* 0x000000005a967229 */ /* 0x140fe4000000015e */
[----:B------:R-:W-:Y:S02]  /*5870*/  DADD R166, R90, -R94 ;  /* 0x000000005aa67229 */ /* 0x000fe4000000085e */
[----:B------:R-:W-:Y:S02]  /*5880*/  DFMA R92, R54, R138, -R92 ;  /* 0x0000008a365c722b */ /* 0x000fe4000000085c */
[----:B------:R-:W-:-:S02]  /*5890*/  DFMA R148, R20, R148, R88 ;  /* 0x000000941494722b */ /* 0x000fc40000000058 */
[----:B------:R-:W-:Y:S02]  /*58a0*/  DADD R90, -R90, R190 ;  /* 0x000000005a5a7229 */ /* 0x000fe400000001be */
[----:B------:R-:W-:Y:S02]  /*58b0*/  DFMA R98, R214, -R180, R98 ;  /* 0x800000b4d662722b */ /* 0x000fe40000000062 */
[----:B------:R-:W-:Y:S02]  /*58c0*/  DFMA R88, -R170, R20, R88 ;  /* 0x00000014aa58722b */ /* 0x000fe40000000158 */
[C---:B------:R-:W-:Y:S02]  /*58d0*/  DFMA R178, R160.reuse, R214, R178 ;  /* 0x000000d6a0b2722b */ /* 0x040fe400000000b2 */
[----:B------:R-:W-:Y:S02]  /*58e0*/  DMUL R54, R160, 3 ;  /* 0x40080000a0367828 */ /* 0x000fe40000000000 */
[----:B------:R-:W-:-:S02]  /*58f0*/  DFMA R32, R204, R184, R186 ;  /* 0x000000b8cc20722b */ /* 0x000fc400000000ba */
[----:B------:R-:W-:Y:S02]  /*5900*/  DADD R210, -R94, R210 ;  /* 0x000000005ed27229 */ /* 0x000fe400000001d2 */
[----:B------:R-:W-:Y:S02]  /*5910*/  DFMA R168, -R170, R14, R168 ;  /* 0x0000000eaaa8722b */ /* 0x000fe400000001a8 */
[----:B------:R-:W-:Y:S02]  /*5920*/  DADD R56, R56, -R94 ;  /* 0x0000000038387229 */ /* 0x000fe4000000085e */
[----:B------:R-:W-:Y:S02]  /*5930*/  DFMA R100, R100, R28, R176 ;  /* 0x0000001c6464722b */ /* 0x000fe400000000b0 */
[----:B------:R-:W-:Y:S02]  /*5940*/  DMUL R170, R170, R20 ;  /* 0x00000014aaaa7228 */ /* 0x000fe40000000000 */
[----:B------:R-:W-:-:S02]  /*5950*/  DMUL R90, R90, R98 ;  /* 0x000000625a5a7228 */ /* 0x000fc40000000000 */
[----:B------:R-:W-:Y:S02]  /*5960*/  DFMA R88, -R60, R138, R88 ;  /* 0x0000008a3c58722b */ /* 0x000fe40000000158 */
[----:B------:R-:W-:Y:S02]  /*5970*/  DMUL R166, R166, R178 ;  /* 0x000000b2a6a67228 */ /* 0x000fe40000000000 */
[----:B------:R-:W-:Y:S02]  /*5980*/  DFMA R54, R214, R54, R148 ;  /* 0x00000036d636722b */ /* 0x000fe40000000094 */
[----:B------:R-:W-:Y:S02]  /*5990*/  DFMA R30, R210, R168, R30 ;  /* 0x000000a8d21e722b */ /* 0x000fe4000000001e */
[----:B------:R-:W-:Y:S02]  /*59a0*/  DMUL R32, R26, R32 ;  /* 0x000000201a207228 */ /* 0x000fe40000000000 */
[----:B------:R-:W-:-:S02]  /*59b0*/  DFMA R92, -R58, R212, R92 ;  /* 0x000000d43a5c722b */ /* 0x000fc4000000015c */
[----:B------:R-:W-:Y:S02]  /*59c0*/  DADD R190, -R94, R190 ;  /* 0x000000005ebe7229 */ /* 0x000fe400000001be */
[----:B------:R-:W-:Y:S02]  /*59d0*/  DFMA R100, R96, R138, R100 ;  /* 0x0000008a6064722b */ /* 0x000fe40000000064 */
[----:B------:R-:W-:Y:S02]  /*59e0*/  DFMA R170, R160, R214, -R170 ;  /* 0x000000d6a0aa722b */ /* 0x000fe400000008aa */
[----:B------:R-:W-:Y:S02]  /*59f0*/  DFMA R90, R150, R178, R90 ;  /* 0x000000b2965a722b */ /* 0x000fe4000000005a */
[----:B------:R-:W-:Y:S02]  /*5a00*/  DMUL R58, R136, 0.75 ;  /* 0x3fe80000883a7828 */ /* 0x000fe40000000000 */
[----:B------:R-:W-:-:S02]  /*5a10*/  DFMA R56, R56, R88, R166 ;  /* 0x000000583838722b */ /* 0x000fc400000000a6 */
[----:B------:R-:W-:Y:S02]  /*5a20*/  DFMA R54, R136, R130, R54 ;  /* 0x000000828836722b */ /* 0x000fe40000000036 */
[C---:B------:R-:W-:Y:S02]  /*5a30*/  DMUL R134, R14.reuse, R134 ;  /* 0x000000860e867228 */ /* 0x040fe40000000000 */
[----:B------:R-:W-:Y:S01]  /*5a40*/  DFMA R30, R14, R30, R32 ;  /* 0x0000001e0e1e722b */ /* 0x000fe20000000020 */
[----:B------:R-:W-:Y:S01]  /*5a50*/  FFMA R14, RZ, 3.53125, R3 ;  /* 0x40620000ff0e7823 */ /* 0x000fe20000000003 */
[----:B------:R-:W-:Y:S02]  /*5a60*/  DFMA R132, R218, R202, R132 ;  /* 0x000000cada84722b */ /* 0x000fe40000000084 */
[----:B------:R-:W-:Y:S02]  /*5a70*/  DADD R200, -R94, R200 ;  /* 0x000000005ec87229 */ /* 0x000fe400000001c8 */
[----:B------:R-:W-:-:S02]  /*5a80*/  DFMA R100, R50, R212, R100 ;  /* 0x000000d43264722b */ /* 0x000fc40000000064 */
[----:B------:R-:W-:Y:S02]  /*5a90*/  DFMA R90, R52, R92, R90 ;  /* 0x0000005c345a722b */ /* 0x000fe4000000005a */
[----:B------:R-:W-:Y:S02]  /*5aa0*/  DFMA R58, R130, -R58, R170 ;  /* 0x8000003a823a722b */ /* 0x000fe400000000aa */
[----:B------:R-:W-:Y:S01]  /*5ab0*/  DFMA R54, R190, R54, R56 ;  /* 0x00000036be36722b */ /* 0x000fe20000000038 */
[----:B------:R-:W-:Y:S02]  /*5ac0*/  FSETP.GT.AND P0, PT, |R14|, 1.469367938527859385e-39, PT ;  /* 0x001000000e00780b */ /* 0x000fe40003f04200 */
[----:B------:R-:W-:Y:S01]  /*5ad0*/  FSETP.GEU.AND P1, PT, |R19|, 6.5827683646048100446e-37, PT ;  /* 0x036000001300780b */ /* 0x000fe20003f2e200 */
[----:B------:R-:W-:Y:S02]  /*5ae0*/  DFMA R52, R26, R132, R134 ;  /* 0x000000841a34722b */ /* 0x000fe40000000086 */
[----:B------:R-:W-:-:S02]  /*5af0*/  DFMA R16, R16, R100, R90 ;  /* 0x000000641010722b */ /* 0x000fc4000000005a */
[----:B------:R-:W-:Y:S01]  /*5b00*/  DFMA R50, R200, R58, R54 ;  /* 0x0000003ac832722b */ /* 0x000fe20000000036 */
[----:B------:R-:W-:Y:S01]  /*5b10*/  BSSY.RECONVERGENT B1, `(.L_x_21) ;  /* 0x000000b000017945 */ /* 0x000fe20003800200 */
[----:B------:R-:W-:-:S04]  /*5b20*/  VIADD R4, R4, 0x6 ;  /* 0x0000000604047836 */ /* 0x000fc80000000000 */
[----:B------:R-:W-:Y:S02]  /*5b30*/  DFMA R52, R28, R16, R52 ;  /* 0x000000101c34722b */ /* 0x000fe40000000034 */
[----:B------:R-:W-:Y:S01]  /*5b40*/  DFMA R50, R20, R50, R30 ;  /* 0x000000321432722b */ /* 0x000fe2000000001e */
[----:B------:R-:W-:Y:S10]  /*5b50*/  @P0 BRA P1, `(.L_x_22) ;  /* 0x0000000000180947 */ /* 0x000ff40000800000 */
[----:B------:R-:W-:Y:S01]  /*5b60*/  IMAD.MOV.U32 R16, RZ, RZ, R18 ;  /* 0x000000ffff107224 */ /* 0x000fe200078e0012 */
[----:B------:R-:W-:Y:S02]  /*5b70*/  MOV R17, R19 ;  /* 0x0000001300117202 */ /* 0x000fe40000000f00 */
[----:B------:R-:W-:-:S07]  /*5b80*/  MOV R14, 0x5ba0 ;  /* 0x00005ba0000e7802 */ /* 0x000fce0000000f00 */
[----:B------:R-:W-:Y:S05]  /*5b90*/  CALL.REL.NOINC `($__internal_0_$__cuda_sm20_div_rn_f64_full) ;  /* 0x00000038007c7944 */ /* 0x000fea0003c00000 */
[----:B------:R-:W-:Y:S02]  /*5ba0*/  IMAD.MOV.U32 R2, RZ, RZ, R184 ;  /* 0x000000ffff027224 */ /* 0x000fe400078e00b8 */
[----:B------:R-:W-:-:S07]  /*5bb0*/  IMAD.MOV.U32 R3, RZ, RZ, R185 ;  /* 0x000000ffff037224 */ /* 0x000fce00078e00b9 */
.L_x_22:
[----:B------:R-:W-:Y:S05]  /*5bc0*/  BSYNC.RECONVERGENT B1 ;  /* 0x0000000000017941 */ /* 0x000fea0003800200 */
.L_x_21:
[----:B------:R-:W0:Y:S01]  /*5bd0*/  MUFU.RCP64H R15, 144 ;  /* 0x40620000000f7908 */ /* 0x000e220000001800 */
[----:B------:R-:W-:Y:S01]  /*5be0*/  IMAD.MOV.U32 R16, RZ, RZ, 0x0 ;  /* 0x00000000ff107424 */ /* 0x000fe200078e00ff */
[----:B------:R-:W-:Y:S01]  /*5bf0*/  MOV R17, 0x40620000 ;  /* 0x4062000000117802 */ /* 0x000fe20000000f00 */
[----:B------:R-:W-:Y:S01]  /*5c00*/  IMAD.MOV.U32 R14, RZ, RZ, 0x1 ;  /* 0x00000001ff0e7424 */ /* 0x000fe200078e00ff */
[----:B------:R-:W-:Y:S05]  /*5c10*/  BSSY.RECONVERGENT B1, `(.L_x_23) ;  /* 0x0000010000017945 */ /* 0x000fea0003800200 */
        /* <DEDUP_REMOVED lines=15> */
.L_x_24:
[----:B------:R-:W-:Y:S05]  /*5d10*/  BSYNC.RECONVERGENT B1 ;  /* 0x0000000000017941 */ /* 0x000fea0003800200 */
.L_x_23:
        /* <DEDUP_REMOVED lines=21> */
[----:B------:R-:W-:-:S02]  /*5e70*/  DADD R122, -R80, R122 ;  /* 0x00000000507a7229 */ /* 0x000fc4000000017a */
[----:B------:R-:W-:Y:S02]  /*5e80*/  DADD R124, -R78, R124 ;  /* 0x000000004e7c7229 */ /* 0x000fe4000000017c */
[----:B------:R-:W-:-:S04]  /*5e90*/  DADD R120, -R82, R120 ;  /* 0x0000000052787229 */ /* 0x000fc80000000178 */
[----:B------:R-:W-:Y:S02]  /*5ea0*/  DFMA R122, R122, 8, R66 ;  /* 0x402000007a7a782b */ /* 0x000fe40000000042 */
[----:B------:R-:W-:Y:S02]  /*5eb0*/  DFMA R124, R124, 8, R68 ;  /* 0x402000007c7c782b */ /* 0x000fe40000000044 */
[----:B------:R-:W-:Y:S02]  /*5ec0*/  DFMA R120, R120, 8, R70 ;  /* 0x402000007878782b */ /* 0x000fe40000000046 */
[----:B------:R-:W-:Y:S02]  /*5ed0*/  DADD R118, -R84, R118 ;  /* 0x0000000054767229 */ /* 0x000fe40000000176 */
[----:B------:R-:W-:-:S06]  /*5ee0*/  DFMA R76, R126, 8, R76 ;  /* 0x402000007e4c782b */ /* 0x000fcc000000004c */
[----:B------:R-:W-:Y:S02]  /*5ef0*/  DFMA R118, R118, 8, R72 ;  /* 0x402000007676782b */ /* 0x000fe40000000048 */
[----:B------:R-:W-:Y:S01]  /*5f00*/  DFMA R76, R86, -8, R76 ;  /* 0xc0200000564c782b */ /* 0x000fe2000000004c */
[----:B------:R-:W-:Y:S01]  /*5f10*/  UMOV UR10, 0x55555555 ;  /* 0x55555555000a7882 */ /* 0x000fe20000000000 */
[----:B------:R-:W-:Y:S01]  /*5f20*/  UMOV UR11, 0x3fc55555 ;  /* 0x3fc55555000b7882 */ /* 0x000fe20000000000 */
[----:B--2---:R-:W-:Y:S02]  /*5f30*/  DADD R66, R26, -R28 ;  /* 0x000000001a427229 */ /* 0x004fe4000000081c */
[----:B---3--:R-:W-:-:S08]  /*5f40*/  DADD R68, -R30, R32 ;  /* 0x000000001e447229 */ /* 0x008fd00000000120 */
[----:B------:R-:W-:Y:S02]  /*5f50*/  DFMA R66, R68, 8, R66 ;  /* 0x402000004442782b */ /* 0x000fe40000000042 */
[----:B----4-:R-:W-:Y:S02]  /*5f60*/  DADD R68, R92, -R96 ;  /* 0x000000005c447229 */ /* 0x010fe40000000860 */
[----:B------:R-:W-:Y:S02]  /*5f70*/  DADD R70, -R100, R132 ;  /* 0x0000000064467229 */ /* 0x000fe40000000184 */
[----:B------:R-:W-:Y:S02]  /*5f80*/  DADD R122, R122, -R28 ;  /* 0x000000007a7a7229 */ /* 0x000fe4000000081c */
[----:B------:R-:W-:-:S04]  /*5f90*/  DADD R96, R94, -R96 ;  /* 0x000000005e607229 */ /* 0x000fc80000000860 */
[----:B------:R-:W-:Y:S02]  /*5fa0*/  DFMA R68, R70, 8, R68 ;  /* 0x402000004644782b */ /* 0x000fe40000000044 */
[----:B------:R-:W-:Y:S02]  /*5fb0*/  DADD R70, -R60, R54 ;  /* 0x000000003c467229 */ /* 0x000fe40000000136 */
[----:B------:R-:W-:Y:S02]  /*5fc0*/  DMUL R160, R160, R66 ;  /* 0x00000042a0a07228 */ /* 0x000fe40000000000 */
[----:B------:R-:W-:Y:S02]  /*5fd0*/  DADD R124, R124, -R26 ;  /* 0x000000007c7c7229 */ /* 0x000fe4000000081a */
[----:B------:R-:W-:Y:S02]  /*5fe0*/  DMUL R122, R154, R122 ;  /* 0x0000007a9a7a7228 */ /* 0x000fe40000000000 */
[----:B------:R-:W-:-:S02]  /*5ff0*/  DADD R120, R120, -R30 ;  /* 0x0000000078787229 */ /* 0x000fc4000000081e */
[----:B------:R-:W-:Y:S02]  /*6000*/  DADD R92, R90, -R92 ;  /* 0x000000005a5c7229 */ /* 0x000fe4000000085c */
[----:B------:R-:W-:Y:S02]  /*6010*/  DADD R100, R98, -R100 ;  /* 0x0000000062647229 */ /* 0x000fe40000000864 */
[----:B------:R-:W-:Y:S02]  /*6020*/  DFMA R70, R70, 8, R96 ;  /* 0x402000004646782b */ /* 0x000fe40000000060 */
[----:B------:R-:W-:Y:S02]  /*6030*/  DADD R66, -R88, R56 ;  /* 0x0000000058427229 */ /* 0x000fe40000000138 */
[----:B------:R-:W-:Y:S02]  /*6040*/  DADD R72, -R58, R18 ;  /* 0x000000003a487229 */ /* 0x000fe40000000112 */
[----:B------:R-:W-:-:S02]  /*6050*/  DFMA R122, R146, R124, -R122 ;  /* 0x0000007c927a722b */ /* 0x000fc4000000087a */
[----:B------:R-:W-:Y:S02]  /*6060*/  DADD R98, -R98, R130 ;  /* 0x0000000062627229 */ /* 0x000fe40000000182 */
[----:B------:R-:W-:Y:S02]  /*6070*/  DMUL R120, R158, R120 ;  /* 0x000000789e787228 */ /* 0x000fe40000000000 */
[----:B------:R-:W-:Y:S02]  /*6080*/  DADD R58, -R58, R20 ;  /* 0x000000003a3a7229 */ /* 0x000fe40000000114 */
[----:B------:R-:W-:Y:S02]  /*6090*/  DADD R118, R118, -R32 ;  /* 0x0000000076767229 */ /* 0x000fe40000000820 */
[----:B------:R-:W-:Y:S02]  /*60a0*/  DADD R90, R90, -R94 ;  /* 0x000000005a5a7229 */ /* 0x000fe4000000085e */
[----:B------:R-:W-:-:S02]  /*60b0*/  DADD R130, R130, -R132 ;  /* 0x0000000082827229 */ /* 0x000fc40000000884 */
[----:B------:R-:W-:Y:S02]  /*60c0*/  DFMA R66, R66, 8, R92 ;  /* 0x402000004242782b */ /* 0x000fe4000000005c */
[----:B------:R-:W-:Y:S02]  /*60d0*/  DADD R60, R88, -R60 ;  /* 0x00000000583c7229 */ /* 0x000fe4000000083c */
[----:B------:R-:W-:Y:S02]  /*60e0*/  DMUL R70, R154, R70 ;  /* 0x000000469a467228 */ /* 0x000fe40000000000 */
[----:B------:R-:W-:Y:S02]  /*60f0*/  DFMA R72, R72, 8, R100 ;  /* 0x402000004848782b */ /* 0x000fe40000000064 */
[----:B------:R-:W-:Y:S02]  /*6100*/  DADD R20, -R20, R16 ;  /* 0x0000000014147229 */ /* 0x000fe40000000110 */
[----:B------:R-:W-:-:S02]  /*6110*/  DFMA R120, R120, -8, R122 ;  /* 0xc02000007878782b */ /* 0x000fc4000000007a */
[----:B------:R-:W-:Y:S02]  /*6120*/  DMUL R118, R156, R118 ;  /* 0x000000769c767228 */ /* 0x000fe40000000000 */
[----:B------:R-:W-:Y:S02]  /*6130*/  DMUL R68, R128, R68 ;  /* 0x0000004480447228 */ /* 0x000fe40000000000 */
[----:B------:R-:W-:Y:S02]  /*6140*/  DFMA R90, R98, 8, R90 ;  /* 0x40200000625a782b */ /* 0x000fe4000000005a */
[----:B------:R-:W-:Y:S02]  /*6150*/  DADD R54, R56, -R54 ;  /* 0x0000000038367229 */ /* 0x000fe40000000836 */
[----:B------:R-:W-:Y:S02]  /*6160*/  DFMA R66, R146, R66, -R70 ;  /* 0x000000429242722b */ /* 0x000fe40000000846 */
[----:B------:R-:W-:Y:S01]  /*6170*/  DMUL R72, R158, R72 ;  /* 0x000000489e487228 */ /* 0x000fe20000000000 */
[----:B------:R-:W2:Y:S01]  /*6180*/  LDG.E.64.CONSTANT R146, desc[UR8][R64.64+0x4ee500] ;  /* 0x4ee5000840927981 */ /* 0x000ea2000c1e9b00 */
[----:B------:R-:W-:-:S02]  /*6190*/  DFMA R58, R58, 8, R60 ;  /* 0x402000003a3a782b */ /* 0x000fc4000000003c */
[----:B------:R-:W-:Y:S02]  /*61a0*/  DADD R76, R76, -R160 ;  /* 0x000000004c4c7229 */ /* 0x000fe400000008a0 */
[----:B------:R-:W-:Y:S02]  /*61b0*/  DADD R16, -R18, R16 ;  /* 0x0000000012107229 */ /* 0x000fe40000000110 */
[----:B------:R-:W-:Y:S02]  /*61c0*/  DFMA R20, R20, 8, R130 ;  /* 0x402000001414782b */ /* 0x000fe40000000082 */
[----:B------:R-:W-:Y:S02]  /*61d0*/  DFMA R118, R118, 8, R120 ;  /* 0x402000007676782b */ /* 0x000fe40000000078 */
[----:B------:R-:W-:Y:S02]  /*61e0*/  DFMA R68, R144, R90, -R68 ;  /* 0x0000005a9044722b */ /* 0x000fe40000000844 */
[----:B------:R-:W-:Y:S01]  /*61f0*/  DFMA R66, R72, -8, R66 ;  /* 0xc02000004842782b */ /* 0x000fe20000000042 */
[----:B------:R-:W3:Y:S01]  /*6200*/  LDG.E.64.CONSTANT R144, desc[UR8][R64.64+0x4f0b00] ;  /* 0x4f0b000840907981 */ /* 0x000ee2000c1e9b00 */
[----:B------:R-:W-:-:S02]  /*6210*/  DMUL R58, R142, R58 ;  /* 0x0000003a8e3a7228 */ /* 0x000fc40000000000 */
[----:B------:R-:W-:Y:S01]  /*6220*/  DMUL R76, R76, R184 ;  /* 0x000000b84c4c7228 */ /* 0x000fe20000000000 */
[----:B------:R-:W4:Y:S01]  /*6230*/  LDG.E.64.CONSTANT R142, desc[UR8][R64.64+0x4eee80] ;  /* 0x4eee8008408e7981 */ /* 0x000f22000c1e9b00 */
[----:B------:R-:W-:Y:S02]  /*6240*/  DFMA R16, R16, 8, R54 ;  /* 0x402000001010782b */ /* 0x000fe40000000036 */
[----:B------:R-:W-:Y:S01]  /*6250*/  DMUL R20, R156, R20 ;  /* 0x000000149c147228 */ /* 0x000fe20000000000 */
[----:B------:R0:W5:Y:S01]  /*6260*/  LDG.E.64 R54, desc[UR8][R74.64+0x386800] ;  /* 0x386800084a367981 */ /* 0x000162000c1e1b00 */
[----:B------:R-:W-:Y:S02]  /*6270*/  DFMA R58, R58, -8, R68 ;  /* 0xc02000003a3a782b */ /* 0x000fe40000000044 */
[----:B------:R-:W-:Y:S02]  /*6280*/  DFMA R76, R118, R184, R76 ;  /* 0x000000b8764c722b */ /* 0x000fe4000000004c */
[----:B------:R-:W-:-:S02]  /*6290*/  DMUL R16, R140, R16 ;  /* 0x000000108c107228 */ /* 0x000fc40000000000 */
[----:B------:R-:W-:Y:S01]  /*62a0*/  DFMA R20, R20, 8, R66 ;  /* 0x402000001414782b */ /* 0x000fe20000000042 */
[----:B------:R-:W4:Y:S05]  /*62b0*/  LDG.E.64.CONSTANT R140, desc[UR8][R64.64+0x4f0180] ;  /* 0x4f018008408c7981 */ /* 0x000f2a000c1e9b00 */
[----:B------:R-:W-:Y:S02]  /*62c0*/  DFMA R16, R16, 8, R58 ;  /* 0x402000001010782b */ /* 0x000fe4000000003a */
        /* <DEDUP_REMOVED lines=10> */
[----:B------:R-:W-:Y:S01]  /*6370*/  IMAD.MOV.U32 R18, RZ, RZ, 0x0 ;  /* 0x00000000ff127424 */ /* 0x000fe200078e00ff */
[----:B------:R-:W-:Y:S01]  /*6380*/  MOV R16, 0x1 ;  /* 0x0000000100107802 */ /* 0x000fe20000000f00 */
[----:B------:R-:W-:-:S06]  /*6390*/  IMAD.MOV.U32 R19, RZ, RZ, 0x40620000 ;  /* 0x40620000ff137424 */ /* 0x000fcc00078e00ff */
[----:B0-----:R-:W-:-:S08]  /*63a0*/  DFMA R20, R16, -R18, 1 ;  /* 0x3ff000001014742b */ /* 0x001fd00000000812 */
[----:B------:R-:W-:-:S08]  /*63b0*/  DFMA R20, R20, R20, R20 ;  /* 0x000000141414722b */ /* 0x000fd00000000014 */
[----:B------:R-:W-:-:S08]  /*63c0*/  DFMA R20, R16, R20, R16 ;  /* 0x000000141014722b */ /* 0x000fd00000000010 */
[----:B------:R-:W-:-:S08]  /*63d0*/  DFMA R18, R20, -R18, 1 ;  /* 0x3ff000001412742b */ /* 0x000fd00000000812 */
[----:B------:R-:W-:Y:S02]  /*63e0*/  DFMA R56, R20, R18, R20 ;  /* 0x000000121438722b */ /* 0x000fe40000000014 */
[----:B------:R-:W-:Y:S02]  /*63f0*/  DADD R162, -R162, R28 ;  /* 0x00000000a2a27229 */ /* 0x000fe4000000011c */
[----:B------:R-:W-:Y:S02]  /*6400*/  DADD R164, -R164, R26 ;  /* 0x00000000a4a47229 */ /* 0x000fe4000000011a */
[----:B------:R-:W-:Y:S02]  /*6410*/  DADD R172, -R172, R30 ;  /* 0x00000000acac7229 */ /* 0x000fe4000000011e */
[----:B------:R-:W-:Y:S02]  /*6420*/  DADD R174, -R174, R32 ;  /* 0x00000000aeae7229 */ /* 0x000fe40000000120 */
[----:B------:R-:W-:Y:S01]  /*6430*/  DFMA R86, R160, 8, R86 ;  /* 0x40200000a056782b */ /* 0x000fe20000000056 */
[----:B------:R-:W-:Y:S01]  /*6440*/  BSSY.RECONVERGENT B1, `(.L_x_25) ;  /* 0x0000022000017945 */ /* 0x000fe20003800200 */
[----:B--2---:R-:W-:-:S02]  /*6450*/  DADD R78, R78, -R146 ;  /* 0x000000004e4e7229 */ /* 0x004fc40000000892 */
[----:B---3--:R-:W-:Y:S02]  /*6460*/  DADD R80, R80, -R144 ;  /* 0x0000000050507229 */ /* 0x008fe40000000890 */
[----:B----4-:R-:W-:-:S06]  /*6470*/  DADD R82, R82, -R142 ;  /* 0x0000000052527229 */ /* 0x010fcc000000088e */
[----:B------:R-:W-:Y:S02]  /*6480*/  DFMA R80, R162, 8, R80 ;  /* 0x40200000a250782b */ /* 0x000fe40000000050 */
[----:B-1----:R-:W-:Y:S02]  /*6490*/  DADD R14, R146, -R144 ;  /* 0x00000000920e7229 */ /* 0x002fe40000000890 */
[----:B------:R-:W-:Y:S02]  /*64a0*/  DFMA R78, R164, 8, R78 ;  /* 0x40200000a44e782b */ /* 0x000fe4000000004e */
[----:B------:R-:W-:Y:S02]  /*64b0*/  DADD R16, -R142, R140 ;  /* 0x000000008e107229 */ /* 0x000fe4000000018c */
[----:B------:R-:W-:Y:S02]  /*64c0*/  DFMA R82, R172, 8, R82 ;  /* 0x40200000ac52782b */ /* 0x000fe40000000052 */
[----:B------:R-:W-:-:S02]  /*64d0*/  DMUL R80, R110, R80 ;  /* 0x000000506e507228 */ /* 0x000fc40000000000 */
[----:B------:R-:W-:Y:S02]  /*64e0*/  DADD R84, R84, -R140 ;  /* 0x0000000054547229 */ /* 0x000fe4000000088c */
[----:B------:R-:W-:Y:S02]  /*64f0*/  DFMA R14, R16, 8, R14 ;  /* 0x40200000100e782b */ /* 0x000fe4000000000e */
[----:B------:R-:W-:Y:S02]  /*6500*/  DMUL R82, R102, R82 ;  /* 0x0000005266527228 */ /* 0x000fe40000000000 */
[----:B------:R-:W-:-:S08]  /*6510*/  DMUL R18, R2, R52 ;  /* 0x0000003402127228 */ /* 0x000fd00000000000 */
[----:B------:R-:W-:-:S08]  /*6520*/  DMUL R2, R56, R18 ;  /* 0x0000001238027228 */ /* 0x000fd00000000000 */
[----:B------:R-:W-:-:S08]  /*6530*/  DFMA R20, R2, -144, R18 ;  /* 0xc06200000214782b */ /* 0x000fd00000000012 */
[----:B------:R-:W-:Y:S02]  /*6540*/  DFMA R2, R56, R20, R2 ;  /* 0x000000143802722b */ /* 0x000fe40000000002 */
[----:B------:R-:W-:Y:S02]  /*6550*/  DFMA R78, R104, R78, -R80 ;  /* 0x0000004e684e722b */ /* 0x000fe40000000850 */
[----:B------:R-:W-:Y:S01]  /*6560*/  DFMA R84, R174, 8, R84 ;  /* 0x40200000ae54782b */ /* 0x000fe20000000054 */
[----:B------:R-:W-:-:S05]  /*6570*/  FSETP.GEU.AND P1, PT, |R19|, 6.5827683646048100446e-37, PT ;  /* 0x036000001300780b */ /* 0x000fca0003f2e200 */
[----:B------:R-:W-:-:S05]  /*6580*/  FFMA R16, RZ, 3.53125, R3 ;  /* 0x40620000ff107823 */ /* 0x000fca0000000003 */
[----:B------:R-:W-:Y:S01]  /*6590*/  FSETP.GT.AND P0, PT, |R16|, 1.469367938527859385e-39, PT ;  /* 0x001000001000780b */ /* 0x000fe20003f04200 */
[----:B------:R-:W-:Y:S02]  /*65a0*/  DFMA R56, R82, -8, R78 ;  /* 0xc02000005238782b */ /* 0x000fe4000000004e */
[----:B------:R-:W-:Y:S02]  /*65b0*/  DMUL R84, R106, R84 ;  /* 0x000000546a547228 */ /* 0x000fe40000000000 */
[----:B------:R-:W-:-:S06]  /*65c0*/  DFMA R14, -R136, R14, R86 ;  /* 0x0000000e880e722b */ /* 0x000fcc0000000156 */
[----:B------:R-:W-:Y:S02]  /*65d0*/  DFMA R56, R84, 8, R56 ;  /* 0x402000005438782b */ /* 0x000fe40000000038 */
[----:B------:R-:W-:Y:S01]  /*65e0*/  DFMA R152, R152, -8, R14 ;  /* 0xc02000009898782b */ /* 0x000fe2000000000e */
[----:B------:R-:W-:Y:S10]  /*65f0*/  @P0 BRA P1, `(.L_x_26) ;  /* 0x0000000000180947 */ /* 0x000ff40000800000 */
[----:B------:R-:W-:Y:S01]  /*6600*/  IMAD.MOV.U32 R16, RZ, RZ, R18 ;  /* 0x000000ffff107224 */ /* 0x000fe200078e0012 */
[----:B------:R-:W-:Y:S01]  /*6610*/  MOV R14, 0x6640 ;  /* 0x00006640000e7802 */ /* 0x000fe20000000f00 */
[----:B------:R-:W-:-:S07]  /*6620*/  IMAD.MOV.U32 R17, RZ, RZ, R19 ;  /* 0x000000ffff117224 */ /* 0x000fce00078e0013 */
[----:B-----5:R-:W-:Y:S05]  /*6630*/  CALL.REL.NOINC `($__internal_0_$__cuda_sm20_div_rn_f64_full) ;  /* 0x0000002c00d47944 */ /* 0x020fea0003c00000 */
[----:B------:R-:W-:Y:S01]  /*6640*/  IMAD.MOV.U32 R2, RZ, RZ, R184 ;  /* 0x000000ffff027224 */ /* 0x000fe200078e00b8 */
[----:B------:R-:W-:-:S07]  /*6650*/  MOV R3, R185 ;  /* 0x000000b900037202 */ /* 0x000fce0000000f00 */
.L_x_26:
[----:B------:R-:W-:Y:S05]  /*6660*/  BSYNC.RECONVERGENT B1 ;  /* 0x0000000000017941 */ /* 0x000fea0003800200 */
.L_x_25:
[----:B------:R-:W2:Y:S01]  /*6670*/  LDG.E.64 R48, desc[UR8][R48.64+0x28] ;  /* 0x0000280830307981 */ /* 0x000ea2000c1e1b00 */
[----:B------:R-:W0:Y:S01]  /*6680*/  MUFU.RCP64H R15, 144 ;  /* 0x40620000000f7908 */ /* 0x000e220000001800 */
[----:B------:R-:W-:Y:S01]  /*6690*/  IMAD.MOV.U32 R16, RZ, RZ, 0x0 ;  /* 0x00000000ff107424 */ /* 0x000fe200078e00ff */
[----:B------:R-:W-:Y:S01]  /*66a0*/  BSSY.RECONVERGENT B1, `(.L_x_27) ;  /* 0x0000012000017945 */ /* 0x000fe20003800200 */
[----:B------:R-:W-:Y:S02]  /*66b0*/  IMAD.MOV.U32 R17, RZ, RZ, 0x40620000 ;  /* 0x40620000ff117424 */ /* 0x000fe400078e00ff */
        /* <DEDUP_REMOVED lines=16> */
.L_x_28:
[----:B------:R-:W-:Y:S05]  /*67c0*/  BSYNC.RECONVERGENT B1 ;  /* 0x0000000000017941 */ /* 0x000fea0003800200 */
.L_x_27:
        /* <DEDUP_REMOVED lines=15> */
[----:B------:R0:W4:Y:S01]  /*68c0*/  LDG.E.64.CONSTANT R86, desc[UR8][R62.64+0x387188] ;  /* 0x387188083e567981 */ /* 0x000122000c1e9b00 */
[----:B------:R-:W-:Y:S01]  /*68d0*/  DMUL R152, R152, R184 ;  /* 0x000000b898987228 */ /* 0x000fe20000000000 */
[----:B------:R-:W-:Y:S01]  /*68e0*/  UMOV UR10, 0x55555555 ;  /* 0x55555555000a7882 */ /* 0x000fe20000000000 */
[----:B------:R-:W-:Y:S01]  /*68f0*/  UMOV UR11, 0x3fc55555 ;  /* 0x3fc55555000b7882 */ /* 0x000fe20000000000 */
[----:B------:R-:W-:Y:S01]  /*6900*/  ISETP.NE.AND P0, PT, R0, 0x3, PT ;  /* 0x000000030000780c */ /* 0x000fe20003f05270 */
[----:B------:R-:W-:-:S04]  /*6910*/  UIADD3 UR4, UPT, UPT, UR4, 0x3, URZ ;  /* 0x0000000304047890 */ /* 0x000fc8000fffe0ff */
[----:B------:R-:W-:Y:S02]  /*6920*/  DFMA R56, R56, R184, R152 ;  /* 0x000000b83838722b */ /* 0x000fe40000000098 */
[----:B--2---:R-:W-:Y:S02]  /*6930*/  DADD R48, R14, -R20 ;  /* 0x000000000e307229 */ /* 0x004fe40000000814 */
[----:B---3--:R-:W-:Y:S02]  /*6940*/  DADD R66, -R52, R64 ;  /* 0x0000000034427229 */ /* 0x008fe40000000140 */
[----:B----4-:R-:W-:-:S06]  /*6950*/  DADD R20, R18, -R20 ;  /* 0x0000000012147229 */ /* 0x010fcc0000000814 */
[----:B------:R-:W-:Y:S02]  /*6960*/  DFMA R48, R66, 8, R48 ;  /* 0x402000004230782b */ /* 0x000fe40000000030 */
[----:B------:R-:W-:Y:S02]  /*6970*/  DADD R78, -R70, R76 ;  /* 0x00000000464e7229 */ /* 0x000fe4000000014c */
[----:B------:R-:W-:Y:S02]  /*6980*/  DADD R14, -R14, R16 ;  /* 0x000000000e0e7229 */ /* 0x000fe40000000110 */
[----:B------:R-:W-:-:S04]  /*6990*/  DADD R16, R16, -R18 ;  /* 0x0000000010107229 */ /* 0x000fc80000000812 */
[----:B------:R-:W-:Y:S02]  /*69a0*/  DFMA R20, R78, 8, R20 ;  /* 0x402000004e14782b */ /* 0x000fe40000000014 */
[----:B------:R-:W-:Y:S02]  /*69b0*/  DMUL R48, R116, R48 ;  /* 0x0000003074307228 */ /* 0x000fe40000000000 */
[C---:B------:R-:W-:Y:S02]  /*69c0*/  DADD R66, -R68.reuse, R72 ;  /* 0x0000000044427229 */ /* 0x040fe40000000148 */
[----:B------:R-:W-:Y:S02]  /*69d0*/  DADD R68, R68, -R70 ;  /* 0x0000000044447229 */ /* 0x000fe40000000846 */
[----:B------:R-:W-:Y:S02]  /*69e0*/  DADD R52, -R52, R58 ;  /* 0x0000000034347229 */ /* 0x000fe4000000013a */
[----:B------:R-:W-:-:S02]  /*69f0*/  DMUL R20, R110, R20 ;  /* 0x000000146e147228 */ /* 0x000fc40000000000 */
[----:B------:R-:W-:Y:S02]  /*6a00*/  DFMA R14, R66, 8, R14 ;  /* 0x40200000420e782b */ /* 0x000fe4000000000e */
[----:B------:R-:W-:Y:S02]  /*6a10*/  DADD R72, R72, -R76 ;  /* 0x0000000048487229 */ /* 0x000fe4000000084c */
[----:B0-----:R-:W-:Y:S02]  /*6a20*/  DADD R62, -R80, R82 ;  /* 0x00000000503e7229 */ /* 0x001fe40000000152 */
[----:B------:R-:W-:Y:S02]  /*6a30*/  DADD R58, -R58, R60 ;  /* 0x000000003a3a7229 */ /* 0x000fe4000000013c */
[----:B------:R-:W-:Y:S02]  /*6a40*/  DADD R60, R60, -R64 ;  /* 0x000000003c3c7229 */ /* 0x000fe40000000840 */
[----:B------:R-:W-:-:S02]  /*6a50*/  DADD R80, -R80, R84 ;  /* 0x0000000050507229 */ /* 0x000fc40000000154 */
[----:B------:R-:W-:Y:S02]  /*6a60*/  DFMA R52, R62, 8, R52 ;  /* 0x402000003e34782b */ /* 0x000fe40000000034 */
[----:B------:R-:W-:Y:S02]  /*6a70*/  DADD R84, -R84, R86 ;  /* 0x0000000054547229 */ /* 0x000fe40000000156 */
[----:B------:R-:W-:Y:S02]  /*6a80*/  DFMA R16, R58, 8, R16 ;  /* 0x402000003a10782b */ /* 0x000fe40000000010 */
[----:B------:R-:W-:Y:S02]  /*6a90*/  DFMA R14, R104, R14, -R20 ;  /* 0x0000000e680e722b */ /* 0x000fe40000000814 */
[----:B------:R-:W-:Y:S02]  /*6aa0*/  DMUL R52, R102, R52 ;  /* 0x0000003466347228 */ /* 0x000fe40000000000 */
[----:B------:R-:W-:-:S02]  /*6ab0*/  DFMA R68, R80, 8, R68 ;  /* 0x402000005044782b */ /* 0x000fc40000000044 */
[----:B------:R-:W-:Y:S02]  /*6ac0*/  DADD R82, -R82, R86 ;  /* 0x0000000052527229 */ /* 0x000fe40000000156 */
[----:B------:R-:W-:Y:S02]  /*6ad0*/  DFMA R60, R84, 8, R60 ;  /* 0x40200000543c782b */ /* 0x000fe4000000003c */
[----:B------:R-:W-:Y:S02]  /*6ae0*/  DFMA R16, R114, R16, -R48 ;  /* 0x000000107210722b */ /* 0x000fe40000000830 */
[----:B------:R-:W-:Y:S02]  /*6af0*/  DFMA R14, R52, -8, R14 ;  /* 0xc0200000340e782b */ /* 0x000fe4000000000e */
[----:B------:R-:W-:Y:S02]  /*6b00*/  DMUL R68, R108, R68 ;  /* 0x000000446c447228 */ /* 0x000fe40000000000 */
[----:B------:R-:W-:-:S02]  /*6b10*/  DFMA R72, R82, 8, R72 ;  /* 0x402000005248782b */ /* 0x000fc40000000048 */
[----:B------:R-:W-:-:S04]  /*6b20*/  DMUL R60, R106, R60 ;  /* 0x0000003c6a3c7228 */ /* 0x000fc80000000000 */
[----:B------:R-:W-:Y:S02]  /*6b30*/  DFMA R16, R68, -8, R16 ;  /* 0xc02000004410782b */ /* 0x000fe40000000010 */
[----:B------:R-:W-:Y:S02]  /*6b40*/  DMUL R72, R112, R72 ;  /* 0x0000004870487228 */ /* 0x000fe40000000000 */
[----:B------:R-:W-:-:S06]  /*6b50*/  DFMA R14, R60, 8, R14 ;  /* 0x402000003c0e782b */ /* 0x000fcc000000000e */
[----:B------:R-:W-:Y:S02]  /*6b60*/  DFMA R16, R72, 8, R16 ;  /* 0x402000004810782b */ /* 0x000fe40000000010 */
[----:B------:R-:W-:-:S08]  /*6b70*/  DFMA R14, R14, R2, R56 ;  /* 0x000000020e0e722b */ /* 0x000fd00000000038 */
[----:B------:R-:W-:Y:S01]  /*6b80*/  DFMA R14, R16, R2, R14 ;  /* 0x00000002100e722b */ /* 0x000fe2000000000e */
[----:B------:R-:W-:-:S04]  /*6b90*/  SEL R3, R0, RZ, P0 ;  /* 0x000000ff00037207 */ /* 0x000fc80000000000 */
[----:B------:R-:W-:-:S03]  /*6ba0*/  IADD3 R3, PT, PT, R6, 0x1, -R3 ;  /* 0x0000000106037810 */ /* 0x000fc60007ffe803 */
[----:B------:R-:W-:Y:S01]  /*6bb0*/  DFMA R14, R50, UR10, R14 ;  /* 0x0000000a320e7c2b */ /* 0x000fe2000800000e */
[----:B------:R-:W-:Y:S01]  /*6bc0*/  UMOV UR10, 0xd6ac6977 ;  /* 0xd6ac6977000a7882 */ /* 0x000fe20000000000 */
[----:B------:R-:W-:Y:S01]  /*6bd0*/  UMOV UR11, 0x3fb2b324 ;  /* 0x3fb2b324000b7882 */ /* 0x000fe20000000000 */
[----:B------:R-:W-:-:S05]  /*6be0*/  ISETP.NE.AND P0, PT, R3, UR4, PT ;  /* 0x0000000403007c0c */ /* 0x000fca000bf05270 */
[----:B-----5:R-:W-:-:S07]  /*6bf0*/  DFMA R14, R14, UR10, R54 ;  /* 0x0000000a0e0e7c2b */ /* 0x020fce0008000036 */
[----:B------:R1:W-:Y:S01]  /*6c00*/  STG.E.64 desc[UR8][R74.64+0x386800], R14 ;  /* 0x3868000e4a007986 */ /* 0x0003e2000c101b08 */
[----:B------:R-:W-:Y:S05]  /*6c10*/  @P0 BRA `(.L_x_29) ;  /* 0xffffff9400d00947 */ /* 0x000fea000383ffff */
.L_x_4:
[----:B------:R-:W-:-:S13]  /*6c20*/  ISETP.NE.AND P0, PT, R0, 0x3, PT ;  /* 0x000000030000780c */ /* 0x000fda0003f05270 */
[----:B------:R-:W-:Y:S05]  /*6c30*/  @!P0 EXIT ;  /* 0x000000000000894d */ /* 0x000fea0003800000 */
[----:B------:R-:W0:Y:S01]  /*6c40*/  LDCU.128 UR16, c[0x0][0x3a0] ;  /* 0x00007400ff1077ac */ /* 0x000e220008000c00 */
[----:B------:R-:W-:Y:S01]  /*6c50*/  IMAD.WIDE.U32 R2, R8, 0x980, RZ ;  /* 0x0000098008027825 */ /* 0x000fe200078e00ff */
[----:B------:R-:W2:Y:S01]  /*6c60*/  LDC.64 R18, c[0x0][0x3d0] ;  /* 0x0000f400ff127b82 */ /* 0x000ea20000000a00 */
[----:B------:R-:W3:Y:S02]  /*6c70*/  LDCU.128 UR12, c[0x0][0x3b0] ;  /* 0x00007600ff0c77ac */ /* 0x000ee40008000c00 */
[----:B------:R-:W-:Y:S01]  /*6c80*/  IMAD.WIDE.U32 R84, R4, 0xb4800, R2 ;  /* 0x000b480004547825 */ /* 0x000fe200078e0002 */
[----:B------:R-:W4:Y:S04]  /*6c90*/  LDCU.64 UR10, c[0x0][0x388] ;  /* 0x00007100ff0a77ac */ /* 0x000f280008000a00 */
[----:B------:R-:W2:Y:S01]  /*6ca0*/  LDC.64 R20, c[0x0][0x3d0] ;  /* 0x0000f400ff147b82 */ /* 0x000ea20000000a00 */
[----:B-1----:R-:W-:Y:S01]  /*6cb0*/  IMAD.WIDE.U32 R14, R13, UR6, RZ ;  /* 0x000000060d0e7c25 */ /* 0x002fe2000f8e00ff */
[----:B0-----:R-:W-:-:S06]  /*6cc0*/  IADD3 R2, P0, PT, R84, UR18, RZ ;  /* 0x0000001254027c10 */ /* 0x001fcc000ff1e0ff */
[----:B------:R-:W0:Y:S01]  /*6cd0*/  LDC.64 R46, c[0x0][0x398] ;  /* 0x0000e600ff2e7b82 */ /* 0x000e220000000a00 */
[C---:B------:R-:W-:Y:S02]  /*6ce0*/  SHF.L.U64.HI R17, R14.reuse, 0x3, R15 ;  /* 0x000000030e117819 */ /* 0x040fe4000001020f */
[----:B------:R-:W-:Y:S02]  /*6cf0*/  IADD3.X R3, PT, PT, R85, UR19, RZ, P0, !PT ;  /* 0x0000001355037c10 */ /* 0x000fe400087fe4ff */
[----:B------:R-:W-:Y:S01]  /*6d00*/  SHF.L.U32 R16, R14, 0x3, RZ ;  /* 0x000000030e107819 */ /* 0x000fe200000006ff */
[----:B------:R-:W-:-:S04]  /*6d10*/  IMAD.HI.U32 R7, R7, -0x55555555, RZ ;  /* 0xaaaaaaab07077827 */ /* 0x000fc800078e00ff */
[----:B------:R-:W-:-:S04]  /*6d20*/  IMAD.WIDE.U32 R2, R9, 0x8, R2 ;  /* 0x0000000809027825 */ /* 0x000fc800078e0002 */
[----:B------:R-:W-:Y:S01]  /*6d30*/  IMAD.WIDE.U32 R12, R12, 0x8, R16 ;  /* 0x000000080c0c7825 */ /* 0x000fe200078e0010 */
[----:B------:R-:W5:Y:S01]  /*6d40*/  LDG.E.64.CONSTANT R26, desc[UR8][R2.64+-0x1300] ;  /* 0xffed0008021a7981 */ /* 0x000f62000c1e9b00 */
[----:B------:R-:W-:Y:S02]  /*6d50*/  SHF.R.U32.HI R7, RZ, 0x2, R7 ;  /* 0x00000002ff077819 */ /* 0x000fe40000011607 */
[----:B------:R-:W-:Y:S01]  /*6d60*/  IMAD.WIDE.U32 R14, R11, UR7, RZ ;  /* 0x000000070b0e7c25 */ /* 0x000fe2000f8e00ff */
[----:B------:R-:W5:Y:S01]  /*6d70*/  LDG.E.64.CONSTANT R28, desc[UR8][R2.64+0x1300] ;  /* 0x00130008021c7981 */ /* 0x000f62000c1e9b00 */
[----:B---3--:R-:W-:Y:S02]  /*6d80*/  IADD3 R89, P1, PT, R12, UR14, RZ ;  /* 0x0000000e0c597c10 */ /* 0x008fe4000ff3e0ff */
[----:B------:R-:W-:Y:S01]  /*6d90*/  IMAD.WIDE.U32 R10, R10, 0x980, RZ ;  /* 0x000009800a0a7825 */ /* 0x000fe200078e00ff */
[----:B------:R-:W5:Y:S01]  /*6da0*/  LDG.E.64.CONSTANT R30, desc[UR8][R2.64+-0x980] ;  /* 0xfff68008021e7981 */ /* 0x000f62000c1e9b00 */
[----:B------:R-:W-:-:S03]  /*6db0*/  IADD3 R87, P0, PT, R12, UR12, RZ ;  /* 0x0000000c0c577c10 */ /* 0x000fc6000ff1e0ff */
[----:B------:R2:W5:Y:S01]  /*6dc0*/  LDG.E.64.CONSTANT R32, desc[UR8][R2.64+0x980] ;  /* 0x0009800802207981 */ /* 0x000562000c1e9b00 */
[----:B----4-:R-:W-:Y:S01]  /*6dd0*/  IADD3 R91, P2, PT, R12, UR10, RZ ;  /* 0x0000000a0c5b7c10 */ /* 0x010fe2000ff5e0ff */
[----:B------:R-:W-:Y:S01]  /*6de0*/  IMAD R0, R7, 0x3, -R6 ;  /* 0x0000000307007824 */ /* 0x000fe200078e0a06 */
[C---:B------:R-:W-:Y:S01]  /*6df0*/  IADD3.X R88, PT, PT, R13.reuse, UR15, RZ, P1, !PT ;  /* 0x0000000f0d587c10 */ /* 0x040fe20008ffe4ff */
[----:B------:R-:W-:Y:S01]  /*6e00*/  IMAD.WIDE.U32 R10, R14, 0x980, R10 ;  /* 0x000009800e0a7825 */ /* 0x000fe200078e000a */
[C---:B------:R-:W-:Y:S02]  /*6e10*/  IADD3.X R86, PT, PT, R13.reuse, UR13, RZ, P0, !PT ;  /* 0x0000000d0d567c10 */ /* 0x040fe400087fe4ff */
[----:B------:R-:W-:Y:S01]  /*6e20*/  IADD3.X R90, PT, PT, R13, UR11, RZ, P2, !PT ;  /* 0x0000000b0d5a7c10 */ /* 0x000fe200097fe4ff */
[----:B------:R-:W-:Y:S01]  /*6e30*/  IMAD R97, R15, 0x980, RZ ;  /* 0x000009800f617824 */ /* 0x000fe200078e02ff */
[----:B------:R-:W-:Y:S01]  /*6e40*/  IADD3 R93, P2, PT, R12, UR18, RZ ;  /* 0x000000120c5d7c10 */ /* 0x000fe2000ff5e0ff */
[----:B--2---:R-:W-:Y:S01]  /*6e50*/  IMAD.WIDE.U32 R2, R4, 0x8, R18 ;  /* 0x0000000804027825 */ /* 0x004fe200078e0012 */
[----:B------:R-:W-:-:S02]  /*6e60*/  IADD3 R95, P3, PT, R12, UR16, RZ ;  /* 0x000000100c5f7c10 */ /* 0x000fc4000ff7e0ff */
[----:B------:R-:W-:Y:S01]  /*6e70*/  IADD3 R6, P0, PT, R20, -0x8, RZ ;  /* 0xfffffff814067810 */ /* 0x000fe20007f1e0ff */
[----:B0-----:R-:W-:Y:S01]  /*6e80*/  IMAD.WIDE.U32 R46, R9, 0x8, R46 ;  /* 0x00000008092e7825 */ /* 0x001fe200078e002e */
[----:B------:R-:W-:Y:S02]  /*6e90*/  IADD3 R50, P1, PT, R2, 0x8, RZ ;  /* 0x0000000802327810 */ /* 0x000fe40007f3e0ff */
[----:B------:R-:W-:Y:S01]  /*6ea0*/  IADD3.X R92, PT, PT, R13, UR19, RZ, P2, !PT ;  /* 0x000000130d5c7c10 */ /* 0x000fe200097fe4ff */
[----:B------:R-:W-:Y:S01]  /*6eb0*/  IMAD.IADD R97, R11, 0x1, R97 ;  /* 0x000000010b617824 */ /* 0x000fe200078e0261 */
[----:B------:R-:W-:Y:S01]  /*6ec0*/  IADD3.X R94, PT, PT, R13, UR17, RZ, P3, !PT ;  /* 0x000000110d5e7c10 */ /* 0x000fe20009ffe4ff */
[----:B------:R-:W-:Y:S01]  /*6ed0*/  IMAD.X R51, RZ, RZ, R3, P1 ;  /* 0x000000ffff337224 */ /* 0x000fe200008e0603 */
[----:B------:R-:W-:-:S07]  /*6ee0*/  IADD3.X R7, PT, PT, R21, -0x1, RZ, P0, !PT ;  /* 0xffffffff15077810 */ /* 0x000fce00007fe4ff */
.L_x_38:
[C---:B------:R-:W-:Y:S01]  /*6ef0*/  IADD3 R48, P0, PT, R84.reuse, R87, RZ ;  /* 0x0000005754307210 */ /* 0x040fe20007f1e0ff */
[----:B------:R-:W2:Y:S04]  /*6f00*/  LDG.E.64 R156, desc[UR8][R24.64+-0x8] ;  /* 0xfffff808189c7981 */ /* 0x000ea8000c1e1b00 */
[----:B------:R-:W-:Y:S01]  /*6f10*/  IMAD.X R49, R85, 0x1, R86, P0 ;  /* 0x0000000155317824 */ /* 0x000fe200000e0656 */
[----:B------:R-:W3:Y:S04]  /*6f20*/  LDG.E.64 R82, desc[UR8][R24.64] ;  /* 0x0000000818527981 */ /* 0x000ee8000c1e1b00 */
[----:B------:R-:W4:Y:S04]  /*6f30*/  LDG.E.64.CONSTANT R52, desc[UR8][R48.64] ;  /* 0x0000000830347981 */ /* 0x000f28000c1e9b00 */
[----:B------:R-:W2:Y:S01]  /*6f40*/  LDG.E.64.CONSTANT R176, desc[UR8][R48.64+-0x980] ;  /* 0xfff6800830b07981 */ /* 0x000ea2000c1e9b00 */
[----:B------:R-:W-:-:S03]  /*6f50*/  IADD3 R14, P0, PT, R84, R89, RZ ;  /* 0x00000059540e7210 */ /* 0x000fc60007f1e0ff */
[----:B------:R-:W3:Y:S01]  /*6f60*/  LDG.E.64.CONSTANT R188, desc[UR8][R48.64+0x980] ;  /* 0x0009800830bc7981 */ /* 0x000ee2000c1e9b00 */
[----:B------:R-:W-:-:S03]  /*6f70*/  IADD3.X R15, PT, PT, R85, R88, RZ, P0, !PT ;  /* 0x00000058550f7210 */ /* 0x000fc600007fe4ff */
[----:B------:R-:W3:Y:S04]  /*6f80*/  LDG.E.64 R152, desc[UR8][R24.64+0x8] ;  /* 0x0000080818987981 */ /* 0x000ee8000c1e1b00 */
[----:B------:R-:W3:Y:S04]  /*6f90*/  LDG.E.64.CONSTANT R174, desc[UR8][R14.64] ;  /* 0x000000080eae7981 */ /* 0x000ee8000c1e9b00 */
[----:B------:R-:W3:Y:S04]  /*6fa0*/  LDG.E.64 R154, desc[UR8][R24.64+-0x10] ;  /* 0xfffff008189a7981 */ /* 0x000ee8000c1e1b00 */
[----:B------:R-:W3:Y:S04]  /*6fb0*/  LDG.E.64.CONSTANT R180, desc[UR8][R48.64+-0x1300] ;  /* 0xffed000830b47981 */ /* 0x000ee8000c1e9b00 */
[----:B------:R-:W3:Y:S04]  /*6fc0*/  LDG.E.64 R136, desc[UR8][R24.64+0x10] ;  /* 0x0000100818887981 */ /* 0x000ee8000c1e1b00 */
[----:B------:R-:W3:Y:S04]  /*6fd0*/  LDG.E.64.CONSTANT R178, desc[UR8][R48.64+0x1300] ;  /* 0x0013000830b27981 */ /* 0x000ee8000c1e9b00 */
[----:B------:R-:W3:Y:S04]  /*6fe0*/  LDG.E.64.CONSTANT R58, desc[UR8][R14.64+0x980] ;  /* 0x000980080e3a7981 */ /* 0x000ee8000c1e9b00 */
[----:B------:R-:W3:Y:S01]  /*6ff0*/  LDG.E.64.CONSTANT R60, desc[UR8][R14.64+-0x980] ;  /* 0xfff680080e3c7981 */ /* 0x000ee2000c1e9b00 */
[----:B------:R-:W-:-:S03]  /*7000*/  IADD3 R182, P0, PT, R84, R95, RZ ;  /* 0x0000005f54b67210 */ /* 0x000fc60007f1e0ff */
[----:B------:R-:W3:Y:S02]  /*7010*/  LDG.E.64 R16, desc[UR8][R22.64] ;  /* 0x0000000816107981 */ /* 0x000ee4000c1e1b00 */
[----:B------:R-:W-:Y:S02]  /*7020*/  IMAD.X R183, R85, 0x1, R94, P0 ;  /* 0x0000000155b77824 */ /* 0x000fe400000e065e */
[----:B------:R-:W3:Y:S04]  /*7030*/  LDG.E.64.CONSTANT R62, desc[UR8][R48.64+-0x8] ;  /* 0xfffff808303e7981 */ /* 0x000ee8000c1e9b00 */
[----:B------:R-:W3:Y:S04]  /*7040*/  LDG.E.64.CONSTANT R106, desc[UR8][R182.64] ;  /* 0x00000008b66a7981 */ /* 0x000ee8000c1e9b00 */
[----:B------:R-:W3:Y:S04]  /*7050*/  LDG.E.64.CONSTANT R172, desc[UR8][R182.64+0x980] ;  /* 0x00098008b6ac7981 */ /* 0x000ee8000c1e9b00 */
[----:B------:R-:W3:Y:S04]  /*7060*/  LDG.E.64 R138, desc[UR8][R22.64+-0x10] ;  /* 0xfffff008168a7981 */ /* 0x000ee8000c1e1b00 */
        /* <DEDUP_REMOVED lines=31> */
[----:B0-----:R-:W3:Y:S01]  /*7260*/  LDG.E.64.CONSTANT R8, desc[UR8][R48.64+0xb4810] ;  /* 0x0b48100830087981 */ /* 0x001ee2000c1e9b00 */
[----:B------:R-:W-:-:S03]  /*7270*/  IMAD.MOV.U32 R96, RZ, RZ, R10 ;  /* 0x000000ffff607224 */ /* 0x000fc600078e000a */
[----:B------:R-:W3:Y:S04]  /*7280*/  LDG.E.64.CONSTANT R2, desc[UR8][R182.64+0xb5180] ;  /* 0x0b518008b6027981 */ /* 0x000ee8000c1e9b00 */
[----:B------:R-:W3:Y:S01]  /*7290*/  LDG.E.64.CONSTANT R128, desc[UR8][R182.64+0xb4808] ;  /* 0x0b480808b6807981 */ /* 0x000ee2000c1e9b00 */
[----:B------:R-:W-:-:S03]  /*72a0*/  IMAD.WIDE R78, R4, 0xb4800, R96 ;  /* 0x000b4800044e7825 */ /* 0x000fc600078e0260 */
[----:B------:R-:W3:Y:S01]  /*72b0*/  LDG.E.64.CONSTANT R126, desc[UR8][R182.64+0x10] ;  /* 0x00001008b67e7981 */ /* 0x000ee2000c1e9b00 */
[----:B------:R-:W-:-:S03]  /*72c0*/  IADD3 R116, P0, PT, R78, R95, RZ ;  /* 0x0000005f4e747210 */ /* 0x000fc60007f1e0ff */
[----:B------:R-:W3:Y:S04]  /*72d0*/  LDG.E.64 R98, desc[UR8][R50.64] ;  /* 0x0000000832627981 */ /* 0x000ee8000c1e1b00 */
[----:B------:R-:W3:Y:S01]  /*72e0*/  LDG.E.64.CONSTANT R122, desc[UR8][R182.64+-0x1300] ;  /* 0xffed0008b67a7981 */ /* 0x000ee2000c1e9b00 */
[----:B------:R-:W-:-:S03]  /*72f0*/  IMAD.X R117, R79, 0x1, R94, P0 ;  /* 0x000000014f757824 */ /* 0x000fc600000e065e */
[----:B------:R-:W3:Y:S01]  /*7300*/  LDG.E.64.CONSTANT R124, desc[UR8][R182.64+0xb5b00] ;  /* 0x0b5b0008b67c7981 */ /* 0x000ee2000c1e9b00 */
[----:B------:R-:W-:-:S03]  /*7310*/  IADD3 R192, P0, PT, R78, R87, RZ ;  /* 0x000000574ec07210 */ /* 0x000fc60007f1e0ff */
[----:B------:R-:W3:Y:S01]  /*7320*/  LDG.E.64.CONSTANT R100, desc[UR8][R182.64+0xb4810] ;  /* 0x0b481008b6647981 */ /* 0x000ee2000c1e9b00 */
[----:B------:R-:W-:-:S03]  /*7330*/  IADD3.X R193, PT, PT, R79, R86, RZ, P0, !PT ;  /* 0x000000564fc17210 */ /* 0x000fc600007fe4ff */
[----:B------:R-:W3:Y:S04]  /*7340*/  LDG.E.64 R80, desc[UR8][R50.64+-0x8] ;  /* 0xfffff80832507981 */ /* 0x000ee8000c1e1b00 */
[----:B------:R-:W3:Y:S01]  /*7350*/  LDG.E.64.CONSTANT R76, desc[UR8][R48.64+0x169000] ;  /* 0x16900008304c7981 */ /* 0x000ee2000c1e9b00 */
[----:B------:R-:W-:-:S03]  /*7360*/  IMAD.WIDE R118, R4, 0x8, R6 ;  /* 0x0000000804767825 */ /* 0x000fc600078e0206 */
[----:B------:R-:W3:Y:S04]  /*7370*/  LDG.E.64.CONSTANT R104, desc[UR8][R182.64+0x169000] ;  /* 0x16900008b6687981 */ /* 0x000ee8000c1e9b00 */
[----:B------:R-:W3:Y:S04]  /*7380*/  LDG.E.64.CONSTANT R14, desc[UR8][R116.64+-0x169000] ;  /* 0xe9700008740e7981 */ /* 0x000ee8000c1e9b00 */
[----:B------:R4:W3:Y:S04]  /*7390*/  LDG.E.64.CONSTANT R18, desc[UR8][R116.64+-0xb4800] ;  /* 0xf4b8000874127981 */ /* 0x0008e8000c1e9b00 */
[----:B------:R0:W3:Y:S04]  /*73a0*/  LDG.E.64.CONSTANT R20, desc[UR8][R182.64+0x21d800] ;  /* 0x21d80008b6147981 */ /* 0x0000e8000c1e9b00 */
[----:B------:R-:W3:Y:S04]  /*73b0*/  LDG.E.64.CONSTANT R56, desc[UR8][R192.64+-0xb4800] ;  /* 0xf4b80008c0387981 */ /* 0x000ee8000c1e9b00 */
[----:B------:R-:W3:Y:S04]  /*73c0*/  LDG.E.64 R110, desc[UR8][R50.64+0x8] ;  /* 0x00000808326e7981 */ /* 0x000ee8000c1e1b00 */
[----:B------:R-:W3:Y:S04]  /*73d0*/  LDG.E.64 R102, desc[UR8][R118.64] ;  /* 0x0000000876667981 */ /* 0x000ee8000c1e1b00 */
[----:B------:R1:W3:Y:S04]  /*73e0*/  LDG.E.64.CONSTANT R54, desc[UR8][R192.64+-0x169000] ;  /* 0xe9700008c0367981 */ /* 0x0002e8000c1e9b00 */
[----:B------:R1:W3:Y:S04]  /*73f0*/  LDG.E.64 R114, desc[UR8][R118.64+-0x8] ;  /* 0xfffff80876727981 */ /* 0x0002e8000c1e1b00 */
[----:B------:R-:W3:Y:S04]  /*7400*/  LDG.E.64.CONSTANT R48, desc[UR8][R48.64+0x21d800] ;  /* 0x21d8000830307981 */ /* 0x000ee8000c1e9b00 */
[----:B------:R-:W3:Y:S01]  /*7410*/  LDG.E.64 R120, desc[UR8][R50.64+0x10] ;  /* 0x0000100832787981 */ /* 0x000ee2000c1e1b00 */
[----:B------:R-:W1:Y:S01]  /*7420*/  MUFU.RCP64H R195, 144 ;  /* 0x4062000000c37908 */ /* 0x000e620000001800 */
[----:B----4-:R-:W-:-:S02]  /*7430*/  DMUL R116, R52, 3 ;  /* 0x4008000034747828 */ /* 0x010fc40000000000 */
[----:B--2---:R-:W-:Y:S02]  /*7440*/  DMUL R184, R176, R156 ;  /* 0x0000009cb0b87228 */ /* 0x004fe40000000000 */
[----:B---3--:R-:W-:-:S06]  /*7450*/  DMUL R190, R188, 3 ;  /* 0x40080000bcbe7828 */ /* 0x008fcc0000000000 */
[CC--:B------:R-:W-:Y:S02]  /*7460*/  DFMA R186, R116.reuse, R82.reuse, R184 ;  /* 0x0000005274ba722b */ /* 0x0c0fe400000000b8 */
[----:B0-----:R-:W-:Y:S02]  /*7470*/  DMUL R182, R116, R82 ;  /* 0x0000005274b67228 */ /* 0x001fe40000000000 */
[----:B-1----:R-:W-:-:S04]  /*7480*/  DMUL R192, R174, 3 ;  /* 0x40080000aec07828 */ /* 0x002fc80000000000 */
[----:B------:R-:W-:Y:S02]  /*7490*/  DFMA R190, R152, R190, R186 ;  /* 0x000000be98be722b */ /* 0x000fe400000000ba */
[----:B------:R-:W-:Y:S02]  /*74a0*/  DMUL R176, R176, 3 ;  /* 0x40080000b0b07828 */ /* 0x000fe40000000000 */
[----:B------:R-:W-:Y:S02]  /*74b0*/  DFMA R182, R180, R154, R182 ;  /* 0x0000009ab4b6722b */ /* 0x000fe400000000b6 */
[----:B------:R-:W-:Y:S02]  /*74c0*/  DMUL R118, R52, 0.75 ;  /* 0x3fe8000034767828 */ /* 0x000fe40000000000 */
[----:B------:R-:W-:Y:S02]  /*74d0*/  DMUL R192, R82, R192 ;  /* 0x000000c052c07228 */ /* 0x000fe40000000000 */
[----:B------:R-:W-:-:S02]  /*74e0*/  DFMA R190, R178, R136, R190 ;  /* 0x00000088b2be722b */ /* 0x000fc400000000be */
[----:B------:R-:W-:Y:S02]  /*74f0*/  DFMA R186, R156, R176, R182 ;  /* 0x000000b09cba722b */ /* 0x000fe400000000b6 */
[----:B------:R-:W-:-:S04]  /*7500*/  DMUL R182, R118, R82 ;  /* 0x0000005276b67228 */ /* 0x000fc80000000000 */
[----:B------:R-:W-:Y:S02]  /*7510*/  DFMA R190, R190, 2, R192 ;  /* 0x40000000bebe782b */ /* 0x000fe400000000c0 */
[CC--:B------:R-:W-:Y:S02]  /*7520*/  DFMA R186, R188.reuse, R152.reuse, R186 ;  /* 0x00000098bcba722b */ /* 0x0c0fe400000000ba */
[----:B------:R-:W-:Y:S01]  /*7530*/  DFMA R182, R188, R152, -R182 ;  /* 0x00000098bcb6722b */ /* 0x000fe200000008b6 */
[----:B------:R-:W-:Y:S01]  /*7540*/  IMAD.MOV.U32 R176, RZ, RZ, 0x0 ;  /* 0x00000000ffb07424 */ /* 0x000fe200078e00ff */
[----:B------:R-:W-:Y:S01]  /*7550*/  DMUL R180, R180, 0.75 ;  /* 0x3fe80000b4b47828 */ /* 0x000fe20000000000 */
[----:B------:R-:W-:Y:S01]  /*7560*/  IMAD.MOV.U32 R177, RZ, RZ, 0x40620000 ;  /* 0x40620000ffb17424 */ /* 0x000fe200078e00ff */
[----:B------:R-:W-:Y:S01]  /*7570*/  DFMA R184, -R118, R82, R184 ;  /* 0x0000005276b8722b */ /* 0x000fe200000001b8 */
[----:B------:R-:W-:Y:S01]  /*7580*/  IMAD.MOV.U32 R194, RZ, RZ, 0x1 ;  /* 0x00000001ffc27424 */ /* 0x000fe200078e00ff */
[----:B------:R-:W-:-:S02]  /*7590*/  DMUL R188, R58, 3 ;  /* 0x400800003abc7828 */ /* 0x000fc40000000000 */
[----:B------:R-:W-:Y:S02]  /*75a0*/  DFMA R190, R156, R60, R190 ;  /* 0x0000003c9cbe722b */ /* 0x000fe400000000be */
[----:B------:R-:W-:Y:S02]  /*75b0*/  DMUL R178, R178, 0.75 ;  /* 0x3fe80000b2b27828 */ /* 0x000fe40000000000 */
[----:B------:R-:W-:Y:S02]  /*75c0*/  DFMA R196, R194, -R176, 1 ;  /* 0x3ff00000c2c4742b */ /* 0x000fe400000008b0 */
[----:B------:R-:W-:Y:S02]  /*75d0*/  DFMA R180, -R180, R154, R184 ;  /* 0x0000009ab4b4722b */ /* 0x000fe400000001b8 */
[----:B------:R-:W-:Y:S02]  /*75e0*/  DFMA R190, R152, R188, R190 ;  /* 0x000000bc98be722b */ /* 0x000fe400000000be */
[----:B------:R-:W-:-:S02]  /*75f0*/  DFMA R182, R136, -R178, R182 ;  /* 0x800000b288b6722b */ /* 0x000fc400000000b6 */
[----:B------:R-:W-:Y:S02]  /*7600*/  DFMA R186, R186, 2, R192 ;  /* 0x40000000baba782b */ /* 0x000fe400000000c0 */
[----:B------:R-:W-:Y:S02]  /*7610*/  DMUL R188, R60, 3 ;  /* 0x400800003cbc7828 */ /* 0x000fe40000000000 */
[----:B------:R-:W-:Y:S02]  /*7620*/  DFMA R196, R196, R196, R196 ;  /* 0x000000c4c4c4722b */ /* 0x000fe400000000c4 */
[----:B------:R-:W-:Y:S02]  /*7630*/  DMUL R184, R174, 0.75 ;  /* 0x3fe80000aeb87828 */ /* 0x000fe40000000000 */
[----:B------:R-:W-:Y:S02]  /*7640*/  DADD R180, R180, R180 ;  /* 0x00000000b4b47229 */ /* 0x000fe400000000b4 */
[----:B------:R-:W-:-:S02]  /*7650*/  DMUL R174, R16, R116 ;  /* 0x0000007410ae7228 */ /* 0x000fc40000000000 */
[----:B------:R-:W-:Y:S02]  /*7660*/  DADD R182, R182, R182 ;  /* 0x00000000b6b67229 */ /* 0x000fe400000000b6 */
[----:B------:R-:W-:Y:S02]  /*7670*/  DFMA R186, R156, R188, R186 ;  /* 0x000000bc9cba722b */ /* 0x000fe400000000ba */
[----:B------:R-:W-:Y:S02]  /*7680*/  DFMA R196, R194, R196, R194 ;  /* 0x000000c4c2c4722b */ /* 0x000fe400000000c2 */
[----:B------:R-:W-:Y:S02]  /*7690*/  DFMA R180, R82, -R184, R180 ;  /* 0x800000b852b4722b */ /* 0x000fe400000000b4 */
[----:B------:R-:W-:Y:S02]  /*76a0*/  DADD R192, -R106, R172 ;  /* 0x000000006ac07229 */ /* 0x000fe400000001ac */
[----:B------:R-:W-:-:S02]  /*76b0*/  DMUL R178, R62, 3 ;  /* 0x400800003eb27828 */ /* 0x000fc40000000000 */
[----:B------:R-:W-:Y:S02]  /*76c0*/  DFMA R190, R136, R64, R190 ;  /* 0x0000004088be722b */ /* 0x000fe400000000be */
[----:B------:R-:W-:Y:S02]  /*76d0*/  DFMA R174, R66, R138, R174 ;  /* 0x0000008a42ae722b */ /* 0x000fe400000000ae */
[----:B------:R-:W-:Y:S02]  /*76e0*/  DFMA R182, R82, -R184, R182 ;  /* 0x800000b852b6722b */ /* 0x000fe400000000b6 */
[----:B------:R-:W-:Y:S02]  /*76f0*/  DFMA R186, R152, R58, R186 ;  /* 0x0000003a98ba722b */ /* 0x000fe400000000ba */
[----:B------:R-:W-:Y:S02]  /*7700*/  DFMA R172, R196, -R176, 1 ;  /* 0x3ff00000c4ac742b */ /* 0x000fe400000008b0 */
[----:B------:R-:W-:-:S02]  /*7710*/  DMUL R176, R68, 0.75 ;  /* 0x3fe8000044b07828 */ /* 0x000fc40000000000 */
[----:B------:R-:W-:Y:S02]  /*7720*/  DFMA R180, R156, R60, R180 ;  /* 0x0000003c9cb4722b */ /* 0x000fe400000000b4 */
[----:B------:R-:W-:Y:S02]  /*7730*/  DMUL R190, R190, R192 ;  /* 0x000000c0bebe7228 */ /* 0x000fe40000000000 */
[----:B------:R-:W-:Y:S02]  /*7740*/  DFMA R178, R140, R178, R174 ;  /* 0x000000b28cb2722b */ /* 0x000fe400000000ae */
[----:B------:R-:W-:Y:S02]  /*7750*/  DMUL R184, R64, 0.75 ;  /* 0x3fe8000040b87828 */ /* 0x000fe40000000000 */
[----:B------:R-:W-:Y:S02]  /*7760*/  DADD R188, R170, -R106 ;  /* 0x00000000aabc7229 */ /* 0x000fe4000000086a */
[----:B------:R-:W-:-:S02]  /*7770*/  DFMA R182, R152, R58, R182 ;  /* 0x0000003a98b6722b */ /* 0x000fc400000000b6 */
[----:B------:R-:W-:Y:S02]  /*7780*/  DFMA R186, R154, R68, R186 ;  /* 0x000000449aba722b */ /* 0x000fe400000000ba */
[----:B------:R-:W-:Y:S02]  /*7790*/  DADD R192, -R106, R168 ;  /* 0x000000006ac07229 */ /* 0x000fe400000001a8 */
[----:B------:R-:W-:Y:S02]  /*77a0*/  DFMA R168, R154, -R176, R180 ;  /* 0x800000b09aa8722b */ /* 0x000fe400000000b4 */
[----:B------:R-:W-:Y:S02]  /*77b0*/  DFMA R178, R70, R130, R178 ;  /* 0x0000008246b2722b */ /* 0x000fe400000000b2 */
[----:B------:R-:W-:Y:S02]  /*77c0*/  DFMA R182, R136, -R184, R182 ;  /* 0x800000b888b6722b */ /* 0x000fe400000000b6 */
[----:B------:R-:W-:-:S02]  /*77d0*/  DFMA R186, R186, R188, R190 ;  /* 0x000000bcbaba722b */ /* 0x000fc400000000be */
[----:B------:R-:W-:Y:S02]  /*77e0*/  DADD R180, -R106, R166 ;  /* 0x000000006ab47229 */ /* 0x000fe400000001a6 */
[----:B------:R-:W-:Y:S02]  /*77f0*/  DMUL R176, R118, R16 ;  /* 0x0000001076b07228 */ /* 0x000fe40000000000 */
[----:B------:R-:W-:Y:S02]  /*7800*/  DMUL R170, R66, 0.75 ;  /* 0x3fe8000042aa7828 */ /* 0x000fe40000000000 */
[----:B------:R-:W-:Y:S02]  /*7810*/  DMUL R174, R62, R140 ;  /* 0x0000008c3eae7228 */ /* 0x000fe40000000000 */
[----:B------:R-:W-:Y:S02]  /*7820*/  DADD R184, -R106, R164 ;  /* 0x000000006ab87229 */ /* 0x000fe400000001a4 */
[----:B------:R-:W-:-:S02]  /*7830*/  DMUL R192, R178, R192 ;  /* 0x000000c0b2c07228 */ /* 0x000fc40000000000 */
[----:B------:R-:W-:Y:S02]  /*7840*/  DMUL R166, R70, 3 ;  /* 0x4008000046a67828 */ /* 0x000fe40000000000 */
[----:B------:R-:W-:Y:S02]  /*7850*/  DFMA R164, R182, R180, R186 ;  /* 0x000000b4b6a4722b */ /* 0x000fe400000000ba */
[----:B------:R-:W-:Y:S02]  /*7860*/  DMUL R178, R72, 0.75 ;  /* 0x3fe8000048b27828 */ /* 0x000fe40000000000 */
[----:B------:R-:W-:Y:S02]  /*7870*/  DFMA R176, R70, R130, -R176 ;  /* 0x0000008246b0722b */ /* 0x000fe400000008b0 */
[----:B------:R-:W-:Y:S02]  /*7880*/  DMUL R188, R158, 3 ;  /* 0x400800009ebc7828 */ /* 0x000fe40000000000 */
[----:B------:R-:W-:-:S02]  /*7890*/  DMUL R180, R44, 3 ;  /* 0x400800002cb47828 */ /* 0x000fc40000000000 */
[--C-:B------:R-:W-:Y:S02]  /*78a0*/  DFMA R170, -R170, R138, R174.reuse ;  /* 0x0000008aaaaa722b */ /* 0x100fe400000001ae */
[----:B------:R-:W-:Y:S02]  /*78b0*/  DFMA R174, R130, R166, R174 ;  /* 0x000000a682ae722b */ /* 0x000fe400000000ae */
[----:B------:R-:W-:Y:S02]  /*78c0*/  DFMA R166, R112, -R178, R176 ;  /* 0x800000b270a6722b */ /* 0x000fe400000000b0 */
[C---:B------:R-:W-:Y:S02]  /*78d0*/  DMUL R188, R156.reuse, R188 ;  /* 0x000000bc9cbc7228 */ /* 0x040fe40000000000 */
[C---:B------:R-:W-:Y:S02]  /*78e0*/  DMUL R182, R156.reuse, R180 ;  /* 0x000000b49cb67228 */ /* 0x040fe40000000000 */
[----:B------:R-:W-:-:S02]  /*78f0*/  DMUL R178, R156, R158 ;  /* 0x0000009e9cb27228 */ /* 0x000fc40000000000 */
[----:B------:R-:W-:Y:S02]  /*7900*/  DMUL R176, R160, 0.75 ;  /* 0x3fe80000a0b07828 */ /* 0x000fe40000000000 */
[----:B------:R-:W-:Y:S02]  /*7910*/  DMUL R180, R162, 3 ;  /* 0x40080000a2b47828 */ /* 0x000fe40000000000 */
[----:B------:R-:W-:Y:S02]  /*7920*/  DFMA R188, R154, R160, R188 ;  /* 0x000000a09abc722b */ /* 0x000fe400000000bc */
[----:B------:R-:W-:Y:S02]  /*7930*/  DFMA R170, -R118, R16, R170 ;  /* 0x0000001076aa722b */ /* 0x000fe400000001aa */
[C---:B------:R-:W-:Y:S02]  /*7940*/  DFMA R160, R154.reuse, R40, R182 ;  /* 0x000000289aa0722b */ /* 0x040fe400000000b6 */
[----:B------:R-:W-:-:S02]  /*7950*/  DFMA R176, R154, -R176, R178 ;  /* 0x800000b09ab0722b */ /* 0x000fc400000000b2 */
[----:B------:R-:W-:Y:S02]  /*7960*/  DFMA R180, R152, R180, R178 ;  /* 0x000000b498b4722b */ /* 0x000fe400000000b2 */
[----:B------:R-:W-:Y:S02]  /*7970*/  DMUL R182, R156, R44 ;  /* 0x0000002c9cb67228 */ /* 0x000fe40000000000 */
[----:B------:R-:W-:Y:S02]  /*7980*/  DMUL R178, R40, 0.75 ;  /* 0x3fe8000028b27828 */ /* 0x000fe40000000000 */
[----:B------:R-:W-:Y:S02]  /*7990*/  DMUL R158, R152, R42 ;  /* 0x0000002a989e7228 */ /* 0x000fe40000000000 */
[----:B------:R-:W-:-:S04]  /*79a0*/  DFMA R170, R170, R184, R192 ;  /* 0x000000b8aaaa722b */ /* 0x000fc800000000c0 */
[----:B------:R-:W-:Y:S02]  /*79b0*/  DFMA R184, R154, -R178, R182 ;  /* 0x800000b29ab8722b */ /* 0x000fe400000000b6 */
[----:B------:R-:W-:Y:S02]  /*79c0*/  DMUL R178, R38, 3 ;  /* 0x4008000026b27828 */ /* 0x000fe40000000000 */
[----:B------:R-:W-:Y:S02]  /*79d0*/  DADD R186, R160, R158 ;  /* 0x00000000a0ba7229 */ /* 0x000fe4000000009e */
[----:B------:R-:W-:Y:S02]  /*79e0*/  DMUL R162, R152, R162 ;  /* 0x000000a298a27228 */ /* 0x000fe40000000000 */
[----:B------:R-:W-:Y:S02]  /*79f0*/  DMUL R160, R142, 0.75 ;  /* 0x3fe800008ea07828 */ /* 0x000fe40000000000 */
[----:B------:R-:W-:-:S02]  /*7a00*/  DMUL R190, R42, 3 ;  /* 0x400800002abe7828 */ /* 0x000fc40000000000 */
[----:B------:R-:W-:Y:S02]  /*7a10*/  DMUL R178, R140, R178 ;  /* 0x000000b28cb27228 */ /* 0x000fe40000000000 */
[----:B------:R-:W-:Y:S02]  /*7a20*/  DMUL R192, R150, 3 ;  /* 0x4008000096c07828 */ /* 0x000fe40000000000 */
[----:B------:R-:W-:Y:S02]  /*7a30*/  DFMA R154, R136, -R160, R162 ;  /* 0x800000a0889a722b */ /* 0x000fe400000000a2 */
[----:B------:R-:W-:Y:S02]  /*7a40*/  DFMA R190, R152, R190, R182 ;  /* 0x000000be98be722b */ /* 0x000fe400000000b6 */
[----:B------:R-:W-:Y:S02]  /*7a50*/  DMUL R160, R36, 0.75 ;  /* 0x3fe8000024a07828 */ /* 0x000fe40000000000 */
[----:B------:R-:W-:-:S02]  /*7a60*/  DMUL R156, R74, 3 ;  /* 0x400800004a9c7828 */ /* 0x000fc40000000000 */
[----:B------:R-:W-:Y:S02]  /*7a70*/  DADD R188, R188, R162 ;  /* 0x00000000bcbc7229 */ /* 0x000fe400000000a2 */
[----:B------:R-:W-:Y:S02]  /*7a80*/  DMUL R152, R130, R34 ;  /* 0x0000002282987228 */ /* 0x000fe40000000000 */
[----:B------:R-:W-:Y:S02]  /*7a90*/  DFMA R178, R138, R12, R178 ;  /* 0x0000000c8ab2722b */ /* 0x000fe400000000b2 */
[----:B------:R-:W-:Y:S02]  /*7aa0*/  DMUL R162, R150, 0.75 ;  /* 0x3fe8000096a27828 */ /* 0x000fe40000000000 */
[C---:B------:R-:W-:Y:S02]  /*7ab0*/  DFMA R190, R136.reuse, R36, R190 ;  /* 0x0000002488be722b */ /* 0x040fe400000000be */
[----:B------:R-:W-:-:S02]  /*7ac0*/  DFMA R180, R136, R142, R180 ;  /* 0x0000008e88b4722b */ /* 0x000fc400000000b4 */
[----:B------:R-:W-:Y:S02]  /*7ad0*/  DFMA R160, R136, -R160, R158 ;  /* 0x800000a088a0722b */ /* 0x000fe4000000009e */
[C---:B------:R-:W-:Y:S02]  /*7ae0*/  DFMA R186, R82.reuse, R192, R186 ;  /* 0x000000c052ba722b */ /* 0x040fe400000000ba */
[----:B------:R-:W-:Y:S02]  /*7af0*/  DFMA R188, R82, R156, R188 ;  /* 0x0000009c52bc722b */ /* 0x000fe400000000bc */
[----:B------:R-:W-:Y:S02]  /*7b00*/  DMUL R150, R74, 0.75 ;  /* 0x3fe800004a967828 */ /* 0x000fe40000000000 */
[----:B------:R-:W-:Y:S02]  /*7b10*/  DADD R178, R178, R152 ;  /* 0x00000000b2b27229 */ /* 0x000fe40000000098 */
[----:B------:R-:W-:-:S02]  /*7b20*/  DMUL R140, R140, R38 ;  /* 0x000000268c8c7228 */ /* 0x000fc40000000000 */
[----:B------:R-:W-:Y:S02]  /*7b30*/  DMUL R136, R12, 0.75 ;  /* 0x3fe800000c887828 */ /* 0x000fe40000000000 */
[----:B------:R-:W-:Y:S02]  /*7b40*/  DMUL R142, R34, 3 ;  /* 0x40080000228e7828 */ /* 0x000fe40000000000 */
[----:B------:R-:W-:Y:S02]  /*7b50*/  DFMA R186, R188, 2, R186 ;  /* 0x40000000bcba782b */ /* 0x000fe400000000ba */
[C---:B------:R-:W-:Y:S02]  /*7b60*/  DFMA R184, R82.reuse, -R162, R184 ;  /* 0x800000a252b8722b */ /* 0x040fe400000000b8 */
[----:B------:R-:W-:Y:S02]  /*7b70*/  DFMA R176, R82, -R150, R176 ;  /* 0x8000009652b0722b */ /* 0x000fe400000000b0 */
[----:B------:R-:W-:-:S02]  /*7b80*/  DADD R144, -R108, R144 ;  /* 0x000000006c907229 */ /* 0x000fc40000000190 */
[----:B------:R-:W-:Y:S02]  /*7b90*/  DADD R146, -R108, R146 ;  /* 0x000000006c927229 */ /* 0x000fe40000000192 */
[----:B------:R-:W-:Y:S02]  /*7ba0*/  DFMA R178, R16, R156, R178 ;  /* 0x0000009c10b2722b */ /* 0x000fe400000000b2 */
[--C-:B------:R-:W-:Y:S02]  /*7bb0*/  DFMA R138, R138, -R136, R140.reuse ;  /* 0x800000888a8a722b */ /* 0x100fe4000000008c */
[----:B------:R-:W-:Y:S02]  /*7bc0*/  DFMA R142, R130, R142, R140 ;  /* 0x0000008e828e722b */ /* 0x000fe4000000008c */
[----:B------:R-:W-:Y:S02]  /*7bd0*/  DFMA R190, R82, R192, R190 ;  /* 0x000000c052be722b */ /* 0x000fe400000000be */
[----:B------:R-:W-:-:S02]  /*7be0*/  DFMA R176, R176, 2, R184 ;  /* 0x40000000b0b0782b */ /* 0x000fc400000000b8 */
[----:B------:R-:W-:Y:S02]  /*7bf0*/  DMUL R144, R144, R186 ;  /* 0x000000ba90907228 */ /* 0x000fe40000000000 */
[----:B------:R-:W-:Y:S02]  /*7c00*/  DFMA R180, R82, R156, R180 ;  /* 0x0000009c52b4722b */ /* 0x000fe400000000b4 */
[----:B------:R-:W-:Y:S02]  /*7c10*/  DADD R148, -R108, R148 ;  /* 0x000000006c947229 */ /* 0x000fe40000000194 */
[----:B------:R-:W-:Y:S02]  /*7c20*/  DFMA R174, R16, R116, R174 ;  /* 0x0000007410ae722b */ /* 0x000fe400000000ae */
[----:B------:R-:W-:Y:S02]  /*7c30*/  DMUL R146, R146, R178 ;  /* 0x000000b292927228 */ /* 0x000fe40000000000 */
[----:B------:R-:W-:-:S02]  /*7c40*/  DADD R136, -R106, R132 ;  /* 0x000000006a887229 */ /* 0x000fc40000000184 */
[----:B------:R-:W-:Y:S02]  /*7c50*/  DADD R134, -R108, R134 ;  /* 0x000000006c867229 */ /* 0x000fe40000000186 */
[----:B------:R-:W-:Y:S02]  /*7c60*/  DFMA R138, R16, -R150, R138 ;  /* 0x80000096108a722b */ /* 0x000fe4000000008a */
[----:B------:R-:W-:Y:S02]  /*7c70*/  DFMA R172, R196, R172, R196 ;  /* 0x000000acc4ac722b */ /* 0x000fe400000000c4 */
[----:B------:R-:W-:Y:S02]  /*7c80*/  DMUL R132, R16, R82 ;  /* 0x0000005210847228 */ /* 0x000fe40000000000 */
[----:B------:R-:W-:Y:S02]  /*7c90*/  DFMA R142, R112, R8, R142 ;  /* 0x00000008708e722b */ /* 0x000fe4000000008e */
[----:B------:R-:W-:-:S02]  /*7ca0*/  DFMA R180, R180, 2, R190 ;  /* 0x40000000b4b4782b */ /* 0x000fc400000000be */
[----:B------:R-:W-:Y:S02]  /*7cb0*/  DFMA R144, R148, R176, R144 ;  /* 0x000000b09490722b */ /* 0x000fe40000000090 */
[----:B------:R-:W-:Y:S02]  /*7cc0*/  DFMA R174, R72, R112, R174 ;  /* 0x0000007048ae722b */ /* 0x000fe400000000ae */
[----:B------:R-:W-:Y:S02]  /*7cd0*/  DADD R2, -R108, R2 ;  /* 0x000000006c027229 */ /* 0x000fe40000000102 */
[----:B------:R-:W-:Y:S02]  /*7ce0*/  DFMA R134, R134, R138, R146 ;  /* 0x0000008a8686722b */ /* 0x000fe40000000092 */
[----:B------:R-:W-:Y:S02]  /*7cf0*/  DMUL R130, R8, 0.75 ;  /* 0x3fe8000008827828 */ /* 0x000fe40000000000 */
[----:B------:R-:W-:-:S02]  /*7d00*/  DMUL R138, R172, R132 ;  /* 0x00000084ac8a7228 */ /* 0x000fc40000000000 */
[----:B------:R-:W-:Y:S02]  /*7d10*/  DADD R128, -R108, R128 ;  /* 0x000000006c807229 */ /* 0x000fe40000000180 */
[----:B------:R-:W-:Y:S02]  /*7d20*/  DFMA R142, R16, R156, R142 ;  /* 0x0000009c108e722b */ /* 0x000fe4000000008e */
[C---:B------:R-:W-:Y:S02]  /*7d30*/  DFMA R160, R82.reuse, -R162, R160 ;  /* 0x800000a252a0722b */ /* 0x040fe400000000a0 */
[----:B------:R-:W-:Y:S02]  /*7d40*/  DFMA R154, R82, -R150, R154 ;  /* 0x80000096529a722b */ /* 0x000fe4000000009a */
[----:B------:R-:W-:Y:S02]  /*7d50*/  DFMA R136, R174, R136, R170 ;  /* 0x00000088ae88722b */ /* 0x000fe400000000aa */
[----:B------:R-:W-:-:S02]  /*7d60*/  DFMA R144, R2, R180, R144 ;  /* 0x000000b40290722b */ /* 0x000fc40000000090 */
[----:B------:R-:W-:Y:S02]  /*7d70*/  DADD R126, -R106, R126 ;  /* 0x000000006a7e7229 */ /* 0x000fe4000000017e */
[----:B------:R-:W-:Y:S02]  /*7d80*/  DFMA R130, R112, -R130, R152 ;  /* 0x800000827082722b */ /* 0x000fe40000000098 */
[----:B------:R-:W-:Y:S02]  /*7d90*/  DFMA R2, R138, -144, R132 ;  /* 0xc06200008a02782b */ /* 0x000fe40000000084 */
[----:B------:R-:W-:Y:S02]  /*7da0*/  DFMA R142, R128, R142, R134 ;  /* 0x0000008e808e722b */ /* 0x000fe40000000086 */
[----:B------:R-:W-:Y:S02]  /*7db0*/  DMUL R128, R74, R98 ;  /* 0x000000624a807228 */ /* 0x000fe40000000000 */
[----:B------:R-:W-:-:S02]  /*7dc0*/  DMUL R134, R98, R156 ;  /* 0x0000009c62867228 */ /* 0x000fc40000000000 */
[----:B------:R-:W-:Y:S02]  /*7dd0*/  DFMA R154, R154, 2, R160 ;  /* 0x400000009a9a782b */ /* 0x000fe400000000a0 */
[----:B------:R-:W-:Y:S02]  /*7de0*/  DADD R122, -R106, R122 ;  /* 0x000000006a7a7229 */ /* 0x000fe4000000017a */
[----:B------:R-:W-:Y:S02]  /*7df0*/  DADD R124, -R108, R124 ;  /* 0x000000006c7c7229 */ /* 0x000fe4000000017c */
[----:B------:R-:W-:Y:S02]  /*7e00*/  DFMA R166, R166, R126, R136 ;  /* 0x0000007ea6a6722b */ /* 0x000fe40000000088 */
[----:B------:R-:W-:Y:S02]  /*7e10*/  DADD R100, -R108, R100 ;  /* 0x000000006c647229 */ /* 0x000fe40000000164 */
[----:B------:R-:W-:-:S02]  /*7e20*/  DFMA R130, R16, -R150, R130 ;  /* 0x800000961082722b */ /* 0x000fc40000000082 */
[----:B------:R-:W-:Y:S02]  /*7e30*/  DFMA R2, R172, R2, R138 ;  /* 0x00000002ac02722b */ /* 0x000fe4000000008a */
[-C--:B------:R-:W-:Y:S02]  /*7e40*/  DMUL R126, R52, R80.reuse ;  /* 0x00000050347e7228 */ /* 0x080fe40000000000 */
[----:B------:R-:W-:Y:S02]  /*7e50*/  DMUL R138, R76, 0.75 ;  /* 0x3fe800004c8a7828 */ /* 0x000fe40000000000 */
[-C--:B------:R-:W-:Y:S02]  /*7e60*/  DFMA R136, R118, -R80.reuse, R128 ;  /* 0x800000507688722b */ /* 0x080fe40000000080 */
[----:B------:R-:W-:Y:S02]  /*7e70*/  DFMA R134, R116, R80, R134 ;  /* 0x000000507486722b */ /* 0x000fe40000000086 */
[----:B------:R-:W-:-:S02]  /*7e80*/  DFMA R164, R168, R122, R164 ;  /* 0x0000007aa8a4722b */ /* 0x000fc400000000a4 */
[----:B------:R-:W-:Y:S02]  /*7e90*/  DFMA R144, R124, R154, R144 ;  /* 0x0000009a7c90722b */ /* 0x000fe40000000090 */
[C-C-:B------:R-:W-:Y:S02]  /*7ea0*/  DADD R112, -R106.reuse, R108.reuse ;  /* 0x000000006a707229 */ /* 0x140fe4000000016c */
[C---:B------:R-:W-:Y:S02]  /*7eb0*/  DADD R122, R106.reuse, -R108 ;  /* 0x000000006a7a7229 */ /* 0x040fe4000000086c */
[C---:B------:R-:W-:Y:S02]  /*7ec0*/  DADD R124, -R106.reuse, R104 ;  /* 0x000000006a7c7229 */ /* 0x040fe40000000168 */
[C---:B------:R-:W-:Y:S02]  /*7ed0*/  DADD R14, -R106.reuse, R14 ;  /* 0x000000006a0e7229 */ /* 0x040fe4000000010e */
[----:B------:R-:W-:-:S02]  /*7ee0*/  DADD R106, -R106, R18 ;  /* 0x000000006a6a7229 */ /* 0x000fc40000000112 */
[C---:B------:R-:W-:Y:S02]  /*7ef0*/  DADD R104, -R108.reuse, R104 ;  /* 0x000000006c687229 */ /* 0x040fe40000000168 */
[C---:B------:R-:W-:Y:S02]  /*7f00*/  DADD R18, -R108.reuse, R18 ;  /* 0x000000006c127229 */ /* 0x040fe40000000112 */
[----:B------:R-:W-:Y:S02]  /*7f10*/  DADD R20, -R108, R20 ;  /* 0x000000006c147229 */ /* 0x000fe40000000114 */
[----:B------:R-:W-:Y:S02]  /*7f20*/  DFMA R130, R100, R130, R142 ;  /* 0x000000826482722b */ /* 0x000fe4000000008e */
[----:B------:R-:W-:Y:S02]  /*7f30*/  DFMA R100, R98, -R150, R126 ;  /* 0x800000966264722b */ /* 0x000fe4000000007e */
[----:B------:R-:W-:-:S02]  /*7f40*/  DMUL R108, R56, 0.75 ;  /* 0x3fe80000386c7828 */ /* 0x000fc40000000000 */
[----:B------:R-:W-:Y:S02]  /*7f50*/  DFMA R136, R110, -R138, R136 ;  /* 0x8000008a6e88722b */ /* 0x000fe40000000088 */
[----:B------:R-:W-:Y:S02]  /*7f60*/  DFMA R134, R56, R102, R134 ;  /* 0x000000663886722b */ /* 0x000fe40000000086 */
[----:B------:R-:W-:Y:S02]  /*7f70*/  DMUL R118, R118, R80 ;  /* 0x0000005076767228 */ /* 0x000fe40000000000 */
[----:B------:R-:W-:Y:S02]  /*7f80*/  DFMA R108, R102, -R108, R100 ;  /* 0x8000006c666c722b */ /* 0x000fe40000000064 */
[----:B------:R-:W-:Y:S02]  /*7f90*/  DFMA R116, R116, R80, R128 ;  /* 0x000000507474722b */ /* 0x000fe40000000080 */
[----:B------:R-:W-:-:S02]  /*7fa0*/  DMUL R136, R124, R136 ;  /* 0x000000887c887228 */ /* 0x000fc40000000000 */
[----:B------:R-:W-:Y:S02]  /*7fb0*/  DMUL R100, R56, 3 ;  /* 0x4008000038647828 */ /* 0x000fe40000000000 */
[----:B------:R-:W-:Y:S02]  /*7fc0*/  DFMA R126, R98, R156, R126 ;  /* 0x0000009c627e722b */ /* 0x000fe4000000007e */
[C---:B------:R-:W-:Y:S02]  /*7fd0*/  DFMA R134, R76.reuse, R110, R134 ;  /* 0x0000006e4c86722b */ /* 0x040fe40000000086 */
[----:B------:R-:W-:Y:S02]  /*7fe0*/  DMUL R124, R76, 3 ;  /* 0x400800004c7c7828 */ /* 0x000fe40000000000 */
[----:B------:R-:W-:Y:S02]  /*7ff0*/  DFMA R118, R56, R102, -R118 ;  /* 0x000000663876722b */ /* 0x000fe40000000876 */
[----:B------:R-:W-:-:S02]  /*8000*/  DMUL R128, R54, 0.75 ;  /* 0x3fe8000036807828 */ /* 0x000fc40000000000 */
[----:B------:R-:W-:Y:S02]  /*8010*/  DFMA R100, R102, R100, R116 ;  /* 0x000000646664722b */ /* 0x000fe40000000074 */
[----:B------:R-:W-:Y:S02]  /*8020*/  DMUL R150, R98, R150 ;  /* 0x0000009662967228 */ /* 0x000fe40000000000 */
[----:B------:R-:W-:Y:S02]  /*8030*/  DMUL R122, R122, R134 ;  /* 0x000000867a7a7228 */ /* 0x000fe40000000000 */
[----:B------:R-:W-:Y:S02]  /*8040*/  DFMA R124, R110, R124, R126 ;  /* 0x0000007c6e7c722b */ /* 0x000fe4000000007e */
[----:B------:R-:W-:Y:S02]  /*8050*/  DMUL R144, R82, R144 ;  /* 0x0000009052907228 */ /* 0x000fe40000000000 */
[----:B------:R-:W-:-:S02]  /*8060*/  DFMA R118, -R128, R114, R118 ;  /* 0x000000728076722b */ /* 0x000fc40000000176 */
[----:B------:R-:W-:Y:S02]  /*8070*/  DFMA R114, R54, R114, R100 ;  /* 0x000000723672722b */ /* 0x000fe40000000064 */
[----:B------:R-:W-:Y:S02]  /*8080*/  DFMA R112, R112, R134, R136 ;  /* 0x000000867070722b */ /* 0x000fe40000000088 */
[----:B------:R-:W-:Y:S02]  /*8090*/  DFMA R150, R76, R110, -R150 ;  /* 0x0000006e4c96722b */ /* 0x000fe40000000896 */
[----:B------:R-:W-:Y:S02]  /*80a0*/  DFMA R18, R18, R108, R122 ;  /* 0x0000006c1212722b */ /* 0x000fe4000000007a */
[C---:B------:R-:W-:Y:S02]  /*80b0*/  DMUL R100, R48.reuse, 0.75 ;  /* 0x3fe8000030647828 */ /* 0x040fe40000000000 */
[----:B------:R-:W-:-:S02]  /*80c0*/  DFMA R124, R48, R120, R124 ;  /* 0x00000078307c722b */ /* 0x000fc4000000007c */
[C---:B------:R-:W-:Y:S02]  /*80d0*/  DMUL R166, R16.reuse, R166 ;  /* 0x000000a610a67228 */ /* 0x040fe40000000000 */
[----:B------:R-:W-:Y:S01]  /*80e0*/  DFMA R130, R16, R130, R144 ;  /* 0x000000821082722b */ /* 0x000fe20000000090 */
[----:B------:R-:W-:Y:S01]  /*80f0*/  FFMA R16, RZ, 3.53125, R3 ;  /* 0x40620000ff107823 */ /* 0x000fe20000000003 */
[----:B------:R-:W-:Y:S02]  /*8100*/  DFMA R14, R14, R118, R112 ;  /* 0x000000760e0e722b */ /* 0x000fe40000000070 */
[----:B------:R-:W-:Y:S02]  /*8110*/  DFMA R150, R120, -R100, R150 ;  /* 0x800000647896722b */ /* 0x000fe40000000096 */
[----:B------:R-:W-:Y:S01]  /*8120*/  DFMA R18, R104, R124, R18 ;  /* 0x0000007c6812722b */ /* 0x000fe20000000012 */
[----:B------:R-:W-:Y:S02]  /*8130*/  FSETP.GT.AND P0, PT, |R16|, 1.469367938527859385e-39, PT ;  /* 0x001000001000780b */ /* 0x000fe40003f04200 */
[----:B------:R-:W-:Y:S01]  /*8140*/  FSETP.GEU.AND P2, PT, |R133|, 6.5827683646048100446e-37, PT ;  /* 0x036000008500780b */ /* 0x000fe20003f4e200 */
[----:B------:R-:W-:-:S02]  /*8150*/  DFMA R100, R82, R164, R166 ;  /* 0x000000a45264722b */ /* 0x000fc400000000a6 */
[----:B------:R-:W-:Y:S02]  /*8160*/  DFMA R14, R106, R114, R14 ;  /* 0x000000726a0e722b */ /* 0x000fe4000000000e */
[----:B------:R-:W-:Y:S01]  /*8170*/  DFMA R18, R20, R150, R18 ;  /* 0x000000961412722b */ /* 0x000fe20000000012 */
[----:B------:R-:W-:Y:S01]  /*8180*/  IADD3 R96, P1, PT, R50, 0x10, RZ ;  /* 0x0000001032607810 */ /* 0x000fe20007f3e0ff */
[----:B------:R-:W-:Y:S01]  /*8190*/  BSSY.RECONVERGENT B1, `(.L_x_30) ;  /* 0x000000c000017945 */ /* 0x000fe20003800200 */
[----:B------:R-:W-:-:S03]  /*81a0*/  IADD3 R4, PT, PT, R4, 0x2, RZ ;  /* 0x0000000204047810 */ /* 0x000fc60007ffe0ff */
[----:B------:R-:W-:Y:S02]  /*81b0*/  DFMA R100, R80, R14, R100 ;  /* 0x0000000e5064722b */ /* 0x000fe40000000064 */
[----:B------:R-:W-:Y:S01]  /*81c0*/  DFMA R98, R98, R18, R130 ;  /* 0x000000126262722b */ /* 0x000fe20000000082 */
[----:B------:R-:W-:Y:S01]  /*81d0*/  IMAD.X R108, RZ, RZ, R51, P1 ;  /* 0x000000ffff6c7224 */ /* 0x000fe200008e0633 */
[----:B------:R-:W-:Y:S09]  /*81e0*/  @P0 BRA P2, `(.L_x_31) ;  /* 0x0000000000180947 */ /* 0x000ff20001000000 */
[----:B------:R-:W-:Y:S01]  /*81f0*/  IMAD.MOV.U32 R16, RZ, RZ, R132 ;  /* 0x000000ffff107224 */ /* 0x000fe200078e0084 */
[----:B------:R-:W-:Y:S01]  /*8200*/  MOV R14, 0x8230 ;  /* 0x00008230000e7802 */ /* 0x000fe20000000f00 */
[----:B------:R-:W-:-:S07]  /*8210*/  IMAD.MOV.U32 R17, RZ, RZ, R133 ;  /* 0x000000ffff117224 */ /* 0x000fce00078e0085 */
[----:B-----5:R-:W-:Y:S05]  /*8220*/  CALL.REL.NOINC `($__internal_0_$__cuda_sm20_div_rn_f64_full) ;  /* 0x0000001000d87944 */ /* 0x020fea0003c00000 */
[----:B------:R-:W-:Y:S01]  /*8230*/  MOV R2, R184 ;  /* 0x000000b800027202 */ /* 0x000fe20000000f00 */
[----:B------:R-:W-:-:S07]  /*8240*/  IMAD.MOV.U32 R3, RZ, RZ, R185 ;  /* 0x000000ffff037224 */ /* 0x000fce00078e00b9 */
.L_x_31:
[----:B------:R-:W-:Y:S05]  /*8250*/  BSYNC.RECONVERGENT B1 ;  /* 0x0000000000017941 */ /* 0x000fea0003800200 */
.L_x_30:
        /* <DEDUP_REMOVED lines=20> */
.L_x_33:
[----:B------:R-:W-:Y:S05]  /*83a0*/  BSYNC.RECONVERGENT B1 ;  /* 0x0000000000017941 */ /* 0x000fea0003800200 */
.L_x_32:
[-C--:B------:R-:W-:Y:S02]  /*83b0*/  IADD3 R78, P0, PT, R78, R93.reuse, RZ ;  /* 0x0000005d4e4e7210 */ /* 0x080fe40007f1e0ff */
[----:B------:R-:W-:-:S03]  /*83c0*/  IADD3 R110, P1, PT, R84, R93, RZ ;  /* 0x0000005d546e7210 */ /* 0x000fc60007f3e0ff */
[--C-:B------:R-:W-:Y:S02]  /*83d0*/  IMAD.X R79, R79, 0x1, R92.reuse, P0 ;  /* 0x000000014f4f7824 */ /* 0x100fe400000e065c */
[----:B------:R-:W-:-:S03]  /*83e0*/  IMAD.X R111, R85, 0x1, R92, P1 ;  /* 0x00000001556f7824 */ /* 0x000fc600008e065c */
        /* <DEDUP_REMOVED lines=9> */
[----:B------:R-:W4:Y:S01]  /*8480*/  LDG.E.64.CONSTANT R18, desc[UR8][R78.64+-0xb3e80] ;  /* 0xf4c180084e127981 */ /* 0x000f22000c1e9b00 */
[----:B------:R-:W-:-:S03]  /*8490*/  IADD3 R80, P0, PT, R46, R84, RZ ;  /* 0x000000542e507210 */ /* 0x000fc60007f1e0ff */
[----:B------:R-:W4:Y:S04]  /*84a0*/  LDG.E.64.CONSTANT R150, desc[UR8][R78.64+-0x169980] ;  /* 0xe96680084e967981 */ /* 0x000f28000c1e9b00 */
[----:B------:R0:W4:Y:S01]  /*84b0*/  LDG.E.64.CONSTANT R152, desc[UR8][R78.64+-0x168680] ;  /* 0xe97980084e987981 */ /* 0x000122000c1e9b00 */
[----:B------:R-:W-:-:S03]  /*84c0*/  IMAD.X R81, R47, 0x1, R85, P0 ;  /* 0x000000012f517824 */ /* 0x000fc600000e0655 */
        /* <DEDUP_REMOVED lines=20> */
[----:B0-----:R-:W-:-:S04]  /*8610*/  IADD3 R78, P0, PT, R84, R91, RZ ;  /* 0x0000005b544e7210 */ /* 0x001fc80007f1e0ff */
[----:B------:R-:W-:-:S05]  /*8620*/  IADD3.X R79, PT, PT, R85, R90, RZ, P0, !PT ;  /* 0x0000005a554f7210 */ /* 0x000fca00007fe4ff */
[----:B------:R-:W4:Y:S01]  /*8630*/  LDG.E.64 R112, desc[UR8][R78.64] ;  /* 0x000000084e707981 */ /* 0x000f22000c1e1b00 */
[----:B------:R-:W-:Y:S01]  /*8640*/  UMOV UR6, 0x55555555 ;  /* 0x5555555500067882 */ /* 0x000fe20000000000 */
[----:B------:R-:W-:Y:S01]  /*8650*/  UMOV UR7, 0x3fc55555 ;  /* 0x3fc5555500077882 */ /* 0x000fe20000000000 */
[----:B--2---:R-:W-:Y:S02]  /*8660*/  DADD R140, -R16, R138 ;  /* 0x00000000108c7229 */ /* 0x004fe4000000018a */
[--C-:B---3--:R-:W-:Y:S02]  /*8670*/  DADD R138, R138, -R142.reuse ;  /* 0x000000008a8a7229 */ /* 0x108fe4000000088e */
[----:B----4-:R-:W-:Y:S02]  /*8680*/  DADD R142, -R20, R142 ;  /* 0x00000000148e7229 */ /* 0x010fe4000000018e */
[----:B------:R-:W-:Y:S02]  /*8690*/  DADD R156, -R148, R154 ;  /* 0x00000000949c7229 */ /* 0x000fe4000000019a */
[----:B------:R-:W-:-:S02]  /*86a0*/  DFMA R140, R140, 8, R144 ;  /* 0x402000008c8c782b */ /* 0x000fc40000000090 */
[--C-:B------:R-:W-:Y:S02]  /*86b0*/  DADD R144, R144, -R146.reuse ;  /* 0x0000000090907229 */ /* 0x100fe40000000892 */
[----:B------:R-:W-:Y:S02]  /*86c0*/  DFMA R142, R142, 8, R146 ;  /* 0x402000008e8e782b */ /* 0x000fe40000000092 */
[----:B------:R-:W-:Y:S02]  /*86d0*/  DFMA R156, R156, 8, R138 ;  /* 0x402000009c9c782b */ /* 0x000fe4000000008a */
[----:B------:R-:W-:Y:S02]  /*86e0*/  DADD R148, -R14, R148 ;  /* 0x000000000e947229 */ /* 0x000fe40000000194 */
[----:B------:R-:W-:Y:S02]  /*86f0*/  DADD R138, R16, -R20 ;  /* 0x00000000108a7229 */ /* 0x000fe40000000814 */
[----:B------:R-:W-:-:S02]  /*8700*/  DADD R146, -R14, R18 ;  /* 0x000000000e927229 */ /* 0x000fc40000000112 */
[----:B------:R-:W-:Y:S02]  /*8710*/  DMUL R156, R74, R156 ;  /* 0x0000009c4a9c7228 */ /* 0x000fe40000000000 */
[----:B------:R-:W-:Y:S02]  /*8720*/  DFMA R148, R148, 8, R150 ;  /* 0x402000009494782b */ /* 0x000fe40000000096 */
[----:B------:R-:W-:Y:S02]  /*8730*/  DADD R150, -R150, R152 ;  /* 0x0000000096967229 */ /* 0x000fe40000000198 */
[----:B------:R-:W-:Y:S02]  /*8740*/  DFMA R138, R146, 8, R138 ;  /* 0x40200000928a782b */ /* 0x000fe4000000008a */
[----:B------:R-:W-:Y:S02]  /*8750*/  DADD R142, R142, -R82 ;  /* 0x000000008e8e7229 */ /* 0x000fe40000000852 */
[----:B------:R-:W-:-:S02]  /*8760*/  DMUL R156, R156, 8 ;  /* 0x402000009c9c7828 */ /* 0x000fc40000000000 */
[----:B------:R-:W-:Y:S02]  /*8770*/  DFMA R144, R150, 8, R144 ;  /* 0x402000009690782b */ /* 0x000fe40000000090 */
[----:B------:R-:W-:Y:S02]  /*8780*/  DMUL R56, R56, R138 ;  /* 0x0000008a38387228 */ /* 0x000fe40000000000 */
[----:B------:R-:W-:Y:S02]  /*8790*/  DADD R74, R162, -R164 ;  /* 0x00000000a24a7229 */ /* 0x000fe400000008a4 */
[----:B------:R-:W-:Y:S02]  /*87a0*/  DADD R138, -R134, R130 ;  /* 0x00000000868a7229 */ /* 0x000fe40000000182 */
[----:B------:R-:W-:Y:S02]  /*87b0*/  DMUL R142, R64, R142 ;  /* 0x0000008e408e7228 */ /* 0x000fe40000000000 */
[----:B------:R-:W-:-:S02]  /*87c0*/  DADD R140, R140, -R102 ;  /* 0x000000008c8c7229 */ /* 0x000fc40000000866 */
[----:B------:R-:W-:Y:S02]  /*87d0*/  DFMA R144, R54, R144, R156 ;  /* 0x000000903690722b */ /* 0x000fe4000000009c */
[----:B------:R-:W-:Y:S02]  /*87e0*/  DFMA R146, R138, 8, R74 ;  /* 0x402000008a92782b */ /* 0x000fe4000000004a */
[----:B------:R-:W-:Y:S02]  /*87f0*/  DADD R154, R154, -R18 ;  /* 0x000000009a9a7229 */ /* 0x000fe40000000812 */
[----:B------:R-:W-:Y:S02]  /*8800*/  DADD R54, R102, -R82 ;  /* 0x0000000066367229 */ /* 0x000fe40000000852 */
[----:B------:R-:W-:Y:S02]  /*8810*/  DADD R74, -R104, R106 ;  /* 0x00000000684a7229 */ /* 0x000fe4000000016a */
[----:B------:R-:W-:-:S02]  /*8820*/  DFMA R140, R68, R140, -R142 ;  /* 0x0000008c448c722b */ /* 0x000fc4000000088e */
[----:B------:R-:W-:Y:S02]  /*8830*/  DADD R164, R160, -R164 ;  /* 0x00000000a0a47229 */ /* 0x000fe400000008a4 */
[----:B------:R-:W-:Y:S02]  /*8840*/  DMUL R146, R64, R146 ;  /* 0x0000009240927228 */ /* 0x000fe40000000000 */
[----:B------:R-:W-:Y:S02]  /*8850*/  DFMA R154, R154, 8, R152 ;  /* 0x402000009a9a782b */ /* 0x000fe40000000098 */
[----:B------:R-:W-:Y:S02]  /*8860*/  DADD R138, -R128, R122 ;  /* 0x00000000808a7229 */ /* 0x000fe4000000017a */
[----:B------:R-:W-:Y:S02]  /*8870*/  DFMA R54, R74, 8, R54 ;  /* 0x402000004a36782b */ /* 0x000fe40000000036 */
[----:B------:R-:W-:-:S02]  /*8880*/  DADD R160, R158, -R160 ;  /* 0x000000009ea07229 */ /* 0x000fc400000008a0 */
[----:B------:R-:W-:Y:S02]  /*8890*/  DADD R148, R148, -R104 ;  /* 0x0000000094947229 */ /* 0x000fe40000000868 */
[----:B------:R-:W-:Y:S02]  /*88a0*/  DADD R142, -R136, R132 ;  /* 0x00000000888e7229 */ /* 0x000fe40000000184 */
[----:B------:R-:W-:Y:S02]  /*88b0*/  DADD R128, R126, -R128 ;  /* 0x000000007e807229 */ /* 0x000fe40000000880 */
[----:B------:R-:W-:Y:S02]  /*88c0*/  DADD R64, -R120, R114 ;  /* 0x0000000078407229 */ /* 0x000fe40000000172 */
[----:B------:R-:W-:Y:S02]  /*88d0*/  DADD R158, R158, -R162 ;  /* 0x000000009e9e7229 */ /* 0x000fe400000008a2 */
[----:B------:R-:W-:-:S02]  /*88e0*/  DADD R120, -R120, R118 ;  /* 0x0000000078787229 */ /* 0x000fc40000000176 */
[----:B------:R-:W-:Y:S02]  /*88f0*/  DFMA R142, R142, 8, R160 ;  /* 0x402000008e8e782b */ /* 0x000fe400000000a0 */
[----:B------:R-:W-:Y:S02]  /*8900*/  DADD R134, R136, -R134 ;  /* 0x0000000088867229 */ /* 0x000fe40000000886 */
[----:B------:R-:W-:Y:S02]  /*8910*/  DFMA R138, R138, 8, R164 ;  /* 0x402000008a8a782b */ /* 0x000fe400000000a4 */
[----:B------:R-:W-:Y:S02]  /*8920*/  DADD R126, -R126, R124 ;  /* 0x000000007e7e7229 */ /* 0x000fe4000000017c */
[----:B------:R-:W-:Y:S02]  /*8930*/  DADD R122, R124, -R122 ;  /* 0x000000007c7a7229 */ /* 0x000fe4000000087a */
[----:B------:R-:W-:-:S02]  /*8940*/  DFMA R64, R64, 8, R128 ;  /* 0x402000004040782b */ /* 0x000fc40000000080 */
[----:B------:R-:W-:Y:S02]  /*8950*/  DMUL R76, R76, R54 ;  /* 0x000000364c4c7228 */ /* 0x000fe40000000000 */
[----:B------:R-:W-:Y:S02]  /*8960*/  DMUL R148, R60, R148 ;  /* 0x000000943c947228 */ /* 0x000fe40000000000 */
[----:B------:R-:W-:Y:S02]  /*8970*/  DADD R118, -R118, R116 ;  /* 0x0000000076767229 */ /* 0x000fe40000000174 */
[----:B------:R-:W-:Y:S02]  /*8980*/  DADD R154, R154, -R106 ;  /* 0x000000009a9a7229 */ /* 0x000fe4000000086a */
[----:B------:R-:W-:Y:S02]  /*8990*/  DFMA R144, R56, -8, R144 ;  /* 0xc02000003890782b */ /* 0x000fe40000000090 */
[----:B------:R-:W-:-:S02]  /*89a0*/  DADD R130, R132, -R130 ;  /* 0x0000000084827229 */ /* 0x000fc40000000882 */
[----:B------:R-:W-:Y:S02]  /*89b0*/  DFMA R142, R68, R142, -R146 ;  /* 0x0000008e448e722b */ /* 0x000fe40000000892 */
[----:B------:R-:W-:Y:S02]  /*89c0*/  DMUL R138, R72, R138 ;  /* 0x0000008a488a7228 */ /* 0x000fe40000000000 */
[----:B------:R-:W-:Y:S02]  /*89d0*/  DFMA R126, R126, 8, R158 ;  /* 0x402000007e7e782b */ /* 0x000fe4000000009e */
[----:B------:R-:W-:Y:S02]  /*89e0*/  DFMA R140, R148, -8, R140 ;  /* 0xc0200000948c782b */ /* 0x000fe4000000008c */
[----:B------:R-:W-:Y:S02]  /*89f0*/  DMUL R64, R60, R64 ;  /* 0x000000403c407228 */ /* 0x000fe40000000000 */
[----:B------:R-:W-:Y:S01]  /*8a00*/  DFMA R120, R120, 8, R134 ;  /* 0x402000007878782b */ /* 0x000fe20000000086 */
[----:B------:R-:W2:Y:S01]  /*8a10*/  LDG.E.64.CONSTANT R60, desc[UR8][R110.64+0x21eb00] ;  /* 0x21eb00086e3c7981 */ /* 0x000ea2000c1e9b00 */
[----:B------:R-:W-:-:S02]  /*8a20*/  DADD R114, -R114, R116 ;  /* 0x0000000072727229 */ /* 0x000fc40000000174 */
[----:B------:R-:W-:Y:S02]  /*8a30*/  DFMA R118, R118, 8, R122 ;  /* 0x402000007676782b */ /* 0x000fe4000000007a */
[----:B------:R-:W-:Y:S02]  /*8a40*/  DMUL R154, R58, R154 ;  /* 0x0000009a3a9a7228 */ /* 0x000fe40000000000 */
[----:B------:R-:W-:Y:S02]  /*8a50*/  DADD R144, R144, -R76 ;  /* 0x0000000090907229 */ /* 0x000fe4000000084c */
[----:B------:R-:W-:Y:S02]  /*8a60*/  DFMA R126, R66, R126, -R138 ;  /* 0x0000007e427e722b */ /* 0x000fe4000000088a */
[----:B------:R-:W-:Y:S01]  /*8a70*/  DFMA R64, R64, -8, R142 ;  /* 0xc02000004040782b */ /* 0x000fe2000000008e */
[----:B------:R-:W3:Y:S01]  /*8a80*/  LDG.E.64.CONSTANT R66, desc[UR8][R110.64+0x21e180] ;  /* 0x21e180086e427981 */ /* 0x000ee2000c1e9b00 */
[----:B------:R-:W-:-:S02]  /*8a90*/  DMUL R120, R62, R120 ;  /* 0x000000783e787228 */ /* 0x000fc40000000000 */
[----:B------:R-:W-:Y:S01]  /*8aa0*/  DFMA R114, R114, 8, R130 ;  /* 0x402000007272782b */ /* 0x000fe20000000082 */
[----:B------:R-:W4:Y:S01]  /*8ab0*/  LDG.E.64.CONSTANT R62, desc[UR8][R110.64+0x21ce80] ;  /* 0x21ce80086e3e7981 */ /* 0x000f22000c1e9b00 */
[----:B------:R-:W-:Y:S02]  /*8ac0*/  DMUL R118, R58, R118 ;  /* 0x000000763a767228 */ /* 0x000fe40000000000 */
[----:B------:R-:W-:Y:S01]  /*8ad0*/  DFMA R140, R154, 8, R140 ;  /* 0x402000009a8c782b */ /* 0x000fe2000000008c */
[----:B------:R0:W5:Y:S01]  /*8ae0*/  LDG.E.64 R58, desc[UR8][R78.64+0xb4800] ;  /* 0x0b4800084e3a7981 */ /* 0x000162000c1e1b00 */
[----:B------:R-:W-:Y:S02]  /*8af0*/  DMUL R144, R144, R184 ;  /* 0x000000b890907228 */ /* 0x000fe40000000000 */
[----:B------:R-:W-:Y:S02]  /*8b00*/  DFMA R120, R120, -8, R126 ;  /* 0xc02000007878782b */ /* 0x000fe4000000007e */
[----:B------:R-:W-:-:S02]  /*8b10*/  DMUL R114, R70, R114 ;  /* 0x0000007246727228 */ /* 0x000fc40000000000 */
[----:B------:R-:W-:Y:S02]  /*8b20*/  DFMA R64, R118, 8, R64 ;  /* 0x402000007640782b */ /* 0x000fe40000000040 */
[----:B------:R-:W-:-:S04]  /*8b30*/  DFMA R140, R140, R184, R144 ;  /* 0x000000b88c8c722b */ /* 0x000fc80000000090 */
[----:B------:R-:W-:-:S04]  /*8b40*/  DFMA R114, R114, 8, R120 ;  /* 0x402000007272782b */ /* 0x000fc80000000078 */
[----:B------:R-:W-:-:S08]  /*8b50*/  DFMA R64, R64, R2, R140 ;  /* 0x000000024040722b */ /* 0x000fd0000000008c */
[----:B------:R-:W-:Y:S01]  /*8b60*/  DFMA R64, R114, R2, R64 ;  /* 0x000000027240722b */ /* 0x000fe20000000040 */
[----:B------:R-:W3:Y:S07]  /*8b70*/  LDG.E.64.CONSTANT R2, desc[UR8][R110.64+0x21c500] ;  /* 0x21c500086e027981 */ /* 0x000eee000c1e9b00 */
[----:B------:R-:W-:Y:S01]  /*8b80*/  DFMA R64, R100, UR6, R64 ;  /* 0x0000000664407c2b */ /* 0x000fe20008000040 */
[----:B------:R-:W-:Y:S01]  /*8b90*/  UMOV UR6, 0xd6ac6977 ;  /* 0xd6ac697700067882 */ /* 0x000fe20000000000 */
[----:B------:R-:W-:-:S06]  /*8ba0*/  UMOV UR7, 0x3fb2b324 ;  /* 0x3fb2b32400077882 */ /* 0x000fcc0000000000 */
[----:B------:R-:W-:-:S07]  /*8bb0*/  DFMA R64, R64, UR6, R112 ;  /* 0x0000000640407c2b */ /* 0x000fce0008000070 */
[----:B------:R1:W-:Y:S04]  /*8bc0*/  STG.E.64 desc[UR8][R78.64], R64 ;  /* 0x000000404e007986 */ /* 0x0003e8000c101b08 */
[----:B------:R-:W3:Y:S04]  /*8bd0*/  LDG.E.64 R72, desc[UR8][R22.64] ;  /* 0x0000000816487981 */ /* 0x000ee8000c1e1b00 */
[----:B------:R-:W3:Y:S01]  /*8be0*/  LDG.E.64 R54, desc[UR8][R24.64] ;  /* 0x0000000818367981 */ /* 0x000ee2000c1e1b00 */
[----:B------:R-:W0:Y:S01]  /*8bf0*/  MUFU.RCP64H R69, 144 ;  /* 0x4062000000457908 */ /* 0x000e220000001800 */
[----:B------:R-:W-:-:S02]  /*8c00*/  IMAD.MOV.U32 R70, RZ, RZ, 0x0 ;  /* 0x00000000ff467424 */ /* 0x000fc400078e00ff */
[----:B------:R-:W-:Y:S02]  /*8c10*/  IMAD.MOV.U32 R71, RZ, RZ, 0x40620000 ;  /* 0x40620000ff477424 */ /* 0x000fe400078e00ff */
[----:B------:R-:W-:-:S06]  /*8c20*/  IMAD.MOV.U32 R68, RZ, RZ, 0x1 ;  /* 0x00000001ff447424 */ /* 0x000fcc00078e00ff */
[----:B0-----:R-:W-:-:S08]  /*8c30*/  DFMA R74, R68, -R70, 1 ;  /* 0x3ff00000444a742b */ /* 0x001fd00000000846 */
[----:B------:R-:W-:-:S08]  /*8c40*/  DFMA R74, R74, R74, R74 ;  /* 0x0000004a4a4a722b */ /* 0x000fd0000000004a */
[----:B------:R-:W-:-:S08]  /*8c50*/  DFMA R74, R68, R74, R68 ;  /* 0x0000004a444a722b */ /* 0x000fd00000000044 */
[----:B------:R-:W-:Y:S02]  /*8c60*/  DFMA R70, R74, -R70, 1 ;  /* 0x3ff000004a46742b */ /* 0x000fe40000000846 */
[----:B-----5:R-:W-:-:S06]  /*8c70*/  DADD R68, R82, -R28 ;  /* 0x0000000052447229 */ /* 0x020fcc000000081c */
[----:B------:R-:W-:Y:S02]  /*8c80*/  DFMA R74, R74, R70, R74 ;  /* 0x000000464a4a722b */ /* 0x000fe4000000004a */
[----:B-1----:R-:W-:Y:S02]  /*8c90*/  DADD R64, R102, -R26 ;  /* 0x0000000066407229 */ /* 0x002fe4000000081a */
[----:B------:R-:W-:Y:S02]  /*8ca0*/  DADD R70, R104, -R30 ;  /* 0x0000000068467229 */ /* 0x000fe4000000081e */
[----:B------:R-:W-:Y:S02]  /*8cb0*/  DADD R26, -R28, R26 ;  /* 0x000000001c1a7229 */ /* 0x000fe4000000011a */
[----:B------:R-:W-:Y:S02]  /*8cc0*/  DADD R30, R32, -R30 ;  /* 0x00000000201e7229 */ /* 0x000fe4000000081e */
[----:B------:R-:W-:-:S02]  /*8cd0*/  DADD R28, R106, -R32 ;  /* 0x000000006a1c7229 */ /* 0x000fc40000000820 */
[----:B------:R-:W-:-:S04]  /*8ce0*/  DFMA R56, R76, 8, R56 ;  /* 0x402000004c38782b */ /* 0x000fc80000000038 */
[----:B------:R-:W-:-:S08]  /*8cf0*/  DFMA R26, R30, 8, R26 ;  /* 0x402000001e1a782b */ /* 0x000fd0000000001a */
[----:B------:R-:W-:Y:S01]  /*8d00*/  DMUL R52, R52, R26 ;  /* 0x0000001a34347228 */ /* 0x000fe20000000000 */
[----:B------:R-:W-:Y:S01]  /*8d10*/  BSSY.RECONVERGENT B1, `(.L_x_34) ;  /* 0x0000022000017945 */ /* 0x000fe20003800200 */
[----:B--2---:R-:W-:-:S08]  /*8d20*/  DADD R20, R20, -R60 ;  /* 0x0000000014147229 */ /* 0x004fd0000000083c */
[----:B------:R-:W-:Y:S02]  /*8d30*/  DFMA R20, R68, 8, R20 ;  /* 0x402000004414782b */ /* 0x000fe40000000014 */
[----:B----4-:R-:W-:Y:S02]  /*8d40*/  DADD R14, R14, -R62 ;  /* 0x000000000e0e7229 */ /* 0x010fe4000000083e */
[----:B---3--:R-:W-:-:S04]  /*8d50*/  DADD R62, -R62, R66 ;  /* 0x000000003e3e7229 */ /* 0x008fc80000000142 */
[----:B------:R-:W-:Y:S02]  /*8d60*/  DMUL R20, R36, R20 ;  /* 0x0000001424147228 */ /* 0x000fe40000000000 */
[----:B------:R-:W-:Y:S02]  /*8d70*/  DFMA R14, R70, 8, R14 ;  /* 0x40200000460e782b */ /* 0x000fe4000000000e */
[----:B------:R-:W-:Y:S02]  /*8d80*/  DADD R16, R16, -R2 ;  /* 0x0000000010107229 */ /* 0x000fe40000000802 */
[----:B------:R-:W-:-:S06]  /*8d90*/  DADD R2, R2, -R60 ;  /* 0x0000000002027229 */ /* 0x000fcc000000083c */
[----:B------:R-:W-:Y:S02]  /*8da0*/  DFMA R16, R64, 8, R16 ;  /* 0x402000004010782b */ /* 0x000fe40000000010 */
[----:B------:R-:W-:-:S08]  /*8db0*/  DMUL R72, R72, R54 ;  /* 0x0000003648487228 */ /* 0x000fd00000000000 */
[----:B------:R-:W-:-:S08]  /*8dc0*/  DMUL R60, R74, R72 ;  /* 0x000000484a3c7228 */ /* 0x000fd00000000000 */
[----:B------:R-:W-:Y:S02]  /*8dd0*/  DFMA R64, R60, -144, R72 ;  /* 0xc06200003c40782b */ /* 0x000fe40000000048 */
[----:B------:R-:W-:Y:S02]  /*8de0*/  DFMA R62, R62, 8, R2 ;  /* 0x402000003e3e782b */ /* 0x000fe40000000002 */
[----:B------:R-:W-:Y:S02]  /*8df0*/  DFMA R16, R40, R16, -R20 ;  /* 0x000000102810722b */ /* 0x000fe40000000814 */
[----:B------:R-:W-:Y:S02]  /*8e00*/  DMUL R14, R44, R14 ;  /* 0x0000000e2c0e7228 */ /* 0x000fe40000000000 */
[----:B------:R-:W-:Y:S02]  /*8e10*/  DFMA R2, R74, R64, R60 ;  /* 0x000000404a02722b */ /* 0x000fe4000000003c */
[----:B------:R-:W-:-:S04]  /*8e20*/  DADD R18, R18, -R66 ;  /* 0x0000000012127229 */ /* 0x000fc80000000842 */
[----:B------:R-:W-:-:S04]  /*8e30*/  DFMA R14, R14, -8, R16 ;  /* 0xc02000000e0e782b */ /* 0x000fc80000000010 */
[----:B------:R-:W-:Y:S01]  /*8e40*/  FFMA R16, RZ, 3.53125, R3 ;  /* 0x40620000ff107823 */ /* 0x000fe20000000003 */
[----:B------:R-:W-:Y:S01]  /*8e50*/  DFMA R18, R28, 8, R18 ;  /* 0x402000001c12782b */ /* 0x000fe20000000012 */
[----:B------:R-:W-:-:S03]  /*8e60*/  FSETP.GEU.AND P1, PT, |R73|, 6.5827683646048100446e-37, PT ;  /* 0x036000004900780b */ /* 0x000fc60003f2e200 */
[----:B------:R-:W-:Y:S01]  /*8e70*/  FSETP.GT.AND P0, PT, |R16|, 1.469367938527859385e-39, PT ;  /* 0x001000001000780b */ /* 0x000fe20003f04200 */
[----:B------:R-:W-:-:S03]  /*8e80*/  DFMA R26, -R48, R62, R56 ;  /* 0x0000003e301a722b */ /* 0x000fc60000000138 */
[----:B------:R-:W-:-:S05]  /*8e90*/  DMUL R18, R42, R18 ;  /* 0x000000122a127228 */ /* 0x000fca0000000000 */
[----:B------:R-:W-:-:S03]  /*8ea0*/  DFMA R26, R52, -8, R26 ;  /* 0xc0200000341a782b */ /* 0x000fc6000000001a */
[----:B------:R-:W-:Y:S01]  /*8eb0*/  DFMA R28, R18, 8, R14 ;  /* 0x40200000121c782b */ /* 0x000fe2000000000e */
[----:B------:R-:W-:Y:S10]  /*8ec0*/  @P0 BRA P1, `(.L_x_35) ;  /* 0x0000000000180947 */ /* 0x000ff40000800000 */
[----:B------:R-:W-:Y:S01]  /*8ed0*/  MOV R16, R72 ;  /* 0x0000004800107202 */ /* 0x000fe20000000f00 */
[----:B------:R-:W-:Y:S01]  /*8ee0*/  IMAD.MOV.U32 R17, RZ, RZ, R73 ;  /* 0x000000ffff117224 */ /* 0x000fe200078e0049 */
[----:B------:R-:W-:-:S07]  /*8ef0*/  MOV R14, 0x8f10 ;  /* 0x00008f10000e7802 */ /* 0x000fce0000000f00 */
[----:B------:R-:W-:Y:S05]  /*8f00*/  CALL.REL.NOINC `($__internal_0_$__cuda_sm20_div_rn_f64_full) ;  /* 0x0000000400a07944 */ /* 0x000fea0003c00000 */
[----:B------:R-:W-:Y:S02]  /*8f10*/  IMAD.MOV.U32 R2, RZ, RZ, R184 ;  /* 0x000000ffff027224 */ /* 0x000fe400078e00b8 */
[----:B------:R-:W-:-:S07]  /*8f20*/  IMAD.MOV.U32 R3, RZ, RZ, R185 ;  /* 0x000000ffff037224 */ /* 0x000fce00078e00b9 */
.L_x_35:
[----:B------:R-:W-:Y:S05]  /*8f30*/  BSYNC.RECONVERGENT B1 ;  /* 0x0000000000017941 */ /* 0x000fea0003800200 */
.L_x_34:
        /* <DEDUP_REMOVED lines=20> */
[----:B------:R-:W-:Y:S05]  /*9080*/  CALL.REL.NOINC `($__internal_0_$__cuda_sm20_div_rn_f64_full) ;  /* 0x0000000400407944 */ /* 0x000fea0003c00000 */
.L_x_37:
[----:B------:R-:W-:Y:S05]  /*9090*/  BSYNC.RECONVERGENT B1 ;  /* 0x0000000000017941 */ /* 0x000fea0003800200 */
.L_x_36:
[----:B------:R-:W2:Y:S04]  /*90a0*/  LDG.E.64.CONSTANT R14, desc[UR8][R80.64+0xb3510] ;  /* 0x0b351008500e7981 */ /* 0x000ea8000c1e9b00 */
[----:B------:R-:W2:Y:S04]  /*90b0*/  LDG.E.64.CONSTANT R20, desc[UR8][R80.64+0xb5b10] ;  /* 0x0b5b100850147981 */ /* 0x000ea8000c1e9b00 */
[----:B------:R-:W3:Y:S04]  /*90c0*/  LDG.E.64.CONSTANT R32, desc[UR8][R80.64+0xb3e90] ;  /* 0x0b3e900850207981 */ /* 0x000ee8000c1e9b00 */
[----:B------:R-:W3:Y:S04]  /*90d0*/  LDG.E.64.CONSTANT R52, desc[UR8][R80.64+0xb5190] ;  /* 0x0b51900850347981 */ /* 0x000ee8000c1e9b00 */
[----:B------:R-:W4:Y:S04]  /*90e0*/  LDG.E.64.CONSTANT R18, desc[UR8][R80.64+0xb5af0] ;  /* 0x0b5af00850127981 */ /* 0x000f28000c1e9b00 */
[----:B------:R-:W5:Y:S04]  /*90f0*/  LDG.E.64.CONSTANT R60, desc[UR8][R80.64+0xb5af8] ;  /* 0x0b5af808503c7981 */ /* 0x000f68000c1e9b00 */
        /* <DEDUP_REMOVED lines=9> */
[----:B------:R-:W5:Y:S01]  /*9190*/  LDG.E.64.CONSTANT R74, desc[UR8][R80.64+0xb5188] ;  /* 0x0b518808504a7981 */ /* 0x000f62000c1e9b00 */
[----:B------:R-:W-:Y:S01]  /*91a0*/  DMUL R26, R26, R184 ;  /* 0x000000b81a1a7228 */ /* 0x000fe20000000000 */
[----:B------:R-:W-:Y:S01]  /*91b0*/  UMOV UR6, 0x55555555 ;  /* 0x5555555500067882 */ /* 0x000fe20000000000 */
[----:B------:R-:W-:Y:S01]  /*91c0*/  UMOV UR7, 0x3fc55555 ;  /* 0x3fc5555500077882 */ /* 0x000fe20000000000 */
[----:B------:R-:W-:-:S02]  /*91d0*/  IADD3 R0, PT, PT, R0, 0x1, RZ ;  /* 0x0000000100007810 */ /* 0x000fc40007ffe0ff */
[----:B------:R-:W-:Y:S02]  /*91e0*/  IADD3 R84, P1, PT, R84, 0x169000, RZ ;  /* 0x0016900054547810 */ /* 0x000fe40007f3e0ff */
[----:B------:R-:W-:Y:S01]  /*91f0*/  ISETP.NE.AND P0, PT, R0, 0x1, PT ;  /* 0x000000010000780c */ /* 0x000fe20003f05270 */
[----:B------:R-:W-:Y:S01]  /*9200*/  DFMA R26, R28, R184, R26 ;  /* 0x000000b81c1a722b */ /* 0x000fe2000000001a */
[----:B------:R-:W-:Y:S02]  /*9210*/  IMAD.MOV.U32 R28, RZ, RZ, R82 ;  /* 0x000000ffff1c7224 */ /* 0x000fe400078e0052 */
[----:B------:R-:W-:Y:S02]  /*9220*/  IMAD.MOV.U32 R29, RZ, RZ, R83 ;  /* 0x000000ffff1d7224 */ /* 0x000fe400078e0053 */
[----:B------:R-:W-:Y:S01]  /*9230*/  IMAD.X R85, RZ, RZ, R85, P1 ;  /* 0x000000ffff557224 */ /* 0x000fe200008e0655 */
[----:B--2---:R-:W-:Y:S02]  /*9240*/  DADD R30, R14, -R20 ;  /* 0x000000000e1e7229 */ /* 0x004fe40000000814 */
[----:B---3--:R-:W-:-:S02]  /*9250*/  DADD R54, -R32, R52 ;  /* 0x0000000020367229 */ /* 0x008fc40000000134 */
[----:B----4-:R-:W-:-:S06]  /*9260*/  DADD R20, R18, -R20 ;  /* 0x0000000012147229 */ /* 0x010fcc0000000814 */
[----:B------:R-:W-:Y:S02]  /*9270*/  DFMA R30, R54, 8, R30 ;  /* 0x40200000361e782b */ /* 0x000fe4000000001e */
[----:B-----5:R-:W-:-:S06]  /*9280*/  DADD R66, -R60, R64 ;  /* 0x000000003c427229 */ /* 0x020fcc0000000140 */
[----:B------:R-:W-:Y:S02]  /*9290*/  DMUL R30, R8, R30 ;  /* 0x0000001e081e7228 */ /* 0x000fe40000000000 */
[----:B------:R-:W-:Y:S02]  /*92a0*/  DADD R14, -R14, R16 ;  /* 0x000000000e0e7229 */ /* 0x000fe40000000110 */
[----:B------:R-:W-:Y:S02]  /*92b0*/  DFMA R20, R66, 8, R20 ;  /* 0x402000004214782b */ /* 0x000fe40000000014 */
[----:B------:R-:W-:Y:S02]  /*92c0*/  DADD R16, R16, -R18 ;  /* 0x0000000010107229 */ /* 0x000fe40000000812 */
[C---:B------:R-:W-:Y:S02]  /*92d0*/  DADD R54, -R56.reuse, R62 ;  /* 0x0000000038367229 */ /* 0x040fe4000000013e */
[----:B------:R-:W-:-:S02]  /*92e0*/  DADD R56, R56, -R60 ;  /* 0x0000000038387229 */ /* 0x000fc4000000083c */
[----:B------:R-:W-:Y:S02]  /*92f0*/  DADD R32, -R32, R48 ;  /* 0x0000000020207229 */ /* 0x000fe40000000130 */
[----:B------:R-:W-:Y:S02]  /*9300*/  DMUL R20, R36, R20 ;  /* 0x0000001424147228 */ /* 0x000fe40000000000 */
[----:B------:R-:W-:Y:S02]  /*9310*/  DFMA R14, R54, 8, R14 ;  /* 0x40200000360e782b */ /* 0x000fe4000000000e */
[----:B------:R-:W-:Y:S02]  /*9320*/  DADD R62, R62, -R64 ;  /* 0x000000003e3e7229 */ /* 0x000fe40000000840 */
[----:B------:R-:W-:Y:S02]  /*9330*/  DADD R8, -R68, R70 ;  /* 0x0000000044087229 */ /* 0x000fe40000000146 */
[----:B------:R-:W-:-:S02]  /*9340*/  DADD R48, -R48, R50 ;  /* 0x0000000030307229 */ /* 0x000fc40000000132 */
[----:B------:R-:W-:Y:S02]  /*9350*/  DADD R50, R50, -R52 ;  /* 0x0000000032327229 */ /* 0x000fe40000000834 */
[----:B------:R-:W-:Y:S02]  /*9360*/  DADD R68, -R68, R72 ;  /* 0x0000000044447229 */ /* 0x000fe40000000148 */
[----:B------:R-:W-:Y:S02]  /*9370*/  DFMA R8, R8, 8, R32 ;  /* 0x402000000808782b */ /* 0x000fe40000000020 */
[----:B------:R-:W-:Y:S01]  /*9380*/  DADD R72, -R72, R74 ;  /* 0x0000000048487229 */ /* 0x000fe2000000014a */
[----:B------:R-:W-:Y:S01]  /*9390*/  MOV R32, R106 ;  /* 0x0000006a00207202 */ /* 0x000fe20000000f00 */
[----:B------:R-:W-:Y:S01]  /*93a0*/  DFMA R16, R48, 8, R16 ;  /* 0x402000003010782b */ /* 0x000fe20000000010 */
[----:B------:R-:W-:Y:S01]  /*93b0*/  IMAD.MOV.U32 R33, RZ, RZ, R107 ;  /* 0x000000ffff217224 */ /* 0x000fe200078e006b */
[----:B------:R-:W-:-:S02]  /*93c0*/  DFMA R14, R40, R14, -R20 ;  /* 0x0000000e280e722b */ /* 0x000fc40000000814 */
[----:B------:R-:W-:Y:S02]  /*93d0*/  DMUL R8, R44, R8 ;  /* 0x000000082c087228 */ /* 0x000fe40000000000 */
[----:B------:R-:W-:Y:S02]  /*93e0*/  DFMA R56, R68, 8, R56 ;  /* 0x402000004438782b */ /* 0x000fe40000000038 */
[----:B------:R-:W-:Y:S02]  /*93f0*/  DADD R70, -R70, R74 ;  /* 0x0000000046467229 */ /* 0x000fe4000000014a */
[----:B------:R-:W-:Y:S02]  /*9400*/  DFMA R50, R72, 8, R50 ;  /* 0x402000004832782b */ /* 0x000fe40000000032 */
[----:B------:R-:W-:Y:S02]  /*9410*/  DFMA R16, R12, R16, -R30 ;  /* 0x000000100c10722b */ /* 0x000fe4000000081e */
[----:B------:R-:W-:Y:S01]  /*9420*/  DFMA R8, R8, -8, R14 ;  /* 0xc02000000808782b */ /* 0x000fe2000000000e */
[----:B------:R-:W-:Y:S01]  /*9430*/  IMAD.MOV.U32 R30, RZ, RZ, R104 ;  /* 0x000000ffff1e7224 */ /* 0x000fe200078e0068 */
[----:B------:R-:W-:Y:S01]  /*9440*/  DMUL R56, R38, R56 ;  /* 0x0000003826387228 */ /* 0x000fe20000000000 */
[----:B------:R-:W-:Y:S01]  /*9450*/  MOV R31, R105 ;  /* 0x00000069001f7202 */ /* 0x000fe20000000f00 */
[----:B------:R-:W-:-:S02]  /*9460*/  DFMA R62, R70, 8, R62 ;  /* 0x40200000463e782b */ /* 0x000fc4000000003e */
[----:B------:R-:W-:-:S04]  /*9470*/  DMUL R50, R42, R50 ;  /* 0x000000322a327228 */ /* 0x000fc80000000000 */
[----:B------:R-:W-:Y:S02]  /*9480*/  DFMA R16, R56, -8, R16 ;  /* 0xc02000003810782b */ /* 0x000fe40000000010 */
[----:B------:R-:W-:Y:S02]  /*9490*/  DMUL R62, R34, R62 ;  /* 0x0000003e223e7228 */ /* 0x000fe40000000000 */
[----:B------:R-:W-:Y:S01]  /*94a0*/  DFMA R8, R50, 8, R8 ;  /* 0x402000003208782b */ /* 0x000fe20000000008 */
[----:B------:R-:W-:Y:S02]  /*94b0*/  IMAD.MOV.U32 R50, RZ, RZ, R96 ;  /* 0x000000ffff327224 */ /* 0x000fe400078e0060 */
[----:B------:R-:W-:-:S03]  /*94c0*/  IMAD.MOV.U32 R51, RZ, RZ, R108 ;  /* 0x000000ffff337224 */ /* 0x000fc600078e006c */
[----:B------:R-:W-:Y:S02]  /*94d0*/  DFMA R16, R62, 8, R16 ;  /* 0x402000003e10782b */ /* 0x000fe40000000010 */
[----:B------:R-:W-:Y:S01]  /*94e0*/  DFMA R8, R8, R2, R26 ;  /* 0x000000020808722b */ /* 0x000fe2000000001a */
[----:B------:R-:W-:Y:S01]  /*94f0*/  MOV R26, R102 ;  /* 0x00000066001a7202 */ /* 0x000fe20000000f00 */
[----:B------:R-:W-:-:S06]  /*9500*/  IMAD.MOV.U32 R27, RZ, RZ, R103 ;  /* 0x000000ffff1b7224 */ /* 0x000fcc00078e0067 */
[----:B------:R-:W-:-:S08]  /*9510*/  DFMA R8, R16, R2, R8 ;  /* 0x000000021008722b */ /* 0x000fd00000000008 */
[----:B------:R-:W-:Y:S01]  /*9520*/  DFMA R8, R98, UR6, R8 ;  /* 0x0000000662087c2b */ /* 0x000fe20008000008 */
[----:B------:R-:W-:Y:S01]  /*9530*/  UMOV UR6, 0xd6ac6977 ;  /* 0xd6ac697700067882 */ /* 0x000fe20000000000 */
[----:B------:R-:W-:-:S06]  /*9540*/  UMOV UR7, 0x3fb2b324 ;  /* 0x3fb2b32400077882 */ /* 0x000fcc0000000000 */
[----:B------:R-:W-:-:S07]  /*9550*/  DFMA R8, R8, UR6, R58 ;  /* 0x0000000608087c2b */ /* 0x000fce000800003a */
[----:B------:R0:W-:Y:S01]  /*9560*/  STG.E.64 desc[UR8][R78.64+0xb4800], R8 ;  /* 0x0b4800084e007986 */ /* 0x0001e2000c101b08 */
[----:B------:R-:W-:Y:S05]  /*9570*/  @P0 BRA `(.L_x_38) ;  /* 0xffffffd8005c0947 */ /* 0x000fea000383ffff */
[----:B------:R-:W-:Y:S05]  /*9580*/  EXIT ;  /* 0x000000000000794d */ /* 0x000fea0003800000 */
        .weak           $__internal_0_$__cuda_sm20_div_rn_f64_full
        .type           $__internal_0_$__cuda_sm20_div_rn_f64_full,@function
        .size           $__internal_0_$__cuda_sm20_div_rn_f64_full,(.L_x_49 - $__internal_0_$__cuda_sm20_div_rn_f64_full)
$__internal_0_$__cuda_sm20_div_rn_f64_full:
[C---:B------:R-:W-:Y:S01]  /*9590*/  FSETP.GEU.AND P0, PT, |R5|.reuse, 1.469367938527859385e-39, PT ;  /* 0x001000000500780b */ /* 0x040fe20003f0e200 */
[----:B------:R-:W-:Y:S01]  /*95a0*/  IMAD.U32 R150, RZ, RZ, UR5 ;  /* 0x00000005ff967e24 */ /* 0x000fe2000f8e00ff */
[----:B------:R-:W-:Y:S01]  /*95b0*/  LOP3.LUT R15, R5, 0x800fffff, RZ, 0xc0, !PT ;  /* 0x800fffff050f7812 */ /* 0x000fe200078ec0ff */
[----:B------:R-:W-:Y:S01]  /*95c0*/  IMAD.MOV.U32 R151, RZ, RZ, R5 ;  /* 0x000000ffff977224 */ /* 0x000fe200078e0005 */
[----:B------:R-:W-:Y:S01]  /*95d0*/  MOV R148, UR5 ;  /* 0x0000000500947c02 */ /* 0x000fe20008000f00 */
[----:B------:R-:W-:Y:S01]  /*95e0*/  IMAD.MOV.U32 R183, RZ, RZ, R17 ;  /* 0x000000ffffb77224 */ /* 0x000fe200078e0011 */
[----:B------:R-:W-:Y:S01]  /*95f0*/  LOP3.LUT R149, R15, 0x3ff00000, RZ, 0xfc, !PT ;  /* 0x3ff000000f957812 */ /* 0x000fe200078efcff */
[----:B------:R-:W-:Y:S01]  /*9600*/  IMAD.MOV.U32 R184, RZ, RZ, 0x1 ;  /* 0x00000001ffb87424 */ /* 0x000fe200078e00ff */
[----:B------:R-:W-:Y:S01]  /*9610*/  MOV R182, R16 ;  /* 0x0000001000b67202 */ /* 0x000fe20000000f00 */
[----:B------:R-:W-:Y:S01]  /*9620*/  BSSY.RECONVERGENT B0, `(.L_x_39) ;  /* 0x0000052000007945 */ /* 0x000fe20003800200 */
[----:B------:R-:W-:-:S02]  /*9630*/  FSETP.GEU.AND P2, PT, |R183|, 1.469367938527859385e-39, PT ;  /* 0x00100000b700780b */ /* 0x000fc40003f4e200 */
[----:B------:R-:W-:Y:S01]  /*9640*/  LOP3.LUT R15, R183, 0x7ff00000, RZ, 0xc0, !PT ;  /* 0x7ff00000b70f7812 */ /* 0x000fe200078ec0ff */
[----:B------:R-:W-:Y:S01]  /*9650*/  @!P0 DMUL R148, R150, 8.98846567431157953865e+307 ;  /* 0x7fe0000096948828 */ /* 0x000fe20000000000 */
[----:B------:R-:W-:Y:S01]  /*9660*/  LOP3.LUT R18, R5, 0x7ff00000, RZ, 0xc0, !PT ;  /* 0x7ff0000005127812 */ /* 0x000fe200078ec0ff */
[----:B------:R-:W-:-:S03]  /*9670*/  IMAD.MOV.U32 R180, RZ, RZ, R182 ;  /* 0x000000ffffb47224 */ /* 0x000fc600078e00b6 */
[----:B------:R-:W-:Y:S01]  /*9680*/  ISETP.GE.U32.AND P1, PT, R15, R18, PT ;  /* 0x000000120f00720c */ /* 0x000fe20003f26070 */
[----:B------:R-:W0:Y:S04]  /*9690*/  MUFU.RCP64H R185, R149 ;  /* 0x0000009500b97308 */ /* 0x000e280000001800 */
[----:B------:R-:W-:Y:S01]  /*96a0*/  @!P2 LOP3.LUT R16, R151, 0x7ff00000, RZ, 0xc0, !PT ;  /* 0x7ff000009710a812 */ /* 0x000fe200078ec0ff */
[----:B------:R-:W-:Y:S01]  /*96b0*/  @!P2 IMAD.MOV.U32 R186, RZ, RZ, RZ ;  /* 0x000000ffffbaa224 */ /* 0x000fe200078e00ff */
[----:B------:R-:W-:Y:S02]  /*96c0*/  @!P0 LOP3.LUT R18, R149, 0x7ff00000, RZ, 0xc0, !PT ;  /* 0x7ff0000095128812 */ /* 0x000fe400078ec0ff */
[----:B------:R-:W-:Y:S02]  /*96d0*/  @!P2 ISETP.GE.U32.AND P3, PT, R15, R16, PT ;  /* 0x000000100f00a20c */ /* 0x000fe40003f66070 */
[----:B------:R-:W-:-:S04]  /*96e0*/  MOV R16, 0x1ca00000 ;  /* 0x1ca0000000107802 */ /* 0x000fc80000000f00 */
[C---:B------:R-:W-:Y:S02]  /*96f0*/  @!P2 SEL R17, R16.reuse, 0x63400000, !P3 ;  /* 0x634000001011a807 */ /* 0x040fe40005800000 */
[----:B------:R-:W-:Y:S01]  /*9700*/  SEL R19, R16, 0x63400000, !P1 ;  /* 0x6340000010137807 */ /* 0x000fe20004800000 */
[----:B0-----:R-:W-:Y:S01]  /*9710*/  DFMA R20, R184, -R148, 1 ;  /* 0x3ff00000b814742b */ /* 0x001fe20000000894 */
[--C-:B------:R-:W-:Y:S02]  /*9720*/  @!P2 LOP3.LUT R17, R17, 0x80000000, R183.reuse, 0xf8, !PT ;  /* 0x800000001111a812 */ /* 0x100fe400078ef8b7 */
[----:B------:R-:W-:Y:S02]  /*9730*/  LOP3.LUT R181, R19, 0x800fffff, R183, 0xf8, !PT ;  /* 0x800fffff13b57812 */ /* 0x000fe400078ef8b7 */
[----:B------:R-:W-:Y:S02]  /*9740*/  @!P2 LOP3.LUT R187, R17, 0x100000, RZ, 0xfc, !PT ;  /* 0x0010000011bba812 */ /* 0x000fe400078efcff */
[----:B------:R-:W-:Y:S01]  /*9750*/  MOV R17, R15 ;  /* 0x0000000f00117202 */ /* 0x000fe20000000f00 */
[----:B------:R-:W-:-:S03]  /*9760*/  DFMA R20, R20, R20, R20 ;  /* 0x000000141414722b */ /* 0x000fc60000000014 */
[----:B------:R-:W-:-:S05]  /*9770*/  @!P2 DFMA R180, R180, 2, -R186 ;  /* 0x40000000b4b4a82b */ /* 0x000fca00000008ba */
[----:B------:R-:W-:-:S05]  /*9780*/  DFMA R184, R184, R20, R184 ;  /* 0x00000014b8b8722b */ /* 0x000fca00000000b8 */
[----:B------:R-:W-:-:S03]  /*9790*/  @!P2 LOP3.LUT R17, R181, 0x7ff00000, RZ, 0xc0, !PT ;  /* 0x7ff00000b511a812 */ /* 0x000fc600078ec0ff */
[----:B------:R-:W-:Y:S02]  /*97a0*/  DFMA R20, R184, -R148, 1 ;  /* 0x3ff00000b814742b */ /* 0x000fe40000000894 */
[----:B------:R-:W-:-:S05]  /*97b0*/  VIADD R19, R17, 0xffffffff ;  /* 0xffffffff11137836 */ /* 0x000fca0000000000 */
[----:B------:R-:W-:Y:S01]  /*97c0*/  ISETP.GT.U32.AND P0, PT, R19, 0x7feffffe, PT ;  /* 0x7feffffe1300780c */ /* 0x000fe20003f04070 */
[----:B------:R-:W-:Y:S01]  /*97d0*/  DFMA R184, R184, R20, R184 ;  /* 0x00000014b8b8722b */ /* 0x000fe200000000b8 */
[----:B------:R-:W-:-:S05]  /*97e0*/  VIADD R20, R18, 0xffffffff ;  /* 0xffffffff12147836 */ /* 0x000fca0000000000 */
[----:B------:R-:W-:Y:S02]  /*97f0*/  ISETP.GT.U32.OR P0, PT, R20, 0x7feffffe, P0 ;  /* 0x7feffffe1400780c */ /* 0x000fe40000704470 */
[----:B------:R-:W-:-:S08]  /*9800*/  DMUL R186, R184, R180 ;  /* 0x000000b4b8ba7228 */ /* 0x000fd00000000000 */
[----:B------:R-:W-:-:S08]  /*9810*/  DFMA R188, R186, -R148, R180 ;  /* 0x80000094babc722b */ /* 0x000fd000000000b4 */
[----:B------:R-:W-:Y:S01]  /*9820*/  DFMA R20, R184, R188, R186 ;  /* 0x000000bcb814722b */ /* 0x000fe200000000ba */
[----:B------:R-:W-:Y:S10]  /*9830*/  @P0 BRA `(.L_x_40) ;  /* 0x00000000006c0947 */ /* 0x000ff40003800000 */
[----:B------:R-:W-:-:S04]  /*9840*/  LOP3.LUT R18, R151, 0x7ff00000, RZ, 0xc0, !PT ;  /* 0x7ff0000097127812 */ /* 0x000fc800078ec0ff */
[CC--:B------:R-:W-:Y:S02]  /*9850*/  VIADDMNMX R17, R15.reuse, -R18.reuse, 0xb9600000, !PT ;  /* 0xb96000000f117446 */ /* 0x0c0fe40007800912 */
[----:B------:R-:W-:Y:S02]  /*9860*/  ISETP.GE.U32.AND P0, PT, R15, R18, PT ;  /* 0x000000120f00720c */ /* 0x000fe40003f06070 */
[----:B------:R-:W-:Y:S02]  /*9870*/  VIMNMX R15, PT, PT, R17, 0x46a00000, PT ;  /* 0x46a00000110f7848 */ /* 0x000fe40003fe0100 */
[----:B------:R-:W-:-:S04]  /*9880*/  SEL R16, R16, 0x63400000, !P0 ;  /* 0x6340000010107807 */ /* 0x000fc80004000000 */
[----:B------:R-:W-:Y:S01]  /*9890*/  IADD3 R15, PT, PT, -R16, R15, RZ ;  /* 0x0000000f100f7210 */ /* 0x000fe20007ffe1ff */
[----:B------:R-:W-:-:S04]  /*98a0*/  IMAD.MOV.U32 R16, RZ, RZ, RZ ;  /* 0x000000ffff107224 */ /* 0x000fc800078e00ff */
[----:B------:R-:W-:-:S06]  /*98b0*/  VIADD R17, R15, 0x7fe00000 ;  /* 0x7fe000000f117836 */ /* 0x000fcc0000000000 */
[----:B------:R-:W-:-:S10]  /*98c0*/  DMUL R184, R20, R16 ;  /* 0x0000001014b87228 */ /* 0x000fd40000000000 */
[----:B------:R-:W-:-:S13]  /*98d0*/  FSETP.GTU.AND P0, PT, |R185|, 1.469367938527859385e-39, PT ;  /* 0x00100000b900780b */ /* 0x000fda0003f0c200 */
[----:B------:R-:W-:Y:S05]  /*98e0*/  @P0 BRA `(.L_x_41) ;  /* 0x0000000000940947 */ /* 0x000fea0003800000 */
[----:B------:R-:W-:Y:S01]  /*98f0*/  DFMA R148, R20, -R148, R180 ;  /* 0x800000941494722b */ /* 0x000fe200000000b4 */
[----:B------:R-:W-:-:S09]  /*9900*/  MOV R18, RZ ;  /* 0x000000ff00127202 */ /* 0x000fd20000000f00 */
[C---:B------:R-:W-:Y:S02]  /*9910*/  FSETP.NEU.AND P0, PT, R149.reuse, RZ, PT ;  /* 0x000000ff9500720b */ /* 0x040fe40003f0d000 */
[----:B------:R-:W-:-:S04]  /*9920*/  LOP3.LUT R16, R149, 0x80000000, R151, 0x48, !PT ;  /* 0x8000000095107812 */ /* 0x000fc800078e4897 */
[----:B------:R-:W-:-:S07]  /*9930*/  LOP3.LUT R19, R16, R17, RZ, 0xfc, !PT ;  /* 0x0000001110137212 */ /* 0x000fce00078efcff */
[----:B------:R-:W-:Y:S05]  /*9940*/  @!P0 BRA `(.L_x_41) ;  /* 0x00000000007c8947 */ /* 0x000fea0003800000 */
[----:B------:R-:W-:Y:S01]  /*9950*/  IMAD.MOV R149, RZ, RZ, -R15 ;  /* 0x000000ffff957224 */ /* 0x000fe200078e0a0f */
[----:B------:R-:W-:Y:S01]  /*9960*/  DMUL.RP R18, R20, R18 ;  /* 0x0000001214127228 */ /* 0x000fe20000008000 */
[----:B------:R-:W-:Y:S01]  /*9970*/  IMAD.MOV.U32 R148, RZ, RZ, RZ ;  /* 0x000000ffff947224 */ /* 0x000fe200078e00ff */
[----:B------:R-:W-:-:S05]  /*9980*/  IADD3 R15, PT, PT, -R15, -0x43300000, RZ ;  /* 0xbcd000000f0f7810 */ /* 0x000fca0007ffe1ff */
[----:B------:R-:W-:-:S10]  /*9990*/  DFMA R148, R184, -R148, R20 ;  /* 0x80000094b894722b */ /* 0x000fd40000000014 */
[----:B------:R-:W-:Y:S02]  /*99a0*/  FSETP.NEU.AND P0, PT, |R149|, R15, PT ;  /* 0x0000000f9500720b */ /* 0x000fe40003f0d200 */
[----:B------:R-:W-:Y:S02]  /*99b0*/  LOP3.LUT R15, R19, R16, RZ, 0x3c, !PT ;  /* 0x00000010130f7212 */ /* 0x000fe400078e3cff */
[----:B------:R-:W-:Y:S02]  /*99c0*/  FSEL R184, R18, R184, !P0 ;  /* 0x000000b812b87208 */ /* 0x000fe40004000000 */
[----:B------:R-:W-:Y:S01]  /*99d0*/  FSEL R185, R15, R185, !P0 ;  /* 0x000000b90fb97208 */ /* 0x000fe20004000000 */
[----:B------:R-:W-:Y:S06]  /*99e0*/  BRA `(.L_x_41) ;  /* 0x0000000000547947 */ /* 0x000fec0003800000 */
.L_x_40:
[----:B------:R-:W-:-:S14]  /*99f0*/  DSETP.NAN.AND P0, PT, R182, R182, PT ;  /* 0x000000b6b600722a */ /* 0x000fdc0003f08000 */
[----:B------:R-:W-:Y:S05]  /*9a00*/  @P0 BRA `(.L_x_42) ;  /* 0x0000000000440947 */ /* 0x000fea0003800000 */
[----:B------:R-:W-:-:S14]  /*9a10*/  DSETP.NAN.AND P0, PT, R150, R150, PT ;  /* 0x000000969600722a */ /* 0x000fdc0003f08000 */
[----:B------:R-:W-:Y:S05]  /*9a20*/  @P0 BRA `(.L_x_43) ;  /* 0x0000000000300947 */ /* 0x000fea0003800000 */
[----:B------:R-:W-:Y:S01]  /*9a30*/  ISETP.NE.AND P0, PT, R17, R18, PT ;  /* 0x000000121100720c */ /* 0x000fe20003f05270 */
[----:B------:R-:W-:Y:S01]  /*9a40*/  IMAD.MOV.U32 R185, RZ, RZ, -0x80000 ;  /* 0xfff80000ffb97424 */ /* 0x000fe200078e00ff */
[----:B------:R-:W-:-:S11]  /*9a50*/  MOV R184, 0x0 ;  /* 0x0000000000b87802 */ /* 0x000fd60000000f00 */
[----:B------:R-:W-:Y:S05]  /*9a60*/  @!P0 BRA `(.L_x_41) ;  /* 0x0000000000348947 */ /* 0x000fea0003800000 */
[----:B------:R-:W-:Y:S02]  /*9a70*/  ISETP.NE.AND P0, PT, R17, 0x7ff00000, PT ;  /* 0x7ff000001100780c */ /* 0x000fe40003f05270 */
[----:B------:R-:W-:Y:S02]  /*9a80*/  LOP3.LUT R185, R183, 0x80000000, R151, 0x48, !PT ;  /* 0x80000000b7b97812 */ /* 0x000fe400078e4897 */
[----:B------:R-:W-:-:S13]  /*9a90*/  ISETP.EQ.OR P0, PT, R18, RZ, !P0 ;  /* 0x000000ff1200720c */ /* 0x000fda0004702670 */
[----:B------:R-:W-:Y:S01]  /*9aa0*/  @P0 LOP3.LUT R15, R185, 0x7ff00000, RZ, 0xfc, !PT ;  /* 0x7ff00000b90f0812 */ /* 0x000fe200078efcff */
[----:B------:R-:W-:Y:S01]  /*9ab0*/  @!P0 IMAD.MOV.U32 R184, RZ, RZ, RZ ;  /* 0x000000ffffb88224 */ /* 0x000fe200078e00ff */
[----:B------:R-:W-:-:S03]  /*9ac0*/  @P0 MOV R184, RZ ;  /* 0x000000ff00b80202 */ /* 0x000fc60000000f00 */
[----:B------:R-:W-:Y:S01]  /*9ad0*/  @P0 IMAD.MOV.U32 R185, RZ, RZ, R15 ;  /* 0x000000ffffb90224 */ /* 0x000fe200078e000f */
[----:B------:R-:W-:Y:S06]  /*9ae0*/  BRA `(.L_x_41) ;  /* 0x0000000000147947 */ /* 0x000fec0003800000 */
.L_x_43:
[----:B------:R-:W-:Y:S01]  /*9af0*/  LOP3.LUT R185, R151, 0x80000, RZ, 0xfc, !PT ;  /* 0x0008000097b97812 */ /* 0x000fe200078efcff */
[----:B------:R-:W-:Y:S01]  /*9b00*/  IMAD.MOV.U32 R184, RZ, RZ, R150 ;  /* 0x000000ffffb87224 */ /* 0x000fe200078e0096 */
[----:B------:R-:W-:Y:S06]  /*9b10*/  BRA `(.L_x_41) ;  /* 0x0000000000087947 */ /* 0x000fec0003800000 */
.L_x_42:
[----:B------:R-:W-:Y:S02]  /*9b20*/  LOP3.LUT R185, R183, 0x80000, RZ, 0xfc, !PT ;  /* 0x00080000b7b97812 */ /* 0x000fe400078efcff */
[----:B------:R-:W-:-:S07]  /*9b30*/  MOV R184, R182 ;  /* 0x000000b600b87202 */ /* 0x000fce0000000f00 */
.L_x_41:
[----:B------:R-:W-:Y:S05]  /*9b40*/  BSYNC.RECONVERGENT B0 ;  /* 0x0000000000007941 */ /* 0x000fea0003800200 */
.L_x_39:
[----:B------:R-:W-:-:S04]  /*9b50*/  IMAD.MOV.U32 R15, RZ, RZ, 0x0 ;  /* 0x00000000ff0f7424 */ /* 0x000fc800078e00ff */
[----:B------:R-:W-:Y:S05]  /*9b60*/  RET.REL.NODEC R14 `(_Z5sw4_2PdS_S_S_S_S_S_S_S_S_S_i) ;  /* 0xffffff640e247950 */ /* 0x000fea0003c3ffff */
.L_x_44:
        /* <DEDUP_REMOVED lines=9> */
.L_x_49:


//--------------------- .text._Z5sw4_1PdS_S_S_S_S_S_S_S_S_S_i --------------------------
	.section	.text._Z5sw4_1PdS_S_S_S_S_S_S_S_S_S_i,"ax",@progbits
	.align	128
        .global         _Z5sw4_1PdS_S_S_S_S_S_S_S_S_S_i
        .type           _Z5sw4_1PdS_S_S_S_S_S_S_S_S_S_i,@function
        .size           _Z5sw4_1PdS_S_S_S_S_S_S_S_S_S_i,(.L_x_52 - _Z5sw4_1PdS_S_S_S_S_S_S_S_S_S_i)
        .other          _Z5sw4_1PdS_S_S_S_S_S_S_S_S_S_i,@"STO_CUDA_ENTRY STV_DEFAULT"
_Z5sw4_1PdS_S_S_S_S_S_S_S_S_S_i:
.text._Z5sw4_1PdS_S_S_S_S_S_S_S_S_S_i:
        /* <DEDUP_REMOVED lines=8> */
[----:B-1----:R-:W-:Y:S01]  /*0080*/  IADD3 R6, PT, PT, R8, -0x3, RZ ;  /* 0xfffffffd08067810 */ /* 0x002fe20007ffe0ff */
[----:B0-----:R-:W-:-:S02]  /*0090*/  IMAD R4, R0, UR5, R3 ;  /* 0x0000000500047c24 */ /* 0x001fc4000f8e0203 */
        /* <DEDUP_REMOVED lines=10> */
[----:B------:R-:W-:-:S03]  /*0140*/  IMAD.MOV.U32 R245, RZ, RZ, 0x2 ;  /* 0x00000002fff57424 */ /* 0x000fc600078e00ff */
[----:B------:R-:W-:Y:S02]  /*0150*/  SHF.R.U32.HI R8, RZ, 0x1, R6 ;  /* 0x00000001ff087819 */ /* 0x000fe40000011606 */
[----:B------:R-:W2:Y:S01]  /*0160*/  LDC.64 R32, c[0x0][0x3c8] ;  /* 0x0000f200ff207b82 */ /* 0x000ea20000000a00 */
[----:B------:R-:W-:Y:S02]  /*0170*/  ISETP.GE.U32.AND P1, PT, R6, 0x4, PT ;  /* 0x000000040600780c */ /* 0x000fe40003f26070 */
[----:B------:R-:W-:-:S04]  /*0180*/  IMAD.HI.U32 R9, R8, 0x55555556, RZ ;  /* 0x5555555608097827 */ /* 0x000fc800078e00ff */
[----:B------:R-:W-:Y:S01]  /*0190*/  IMAD R9, R9, -0x3, R8 ;  /* 0xfffffffd09097824 */ /* 0x000fe200078e0208 */
[----:B------:R-:W3:Y:S04]  /*01a0*/  LDC.64 R30, c[0x0][0x3a8] ;  /* 0x0000ea00ff1e7b82 */ /* 0x000ee80000000a00 */
[----:B------:R-:W-:-:S04]  /*01b0*/  IADD3 R9, PT, PT, R9, 0x1, RZ ;  /* 0x0000000109097810 */ /* 0x000fc80007ffe0ff */
[----:B------:R-:W-:Y:S01]  /*01c0*/  ISETP.NE.AND P0, PT, R9, 0x3, PT ;  /* 0x000000030900780c */ /* 0x000fe20003f05270 */
[----:B0-----:R-:W-:-:S04]  /*01d0*/  IMAD.WIDE.U32 R34, R4, 0x8, R34 ;  /* 0x0000000804227825 */ /* 0x001fc800078e0022 */
[----:B--2---:R-:W-:-:S04]  /*01e0*/  IMAD.WIDE.U32 R32, R7, 0x8, R32 ;  /* 0x0000000807207825 */ /* 0x004fc800078e0020 */
[----:B---3--:R-:W-:Y:S01]  /*01f0*/  IMAD.WIDE.U32 R30, R7, 0x980, R30 ;  /* 0x00000980071e7825 */ /* 0x008fe200078e001e */
[----:B-1----:R-:W-:Y:S06]  /*0200*/  @!P1 BRA `(.L_x_45) ;  /* 0x0000005800d49947 */ /* 0x002fec0003800000 */
[----:B------:R-:W0:Y:S01]  /*0210*/  LDC.64 R12, c[0x0][0x380] ;  /* 0x0000e000ff0c7b82 */ /* 0x000e220000000a00 */
[----:B------:R-:W-:-:S07]  /*0220*/  IMAD.WIDE.U32 R10, R4, 0x8, R30 ;  /* 0x00000008040a7825 */ /* 0x000fce00078e001e */
[----:B------:R-:W1:Y:S08]  /*0230*/  LDC.64 R20, c[0x0][0x398] ;  /* 0x0000e600ff147b82 */ /* 0x000e700000000a00 */
[----:B------:R-:W2:Y:S08]  /*0240*/  LDC.64 R18, c[0x0][0x3b0] ;  /* 0x0000ec00ff127b82 */ /* 0x000eb00000000a00 */
[----:B------:R-:W3:Y:S01]  /*0250*/  LDC.64 R36, c[0x0][0x3b8] ;  /* 0x0000ee00ff247b82 */ /* 0x000ee20000000a00 */
[----:B0-----:R-:W-:Y:S01]  /*0260*/  IMAD.WIDE.U32 R12, R7, 0x980, R12 ;  /* 0x00000980070c7825 */ /* 0x001fe200078e000c */
[----:B------:R-:W-:Y:S01]  /*0270*/  SHF.L.U32 R39, R4, 0x3, RZ ;  /* 0x0000000304277819 */ /* 0x000fe200000006ff */
[----:B------:R-:W5:Y:S01]  /*0280*/  LDG.E.64.CONSTANT R124, desc[UR8][R10.64+0x21d7f0] ;  /* 0x21d7f0080a7c7981 */ /* 0x000f62000c1e9b00 */
[----:B------:R-:W-:-:S02]  /*0290*/  SHF.R.U32.HI R41, RZ, 0x1d, R4 ;  /* 0x0000001dff297819 */ /* 0x000fc40000011604 */
[----:B------:R-:W-:Y:S01]  /*02a0*/  IADD3 R16, P2, PT, R39, R12, RZ ;  /* 0x0000000c27107210 */ /* 0x000fe20007f5e0ff */
[----:B------:R-:W5:Y:S01]  /*02b0*/  LDG.E.64.CONSTANT R122, desc[UR8][R10.64+0x21d7f8] ;  /* 0x21d7f8080a7a7981 */ /* 0x000f62000c1e9b00 */
[----:B-1----:R-:W-:Y:S01]  /*02c0*/  IMAD.WIDE.U32 R14, R7, 0x980, R20 ;  /* 0x00000980070e7825 */ /* 0x002fe200078e0014 */
[----:B------:R-:W-:Y:S01]  /*02d0*/  ISETP.NE.AND P1, PT, R9, 0x3, PT ;  /* 0x000000030900780c */ /* 0x000fe20003f25270 */
[----:B------:R-:W-:Y:S01]  /*02e0*/  UMOV UR4, URZ ;  /* 0x000000ff00047c82 */ /* 0x000fe20008000000 */
[----:B------:R-:W5:Y:S01]  /*02f0*/  LDG.E.64.CONSTANT R126, desc[UR8][R10.64+0x21d808] ;  /* 0x21d808080a7e7981 */ /* 0x000f62000c1e9b00 */
[----:B------:R-:W-:-:S03]  /*0300*/  IADD3.X R17, PT, PT, R41, UR4, R13, P2, !PT ;  /* 0x0000000429117c10 */ /* 0x000fc600097fe40d */
[----:B------:R-:W5:Y:S04]  /*0310*/  LDG.E.64.CONSTANT R120, desc[UR8][R10.64+0x21d810] ;  /* 0x21d810080a787981 */ /* 0x000f68000c1e9b00 */
[----:B------:R-:W5:Y:S04]  /*0320*/  LDG.E.64.CONSTANT R28, desc[UR8][R10.64+0x168ff0] ;  /* 0x168ff0080a1c7981 */ /* 0x000f68000c1e9b00 */
[----:B------:R-:W5:Y:S04]  /*0330*/  LDG.E.64.CONSTANT R26, desc[UR8][R10.64+0x168ff8] ;  /* 0x168ff8080a1a7981 */ /* 0x000f68000c1e9b00 */
[----:B------:R-:W5:Y:S04]  /*0340*/  LDG.E.64.CONSTANT R24, desc[UR8][R10.64+0x169008] ;  /* 0x169008080a187981 */ /* 0x000f68000c1e9b00 */
[----:B------:R2:W5:Y:S01]  /*0350*/  LDG.E.64.CONSTANT R22, desc[UR8][R10.64+0x169010] ;  /* 0x169010080a167981 */ /* 0x000562000c1e9b00 */
[----:B------:R-:W-:Y:S01]  /*0360*/  SEL R9, R9, RZ, P1 ;  /* 0x000000ff09097207 */ /* 0x000fe20000800000 */
[----:B---3--:R-:W-:Y:S01]  /*0370*/  IMAD.WIDE.U32 R12, R7, 0x980, R36 ;  /* 0x00000980070c7825 */ /* 0x008fe200078e0024 */
[----:B------:R-:W-:-:S02]  /*0380*/  IADD3 R14, P2, PT, R39, R14, RZ ;  /* 0x0000000e270e7210 */ /* 0x000fc40007f5e0ff */
[----:B------:R-:W-:Y:S01]  /*0390*/  IADD3 R244, PT, PT, R8, 0x1, -R9 ;  /* 0x0000000108f47810 */ /* 0x000fe20007ffe809 */
[----:B------:R-:W-:Y:S01]  /*03a0*/  IMAD.MOV.U32 R245, RZ, RZ, 0x2 ;  /* 0x00000002fff57424 */ /* 0x000fe200078e00ff */
[----:B------:R-:W-:Y:S02]  /*03b0*/  IADD3.X R15, PT, PT, R41, UR4, R15, P2, !PT ;  /* 0x00000004290f7c10 */ /* 0x000fe400097fe40f */
[----:B------:R-:W-:Y:S01]  /*03c0*/  IADD3 R9, PT, PT, R13, UR4, RZ ;  /* 0x000000040d097c10 */ /* 0x000fe2000fffe0ff */
[----:B--2---:R-:W-:Y:S01]  /*03d0*/  IMAD.WIDE.U32 R10, R7, 0x980, R18 ;  /* 0x00000980070a7825 */ /* 0x004fe200078e0012 */
[----:B------:R-:W-:-:S03]  /*03e0*/  UMOV UR4, URZ ;  /* 0x000000ff00047c82 */ /* 0x000fc60008000000 */
[----:B------:R-:W-:-:S07]  /*03f0*/  IMAD.WIDE.U32 R10, R4, 0x8, R10 ;  /* 0x00000008040a7825 */ /* 0x000fce00078e000a */
.L_x_46:
[----:B------:R-:W-:Y:S01]  /*0400*/  IMAD.WIDE.U32 R36, R245, 0xb4800, R18 ;  /* 0x000b4800f5247825 */ /* 0x000fe200078e0012 */
[----:B------:R-:W2:Y:S01]  /*0410*/  LDG.E.64 R172, desc[UR8][R34.64+0x8] ;  /* 0x0000080822ac7981 */ /* 0x000ea2000c1e1b00 */
[----:B0-----:R-:W-:Y:S01]  /*0420*/  MOV R39, R9 ;  /* 0x0000000900277202 */ /* 0x001fe20000000f00 */
[----:B------:R-:W0:Y:S02]  /*0430*/  LDC.64 R44, c[0x0][0x3d0] ;  /* 0x0000f400ff2c7b82 */ /* 0x000e240000000a00 */
[----:B------:R-:W3:Y:S01]  /*0440*/  LDG.E.64 R174, desc[UR8][R34.64+-0x10] ;  /* 0xfffff00822ae7981 */ /* 0x000ee2000c1e1b00 */
[----:B------:R-:W-:-:S03]  /*0450*/  IMAD.WIDE.U32 R36, R7, 0x980, R36 ;  /* 0x0000098007247825 */ /* 0x000fc600078e0024 */
[----:B------:R-:W4:Y:S01]  /*0460*/  LDG.E.64 R204, desc[UR8][R34.64+-0x8] ;  /* 0xfffff80822cc7981 */ /* 0x000f22000c1e1b00 */
[----:B------:R-:W-:Y:S01]  /*0470*/  IMAD.MOV.U32 R38, RZ, RZ, R12 ;  /* 0x000000ffff267224 */ /* 0x000fe200078e000c */
[----:B------:R-:W1:Y:S01]  /*0480*/  LDC.64 R50, c[0x0][0x3a0] ;  /* 0x0000e800ff327b82 */ /* 0x000e620000000a00 */
[----:B------:R-:W-:Y:S01]  /*0490*/  IMAD.WIDE.U32 R36, R4, 0x8, R36 ;  /* 0x0000000804247825 */ /* 0x000fe200078e0024 */
[----:B------:R-:W4:Y:S04]  /*04a0*/  LDG.E.64 R170, desc[UR8][R32.64+0x8] ;  /* 0x0000080820aa7981 */ /* 0x000f28000c1e1b00 */
[----:B------:R-:W2:Y:S04]  /*04b0*/  LDG.E.64.CONSTANT R206, desc[UR8][R36.64+0x8] ;  /* 0x0000080824ce7981 */ /* 0x000ea8000c1e9b00 */
[----:B------:R-:W3:Y:S04]  /*04c0*/  LDG.E.64.CONSTANT R242, desc[UR8][R36.64] ;  /* 0x0000000824f27981 */ /* 0x000ee8000c1e9b00 */
[----:B------:R-:W4:Y:S04]  /*04d0*/  LDG.E.64.CONSTANT R212, desc[UR8][R36.64+-0x10] ;  /* 0xfffff00824d47981 */ /* 0x000f28000c1e9b00 */
[----:B------:R-:W4:Y:S04]  /*04e0*/  LDG.E.64.CONSTANT R192, desc[UR8][R36.64+-0x8] ;  /* 0xfffff80824c07981 */ /* 0x000f28000c1e9b00 */
[----:B------:R-:W4:Y:S01]  /*04f0*/  LDG.E.64.CONSTANT R114, desc[UR8][R36.64+0x980] ;  /* 0x0009800824727981 */ /* 0x000f22000c1e9b00 */
[----:B------:R-:W-:-:S03]  /*0500*/  IMAD.WIDE.U32 R38, R245, 0xb4800, R38 ;  /* 0x000b4800f5267825 */ /* 0x000fc600078e0026 */
[----:B------:R-:W4:Y:S01]  /*0510*/  LDG.E.64 R86, desc[UR8][R34.64] ;  /* 0x0000000822567981 */ /* 0x000f22000c1e1b00 */
[----:B------:R-:W-:-:S03]  /*0520*/  IMAD.WIDE.U32 R40, R245, 0xb4800, R20 ;  /* 0x000b4800f5287825 */ /* 0x000fc600078e0014 */
[----:B------:R-:W4:Y:S01]  /*0530*/  LDG.E.64 R200, desc[UR8][R32.64+-0x10] ;  /* 0xfffff00820c87981 */ /* 0x000f22000c1e1b00 */
[----:B------:R-:W-:-:S03]  /*0540*/  IMAD.WIDE.U32 R38, R4, 0x8, R38 ;  /* 0x0000000804267825 */ /* 0x000fc600078e0026 */
[----:B------:R-:W4:Y:S01]  /*0550*/  LDG.E.64.CONSTANT R116, desc[UR8][R36.64+-0x1300] ;  /* 0xffed000824747981 */ /* 0x000f22000c1e9b00 */
[----:B------:R-:W-:-:S03]  /*0560*/  IMAD.WIDE.U32 R40, R7, 0x980, R40 ;  /* 0x0000098007287825 */ /* 0x000fc600078e0028 */
[----:B------:R-:W4:Y:S04]  /*0570*/  LDG.E.64.CONSTANT R202, desc[UR8][R36.64+0x10] ;  /* 0x0000100824ca7981 */ /* 0x000f28000c1e9b00 */
[----:B------:R-:W4:Y:S04]  /*0580*/  LDG.E.64 R66, desc[UR8][R34.64+0x10] ;  /* 0x0000100822427981 */ /* 0x000f28000c1e1b00 */
[----:B------:R-:W4:Y:S04]  /*0590*/  LDG.E.64.CONSTANT R128, desc[UR8][R38.64+-0x10] ;  /* 0xfffff00826807981 */ /* 0x000f28000c1e9b00 */
[----:B------:R-:W4:Y:S04]  /*05a0*/  LDG.E.64.CONSTANT R98, desc[UR8][R36.64+-0x980] ;  /* 0xfff6800824627981 */ /* 0x000f28000c1e9b00 */
[----:B------:R-:W4:Y:S01]  /*05b0*/  LDG.E.64 R94, desc[UR8][R32.64] ;  /* 0x00000008205e7981 */ /* 0x000f22000c1e1b00 */
[----:B------:R-:W-:-:S03]  /*05c0*/  IMAD.WIDE.U32 R40, R4, 0x8, R40 ;  /* 0x0000000804287825 */ /* 0x000fc600078e0028 */
[----:B------:R-:W4:Y:S04]  /*05d0*/  LDG.E.64.CONSTANT R106, desc[UR8][R38.64+0x8] ;  /* 0x00000808266a7981 */ /* 0x000f28000c1e9b00 */
[----:B------:R-:W4:Y:S04]  /*05e0*/  LDG.E.64 R214, desc[UR8][R32.64+-0x8] ;  /* 0xfffff80820d67981 */ /* 0x000f28000c1e1b00 */
[----:B------:R-:W4:Y:S04]  /*05f0*/  LDG.E.64.CONSTANT R100, desc[UR8][R40.64] ;  /* 0x0000000828647981 */ /* 0x000f28000c1e9b00 */
[----:B------:R-:W4:Y:S01]  /*0600*/  LDG.E.64.CONSTANT R80, desc[UR8][R40.64+-0x980] ;  /* 0xfff6800828507981 */ /* 0x000f22000c1e9b00 */
[----:B0-----:R-:W-:-:S03]  /*0610*/  IMAD.WIDE.U32 R44, R245, 0x8, R44 ;  /* 0x00000008f52c7825 */ /* 0x001fc600078e002c */
[----:B------:R-:W4:Y:S01]  /*0620*/  LDG.E.64.CONSTANT R218, desc[UR8][R38.64] ;  /* 0x0000000826da7981 */ /* 0x000f22000c1e9b00 */
[----:B------:R-:W-:-:S03]  /*0630*/  IMAD.WIDE.U32 R42, R245, 0xb4800, R10 ;  /* 0x000b4800f52a7825 */ /* 0x000fc600078e000a */
[----:B------:R-:W4:Y:S04]  /*0640*/  LDG.E.64 R168, desc[UR8][R44.64+0x8] ;  /* 0x000008082ca87981 */ /* 0x000f28000c1e1b00 */
[----:B------:R-:W4:Y:S04]  /*0650*/  LDG.E.64.CONSTANT R132, desc[UR8][R36.64+0xb4800] ;  /* 0x0b48000824847981 */ /* 0x000f28000c1e9b00 */
[----:B------:R-:W4:Y:S04]  /*0660*/  LDG.E.64.CONSTANT R138, desc[UR8][R38.64+-0x8] ;  /* 0xfffff808268a7981 */ /* 0x000f28000c1e9b00 */
[----:B------:R-:W4:Y:S04]  /*0670*/  LDG.E.64.CONSTANT R74, desc[UR8][R42.64+-0x169000] ;  /* 0xe97000082a4a7981 */ /* 0x000f28000c1e9b00 */
[----:B------:R-:W4:Y:S04]  /*0680*/  LDG.E.64 R176, desc[UR8][R44.64+-0x10] ;  /* 0xfffff0082cb07981 */ /* 0x000f28000c1e1b00 */
[----:B------:R-:W4:Y:S04]  /*0690*/  LDG.E.64.CONSTANT R130, desc[UR8][R42.64+-0xb4800] ;  /* 0xf4b800082a827981 */ /* 0x000f28000c1e9b00 */
[----:B------:R-:W4:Y:S04]  /*06a0*/  LDG.E.64 R160, desc[UR8][R44.64] ;  /* 0x000000082ca07981 */ /* 0x000f28000c1e1b00 */
[----:B------:R-:W4:Y:S04]  /*06b0*/  LDG.E.64 R178, desc[UR8][R32.64+0x10] ;  /* 0x0000100820b27981 */ /* 0x000f28000c1e1b00 */
[----:B------:R-:W4:Y:S04]  /*06c0*/  LDG.E.64.CONSTANT R68, desc[UR8][R36.64+0x1300] ;  /* 0x0013000824447981 */ /* 0x000f28000c1e9b00 */
[----:B------:R-:W4:Y:S04]  /*06d0*/  LDG.E.64.CONSTANT R72, desc[UR8][R38.64+0x10] ;  /* 0x0000100826487981 */ /* 0x000f28000c1e9b00 */
[----:B------:R-:W4:Y:S01]  /*06e0*/  LDG.E.64 R182, desc[UR8][R44.64+-0x8] ;  /* 0xfffff8082cb67981 */ /* 0x000f22000c1e1b00 */
[----:B------:R-:W-:-:S03]  /*06f0*/  IMAD.WIDE.U32 R46, R245, 0xb4800, R14 ;  /* 0x000b4800f52e7825 */ /* 0x000fc600078e000e */
[----:B------:R-:W4:Y:S04]  /*0700*/  LDG.E.64.CONSTANT R216, desc[UR8][R40.64+-0x8] ;  /* 0xfffff80828d87981 */ /* 0x000f28000c1e9b00 */
[----:B------:R-:W4:Y:S04]  /*0710*/  LDG.E.64.CONSTANT R180, desc[UR8][R40.64+-0x1300] ;  /* 0xffed000828b47981 */ /* 0x000f28000c1e9b00 */
[----:B------:R-:W4:Y:S04]  /*0720*/  LDG.E.64.CONSTANT R184, desc[UR8][R40.64+-0x10] ;  /* 0xfffff00828b87981 */ /* 0x000f28000c1e9b00 */
[----:B------:R-:W4:Y:S04]  /*0730*/  LDG.E.64.CONSTANT R186, desc[UR8][R40.64+0x980] ;  /* 0x0009800828ba7981 */ /* 0x000f28000c1e9b00 */
[----:B------:R-:W4:Y:S04]  /*0740*/  LDG.E.64.CONSTANT R82, desc[UR8][R46.64+-0xb4800] ;  /* 0xf4b800082e527981 */ /* 0x000f28000c1e9b00 */
[----:B------:R-:W4:Y:S04]  /*0750*/  LDG.E.64.CONSTANT R48, desc[UR8][R42.64+0x169000] ;  /* 0x169000082a307981 */ /* 0x000f28000c1e9b00 */
[----:B------:R-:W4:Y:S04]  /*0760*/  LDG.E.64 R164, desc[UR8][R44.64+0x10] ;  /* 0x000010082ca47981 */ /* 0x000f28000c1e1b00 */
[----:B------:R-:W4:Y:S04]  /*0770*/  LDG.E.64.CONSTANT R188, desc[UR8][R40.64+0x8] ;  /* 0x0000080828bc7981 */ /* 0x000f28000c1e9b00 */
[----:B------:R-:W4:Y:S04]  /*0780*/  LDG.E.64.CONSTANT R190, desc[UR8][R40.64+0x1300] ;  /* 0x0013000828be7981 */ /* 0x000f28000c1e9b00 */
[----:B------:R-:W4:Y:S01]  /*0790*/  LDG.E.64.CONSTANT R166, desc[UR8][R46.64+-0x169000] ;  /* 0xe97000082ea67981 */ /* 0x000f22000c1e9b00 */
[----:B-1----:R-:W-:-:S03]  /*07a0*/  IMAD.WIDE.U32 R50, R245, 0xb4800, R50 ;  /* 0x000b4800f5327825 */ /* 0x002fc600078e0032 */
[----:B------:R-:W4:Y:S04]  /*07b0*/  LDG.E.64.CONSTANT R78, desc[UR8][R40.64+0x10] ;  /* 0x00001008284e7981 */ /* 0x000f28000c1e9b00 */
[----:B------:R-:W4:Y:S01]  /*07c0*/  LDG.E.64.CONSTANT R118, desc[UR8][R40.64+0xb4800] ;  /* 0x0b48000828767981 */ /* 0x000f22000c1e9b00 */
[----:B------:R-:W-:-:S03]  /*07d0*/  IMAD.WIDE.U32 R50, R7, 0x980, R50 ;  /* 0x0000098007327825 */ /* 0x000fc600078e0032 */
[----:B------:R-:W4:Y:S01]  /*07e0*/  LDG.E.64.CONSTANT R52, desc[UR8][R46.64+0x169000] ;  /* 0x169000082e347981 */ /* 0x000f22000c1e9b00 */
[----:B------:R-:W-:-:S04]  /*07f0*/  IMAD.WIDE.U32 R54, R245, 0xb4800, R30 ;  /* 0x000b4800f5367825 */ /* 0x000fc800078e001e */
[----:B------:R-:W-:Y:S01]  /*0800*/  IMAD.WIDE.U32 R64, R245, 0xb4800, R16 ;  /* 0x000b4800f5407825 */ /* 0x000fe200078e0010 */
[----:B------:R-:W-:Y:S01]  /*0810*/  UMOV UR10, 0x1c71c71c ;  /* 0x1c71c71c000a7882 */ /* 0x000fe20000000000 */
[----:B------:R-:W-:Y:S01]  /*0820*/  UMOV UR11, 0x3f7c71c7 ;  /* 0x3f7c71c7000b7882 */ /* 0x000fe20000000000 */
[----:B------:R-:W-:Y:S01]  /*0830*/  UMOV UR12, 0x55555555 ;  /* 0x55555555000c7882 */ /* 0x000fe20000000000 */
[C---:B------:R-:W-:Y:S01]  /*0840*/  IMAD.WIDE.U32 R50, R4.reuse, 0x8, R50 ;  /* 0x0000000804327825 */ /* 0x040fe200078e0032 */
[----:B------:R-:W4:Y:S03]  /*0850*/  LDG.E.64 R70, desc[UR8][R64.64] ;  /* 0x0000000840467981 */ /* 0x000f26000c1e1b00 */
[----:B------:R-:W-:Y:S01]  /*0860*/  IMAD.WIDE.U32 R54, R4, 0x8, R54 ;  /* 0x0000000804367825 */ /* 0x000fe200078e0036 */
        /* <DEDUP_REMOVED lines=28> */
[----:B------:R-:W-:Y:S01]  /*0a30*/  UMOV UR13, 0x3fc55555 ;  /* 0x3fc55555000d7882 */ /* 0x000fe20000000000 */
[----:B------:R-:W-:Y:S01]  /*0a40*/  UMOV UR14, 0xd6ac6977 ;  /* 0xd6ac6977000e7882 */ /* 0x000fe20000000000 */
[----:B------:R-:W-:Y:S01]  /*0a50*/  UMOV UR15, 0x3fb2b324 ;  /* 0x3fb2b324000f7882 */ /* 0x000fe20000000000 */
[----:B------:R-:W4:Y:S01]  /*0a60*/  LDG.E.64.CONSTANT R236, desc[UR8][R36.64+0x168ff0] ;  /* 0x168ff00824ec7981 */ /* 0x000f22000c1e9b00 */
[----:B--2---:R-:W-:-:S02]  /*0a70*/  DMUL R198, R206, R172 ;  /* 0x000000accec67228 */ /* 0x004fc40000000000 */
[----:B---3--:R-:W-:-:S06]  /*0a80*/  DMUL R232, R242, 3 ;  /* 0x40080000f2e87828 */ /* 0x008fcc0000000000 */
[----:B----4-:R-:W-:Y:S02]  /*0a90*/  DFMA R194, R212, R174, R198 ;  /* 0x000000aed4c2722b */ /* 0x010fe400000000c6 */
[C---:B------:R-:W-:Y:S02]  /*0aa0*/  DMUL R196, R192.reuse, 3 ;  /* 0x40080000c0c47828 */ /* 0x040fe40000000000 */
[----:B------:R-:W-:Y:S02]  /*0ab0*/  DMUL R208, R192, R204 ;  /* 0x000000ccc0d07228 */ /* 0x000fe40000000000 */
[----:B------:R-:W-:Y:S02]  /*0ac0*/  DMUL R192, R114, R170 ;  /* 0x000000aa72c07228 */ /* 0x000fe40000000000 */
[----:B------:R-:W-:Y:S02]  /*0ad0*/  DMUL R240, R242, 0.75 ;  /* 0x3fe80000f2f07828 */ /* 0x000fe40000000000 */
[----:B------:R-:W-:-:S04]  /*0ae0*/  DFMA R194, R86, R232, R194 ;  /* 0x000000e856c2722b */ /* 0x000fc800000000c2 */
[----:B------:R-:W-:-:S04]  /*0af0*/  DFMA R222, R116, R200, R192 ;  /* 0x000000c874de722b */ /* 0x000fc800000000c0 */
[----:B------:R-:W-:Y:S02]  /*0b00*/  DFMA R194, R204, R196, R194 ;  /* 0x000000c4ccc2722b */ /* 0x000fe400000000c2 */
[----:B------:R-:W-:Y:S02]  /*0b10*/  DMUL R196, R202, 0.75 ;  /* 0x3fe80000cac47828 */ /* 0x000fe40000000000 */
[--C-:B------:R-:W-:Y:S02]  /*0b20*/  DFMA R220, -R240, R86, R208.reuse ;  /* 0x00000056f0dc722b */ /* 0x100fe400000001d0 */
[----:B------:R-:W-:Y:S02]  /*0b30*/  DFMA R202, R202, R66, R208 ;  /* 0x00000042caca722b */ /* 0x000fe400000000d0 */
[----:B------:R-:W-:Y:S02]  /*0b40*/  DMUL R210, R206, 3 ;  /* 0x40080000ced27828 */ /* 0x000fe40000000000 */
[----:B------:R-:W-:-:S02]  /*0b50*/  DMUL R224, R174, R128 ;  /* 0x00000080aee07228 */ /* 0x000fc40000000000 */
[----:B------:R-:W-:Y:S02]  /*0b60*/  DFMA R208, -R240, R86, R198 ;  /* 0x00000056f0d0722b */ /* 0x000fe400000001c6 */
[----:B------:R-:W-:Y:S02]  /*0b70*/  DMUL R206, R98, 3 ;  /* 0x4008000062ce7828 */ /* 0x000fe40000000000 */
[----:B------:R-:W-:Y:S02]  /*0b80*/  DFMA R198, R232, R94, R222 ;  /* 0x0000005ee8c6722b */ /* 0x000fe400000000de */
[----:B------:R-:W-:Y:S02]  /*0b90*/  DMUL R212, R212, 0.75 ;  /* 0x3fe80000d4d47828 */ /* 0x000fe40000000000 */
[----:B------:R-:W-:Y:S02]  /*0ba0*/  DFMA R224, R194, 2, R224 ;  /* 0x40000000c2e0782b */ /* 0x000fe400000000e0 */
[----:B------:R-:W-:-:S02]  /*0bb0*/  DMUL R194, R172, R106 ;  /* 0x0000006aacc27228 */ /* 0x000fc40000000000 */
[----:B------:R-:W-:Y:S02]  /*0bc0*/  DFMA R206, R214, R206, R198 ;  /* 0x000000ced6ce722b */ /* 0x000fe400000000c6 */
[----:B------:R-:W-:Y:S02]  /*0bd0*/  DMUL R214, R98, R214 ;  /* 0x000000d662d67228 */ /* 0x000fe40000000000 */
[----:B------:R-:W-:Y:S02]  /*0be0*/  DADD R80, -R100, R80 ;  /* 0x0000000064507229 */ /* 0x000fe40000000150 */
[----:B------:R-:W-:Y:S02]  /*0bf0*/  DFMA R212, -R212, R174, R220 ;  /* 0x000000aed4d4722b */ /* 0x000fe400000001dc */
[----:B------:R-:W-:Y:S02]  /*0c00*/  DADD R220, R224, R194 ;  /* 0x00000000e0dc7229 */ /* 0x000fe400000000c2 */
[----:B------:R-:W-:-:S02]  /*0c10*/  DMUL R198, R218, 3 ;  /* 0x40080000dac67828 */ /* 0x000fc40000000000 */
[----:B------:R-:W-:Y:S02]  /*0c20*/  DMUL R224, R116, 0.75 ;  /* 0x3fe8000074e07828 */ /* 0x000fe40000000000 */
[----:B------:R-:W-:Y:S02]  /*0c30*/  DFMA R222, -R240, R94, R214 ;  /* 0x0000005ef0de722b */ /* 0x000fe400000001d6 */
[----:B------:R-:W-:Y:S02]  /*0c40*/  DMUL R206, R206, R80 ;  /* 0x00000050cece7228 */ /* 0x000fe40000000000 */
[----:B------:R-:W-:Y:S02]  /*0c50*/  DFMA R202, R172, R210, R202 ;  /* 0x000000d2acca722b */ /* 0x000fe400000000ca */
[----:B------:R-:W-:Y:S02]  /*0c60*/  DMUL R80, R132, R168 ;  /* 0x000000a884507228 */ /* 0x000fe40000000000 */
[----:B------:R-:W-:-:S02]  /*0c70*/  DFMA R196, R66, -R196, R208 ;  /* 0x800000c442c4722b */ /* 0x000fc400000000d0 */
[----:B------:R-:W-:Y:S02]  /*0c80*/  DMUL R208, R138, 3 ;  /* 0x400800008ad07828 */ /* 0x000fe40000000000 */
[----:B------:R-:W-:Y:S02]  /*0c90*/  DFMA R220, R86, R198, R220 ;  /* 0x000000c656dc722b */ /* 0x000fe400000000dc */
[----:B------:R-:W-:Y:S02]  /*0ca0*/  DFMA R200, -R224, R200, R222 ;  /* 0x000000c8e0c8722b */ /* 0x000fe400000001de */
[----:B------:R-:W-:Y:S02]  /*0cb0*/  DMUL R210, R204, R138 ;  /* 0x0000008accd27228 */ /* 0x000fe40000000000 */
[----:B------:R-:W-:Y:S02]  /*0cc0*/  DFMA R202, R86, R232, R202 ;  /* 0x000000e856ca722b */ /* 0x000fe400000000ca */
[----:B------:R-:W-:-:S02]  /*0cd0*/  DFMA R224, R74, R176, R80 ;  /* 0x000000b04ae0722b */ /* 0x000fc40000000050 */
[----:B------:R-:W-:Y:S02]  /*0ce0*/  DFMA R204, R204, R208, R220 ;  /* 0x000000d0cccc722b */ /* 0x000fe400000000dc */
[----:B------:R-:W-:Y:S02]  /*0cf0*/  DMUL R208, R130, 3 ;  /* 0x4008000082d07828 */ /* 0x000fe40000000000 */
[----:B------:R-:W-:Y:S02]  /*0d00*/  DFMA R202, R202, 2, R210 ;  /* 0x40000000caca782b */ /* 0x000fe400000000d2 */
[----:B------:R-:W-:Y:S02]  /*0d10*/  DFMA R224, R232, R160, R224 ;  /* 0x000000a0e8e0722b */ /* 0x000fe400000000e0 */
[----:B------:R-:W-:Y:S02]  /*0d20*/  DFMA R212, R212, 2, R210 ;  /* 0x40000000d4d4782b */ /* 0x000fe400000000d2 */
[----:B------:R-:W-:-:S02]  /*0d30*/  DMUL R218, R218, 0.75 ;  /* 0x3fe80000dada7828 */ /* 0x000fc40000000000 */
[----:B------:R-:W-:Y:S02]  /*0d40*/  DMUL R210, R114, 3 ;  /* 0x4008000072d27828 */ /* 0x000fe40000000000 */
[----:B------:R-:W-:Y:S02]  /*0d50*/  DFMA R214, R68, R178, R214 ;  /* 0x000000b244d6722b */ /* 0x000fe400000000d6 */
[----:B------:R-:W-:Y:S02]  /*0d60*/  DMUL R220, R106, 3 ;  /* 0x400800006adc7828 */ /* 0x000fe40000000000 */
[----:B------:R-:W-:Y:S02]  /*0d70*/  DFMA R202, R66, R72, R202 ;  /* 0x0000004842ca722b */ /* 0x000fe400000000ca */
[----:B------:R-:W-:Y:S02]  /*0d80*/  DFMA R208, R182, R208, R224 ;  /* 0x000000d0b6d0722b */ /* 0x000fe400000000e0 */
[----:B------:R-:W-:Y:S01]  /*0d90*/  DMUL R222, R128, 0.75 ;  /* 0x3fe8000080de7828 */ /* 0x000fe20000000000 */
[----:B------:R-:W2:Y:S01]  /*0da0*/  LDG.E.64.CONSTANT R224, desc[UR8][R38.64+0xb4800] ;  /* 0x0b48000826e07981 */ /* 0x000ea2000c1e9b00 */
[----:B------:R-:W-:-:S02]  /*0db0*/  DFMA R212, R86, -R218, R212 ;  /* 0x800000da56d4722b */ /* 0x000fc400000000d4 */
[----:B------:R-:W-:Y:S02]  /*0dc0*/  DMUL R182, R130, R182 ;  /* 0x000000b682b67228 */ /* 0x000fe40000000000 */
[C---:B------:R-:W-:Y:S02]  /*0dd0*/  DADD R216, -R100.reuse, R216 ;  /* 0x0000000064d87229 */ /* 0x040fe400000001d8 */
[----:B------:R-:W-:Y:S02]  /*0de0*/  DADD R180, -R100, R180 ;  /* 0x0000000064b47229 */ /* 0x000fe400000001b4 */
[----:B------:R-:W-:Y:S02]  /*0df0*/  DFMA R210, R170, R210, R214 ;  /* 0x000000d2aad2722b */ /* 0x000fe400000000d6 */
[----:B------:R-:W-:Y:S02]  /*0e00*/  DMUL R170, R68, 0.75 ;  /* 0x3fe8000044aa7828 */ /* 0x000fe40000000000 */
[----:B------:R-:W-:-:S02]  /*0e10*/  DFMA R192, -R240, R94, R192 ;  /* 0x0000005ef0c0722b */ /* 0x000fc400000001c0 */
[----:B------:R-:W-:Y:S02]  /*0e20*/  DFMA R196, R196, 2, R194 ;  /* 0x40000000c4c4782b */ /* 0x000fe400000000c2 */
[----:B------:R-:W-:Y:S02]  /*0e30*/  DFMA R202, R172, R220, R202 ;  /* 0x000000dcacca722b */ /* 0x000fe400000000ca */
[----:B------:R-:W-:Y:S02]  /*0e40*/  DFMA R212, R174, -R222, R212 ;  /* 0x800000deaed4722b */ /* 0x000fe400000000d4 */
[----:B------:R-:W-:Y:S02]  /*0e50*/  DFMA R172, -R240, R160, R182 ;  /* 0x000000a0f0ac722b */ /* 0x000fe400000001b6 */
[----:B------:R-:W-:Y:S02]  /*0e60*/  DMUL R204, R204, R216 ;  /* 0x000000d8cccc7228 */ /* 0x000fe40000000000 */
[----:B------:R-:W-:Y:S01]  /*0e70*/  DFMA R180, R200, R180, R206 ;  /* 0x000000b4c8b4722b */ /* 0x000fe200000000ce */
[----:B------:R-:W3:Y:S01]  /*0e80*/  LDG.E.64.CONSTANT R216, desc[UR8][R36.64+0xb47f0] ;  /* 0x0b47f00824d87981 */ /* 0x000ee2000c1e9b00 */
[----:B------:R-:W-:-:S02]  /*0e90*/  DMUL R174, R74, 0.75 ;  /* 0x3fe800004aae7828 */ /* 0x000fc40000000000 */
[----:B------:R-:W-:Y:S01]  /*0ea0*/  DADD R184, R184, -R100 ;  /* 0x00000000b8b87229 */ /* 0x000fe20000000864 */
[----:B------:R-:W4:Y:S01]  /*0eb0*/  LDG.E.64.CONSTANT R206, desc[UR8][R40.64+0xb3e80] ;  /* 0x0b3e800828ce7981 */ /* 0x000f22000c1e9b00 */
[----:B------:R-:W-:Y:S02]  /*0ec0*/  DADD R186, -R100, R186 ;  /* 0x0000000064ba7229 */ /* 0x000fe400000001ba */
[----:B------:R-:W-:Y:S02]  /*0ed0*/  DFMA R210, R232, R94, R210 ;  /* 0x0000005ee8d2722b */ /* 0x000fe400000000d2 */
[----:B------:R-:W-:Y:S02]  /*0ee0*/  DADD R194, -R100, R82 ;  /* 0x0000000064c27229 */ /* 0x000fe40000000152 */
[----:B------:R-:W-:Y:S02]  /*0ef0*/  DMUL R238, R132, 3 ;  /* 0x4008000084ee7828 */ /* 0x000fe40000000000 */
[----:B------:R-:W-:-:S02]  /*0f00*/  DFMA R182, R48, R164, R182 ;  /* 0x000000a430b6722b */ /* 0x000fc400000000b6 */
[----:B------:R-:W-:Y:S02]  /*0f10*/  DFMA R178, R178, -R170, R192 ;  /* 0x800000aab2b2722b */ /* 0x000fe400000000c0 */
[----:B------:R-:W-:Y:S02]  /*0f20*/  DFMA R196, R86, -R218, R196 ;  /* 0x800000da56c4722b */ /* 0x000fe400000000c4 */
[----:B------:R-:W-:Y:S02]  /*0f30*/  DMUL R170, R72, 0.75 ;  /* 0x3fe8000048aa7828 */ /* 0x000fe40000000000 */
[----:B------:R-:W-:Y:S02]  /*0f40*/  DFMA R202, R86, R198, R202 ;  /* 0x000000c656ca722b */ /* 0x000fe400000000ca */
[----:B------:R-:W-:Y:S01]  /*0f50*/  DFMA R184, R212, R184, R204 ;  /* 0x000000b8d4b8722b */ /* 0x000fe200000000cc */
[----:B------:R-:W4:Y:S01]  /*0f60*/  LDG.E.64.CONSTANT R198, desc[UR8][R36.64+0xb4810] ;  /* 0x0b48100824c67981 */ /* 0x000f22000c1e9b00 */
[----:B------:R-:W-:-:S02]  /*0f70*/  DFMA R180, R210, R186, R180 ;  /* 0x000000bad2b4722b */ /* 0x000fc400000000b4 */
[----:B------:R-:W-:Y:S01]  /*0f80*/  DFMA R172, -R174, R176, R172 ;  /* 0x000000b0aeac722b */ /* 0x000fe200000001ac */
[----:B------:R-:W2:Y:S01]  /*0f90*/  LDG.E.64.CONSTANT R186, desc[UR8][R36.64+0xb47f8] ;  /* 0x0b47f80824ba7981 */ /* 0x000ea2000c1e9b00 */
[----:B------:R-:W-:Y:S02]  /*0fa0*/  DMUL R194, R208, R194 ;  /* 0x000000c2d0c27228 */ /* 0x000fe40000000000 */
[C---:B------:R-:W-:Y:S01]  /*0fb0*/  DADD R188, -R100.reuse, R188 ;  /* 0x0000000064bc7229 */ /* 0x040fe200000001bc */
[----:B------:R-:W4:Y:S01]  /*0fc0*/  LDG.E.64.CONSTANT R210, desc[UR8][R40.64+0xb3500] ;  /* 0x0b35000828d27981 */ /* 0x000f22000c1e9b00 */
[C---:B------:R-:W-:Y:S02]  /*0fd0*/  DADD R190, -R100.reuse, R190 ;  /* 0x0000000064be7229 */ /* 0x040fe400000001be */
[----:B------:R-:W-:Y:S01]  /*0fe0*/  DADD R166, -R100, R166 ;  /* 0x0000000064a67229 */ /* 0x000fe200000001a6 */
[----:B------:R-:W4:Y:S01]  /*0ff0*/  LDG.E.64.CONSTANT R208, desc[UR8][R40.64+0xb47f0] ;  /* 0x0b47f00828d07981 */ /* 0x000f22000c1e9b00 */
[----:B------:R-:W-:-:S02]  /*1000*/  DFMA R182, R168, R238, R182 ;  /* 0x000000eea8b6722b */ /* 0x000fc400000000b6 */
[----:B------:R-:W-:Y:S01]  /*1010*/  DFMA R170, R66, -R170, R196 ;  /* 0x800000aa42aa722b */ /* 0x000fe200000000c4 */
[----:B------:R-:W4:Y:S01]  /*1020*/  LDG.E.64.CONSTANT R176, desc[UR8][R40.64+0xb4808] ;  /* 0x0b48080828b07981 */ /* 0x000f22000c1e9b00 */
[----:B------:R-:W-:Y:S02]  /*1030*/  DMUL R66, R48, 0.75 ;  /* 0x3fe8000030427828 */ /* 0x000fe40000000000 */
[----:B------:R-:W-:Y:S02]  /*1040*/  DFMA R80, -R240, R160, R80 ;  /* 0x000000a0f050722b */ /* 0x000fe40000000150 */
[----:B------:R-:W-:Y:S02]  /*1050*/  DFMA R184, R202, R188, R184 ;  /* 0x000000bccab8722b */ /* 0x000fe400000000b8 */
[----:B------:R-:W-:Y:S01]  /*1060*/  DFMA R178, R178, R190, R180 ;  /* 0x000000beb2b2722b */ /* 0x000fe200000000b4 */
[----:B------:R-:W4:Y:S01]  /*1070*/  LDG.E.64.CONSTANT R188, desc[UR8][R36.64+0xb4808] ;  /* 0x0b48080824bc7981 */ /* 0x000f22000c1e9b00 */
[----:B------:R-:W-:-:S02]  /*1080*/  DFMA R166, R172, R166, R194 ;  /* 0x000000a6aca6722b */ /* 0x000fc400000000c2 */
[C---:B------:R-:W-:Y:S01]  /*1090*/  DADD R78, -R100.reuse, R78 ;  /* 0x00000000644e7229 */ /* 0x040fe2000000014e */
[----:B------:R-:W4:Y:S01]  /*10a0*/  LDG.E.64.CONSTANT R202, desc[UR8][R40.64+0xb47f8] ;  /* 0x0b47f80828ca7981 */ /* 0x000f22000c1e9b00 */
[----:B------:R-:W-:Y:S02]  /*10b0*/  DADD R168, -R100, R118 ;  /* 0x0000000064a87229 */ /* 0x000fe40000000176 */
[----:B------:R-:W-:Y:S02]  /*10c0*/  DFMA R182, R232, R160, R182 ;  /* 0x000000a0e8b6722b */ /* 0x000fe400000000b6 */
[----:B------:R-:W-:Y:S02]  /*10d0*/  DFMA R80, R164, -R66, R80 ;  /* 0x80000042a450722b */ /* 0x000fe40000000050 */
[----:B------:R-:W-:Y:S02]  /*10e0*/  DFMA R78, R170, R78, R184 ;  /* 0x0000004eaa4e722b */ /* 0x000fe400000000b8 */
[----:B------:R-:W-:-:S02]  /*10f0*/  DMUL R178, R94, R178 ;  /* 0x000000b25eb27228 */ /* 0x000fc40000000000 */
[----:B------:R-:W-:Y:S02]  /*1100*/  DFMA R166, R182, R168, R166 ;  /* 0x000000a8b6a6722b */ /* 0x000fe400000000a6 */
[----:B------:R-:W-:Y:S01]  /*1110*/  DADD R164, -R100, R52 ;  /* 0x0000000064a47229 */ /* 0x000fe20000000134 */
[----:B------:R-:W4:Y:S03]  /*1120*/  LDG.E.64.CONSTANT R182, desc[UR8][R40.64+0xb5180] ;  /* 0x0b51800828b67981 */ /* 0x000f26000c1e9b00 */
[----:B------:R-:W-:-:S04]  /*1130*/  DFMA R178, R86, R78, R178 ;  /* 0x0000004e56b2722b */ /* 0x000fc800000000b2 */
[----:B------:R-:W-:Y:S02]  /*1140*/  DFMA R80, R80, R164, R166 ;  /* 0x000000a45050722b */ /* 0x000fe400000000a6 */
[----:B------:R-:W-:Y:S02]  /*1150*/  DADD R172, R158, -R156 ;  /* 0x000000009eac7229 */ /* 0x000fe4000000089c */
[----:B------:R-:W-:Y:S02]  /*1160*/  DADD R174, -R96, R152 ;  /* 0x0000000060ae7229 */ /* 0x000fe40000000198 */
[C---:B------:R-:W-:Y:S02]  /*1170*/  DMUL R94, R86.reuse, R94 ;  /* 0x0000005e565e7228 */ /* 0x040fe40000000000 */
[----:B------:R-:W-:Y:S02]  /*1180*/  DMUL R86, R86, R160 ;  /* 0x000000a056567228 */ /* 0x000fe40000000000 */
[----:B------:R-:W-:-:S02]  /*1190*/  DADD R164, R140, -R146 ;  /* 0x000000008ca47229 */ /* 0x000fc40000000892 */
[----:B------:R-:W-:Y:S02]  /*11a0*/  DFMA R160, R160, R80, R178 ;  /* 0x00000050a0a0722b */ /* 0x000fe400000000b2 */
[----:B------:R-:W-:Y:S02]  /*11b0*/  DADD R158, -R158, R140 ;  /* 0x000000009e9e7229 */ /* 0x000fe4000000018c */
[----:B------:R-:W-:Y:S02]  /*11c0*/  DADD R80, R108, -R56 ;  /* 0x000000006c507229 */ /* 0x000fe40000000838 */
[----:B-----5:R-:W-:Y:S02]  /*11d0*/  DADD R140, -R162, R122 ;  /* 0x00000000a28c7229 */ /* 0x020fe4000000017a */
[----:B------:R-:W-:Y:S02]  /*11e0*/  DFMA R172, R174, 8, R172 ;  /* 0x40200000aeac782b */ /* 0x000fe400000000ac */
[----:B------:R-:W-:-:S02]  /*11f0*/  DADD R78, R148, -R102 ;  /* 0x00000000944e7229 */ /* 0x000fc40000000866 */
[----:B------:R-:W-:Y:S02]  /*1200*/  DADD R168, -R104, R76 ;  /* 0x0000000068a87229 */ /* 0x000fe4000000014c */
[----:B------:R-:W-:Y:S02]  /*1210*/  DADD R146, -R156, R146 ;  /* 0x000000009c927229 */ /* 0x000fe40000000192 */
[----:B------:R-:W-:Y:S01]  /*1220*/  DADD R96, -R96, R142 ;  /* 0x0000000060607229 */ /* 0x000fe2000000018e */
[----:B------:R-:W4:Y:S01]  /*1230*/  LDG.E.64.CONSTANT R156, desc[UR8][R38.64+0xb47f8] ;  /* 0x0b47f808269c7981 */ /* 0x000f22000c1e9b00 */
[----:B------:R-:W-:Y:S02]  /*1240*/  DADD R102, R102, -R92 ;  /* 0x0000000066667229 */ /* 0x000fe4000000085c */
[----:B------:R-:W-:Y:S02]  /*1250*/  DADD R104, R104, -R112 ;  /* 0x0000000068687229 */ /* 0x000fe40000000870 */
[----:B------:R-:W-:-:S02]  /*1260*/  DFMA R140, R140, 8, R80 ;  /* 0x402000008c8c782b */ /* 0x000fc40000000050 */
[----:B------:R-:W-:Y:S02]  /*1270*/  DMUL R172, R138, R172 ;  /* 0x000000ac8aac7228 */ /* 0x000fe40000000000 */
[--C-:B------:R-:W-:Y:S02]  /*1280*/  DADD R166, -R142, R136.reuse ;  /* 0x000000008ea67229 */ /* 0x100fe40000000188 */
[----:B------:R-:W-:Y:S01]  /*1290*/  DADD R152, -R152, R136 ;  /* 0x0000000098987229 */ /* 0x000fe20000000188 */
[----:B------:R-:W4:Y:S01]  /*12a0*/  LDG.E.64.CONSTANT R142, desc[UR8][R50.64+0xb5170] ;  /* 0x0b517008328e7981 */ /* 0x000f22000c1e9b00 */
[----:B------:R-:W-:Y:S02]  /*12b0*/  DADD R112, -R112, R134 ;  /* 0x0000000070707229 */ /* 0x000fe40000000186 */
[----:B------:R-:W-:Y:S02]  /*12c0*/  DFMA R80, R146, 8, R102 ;  /* 0x402000009250782b */ /* 0x000fe40000000066 */
[----:B------:R-:W-:Y:S01]  /*12d0*/  DFMA R136, R96, 8, R104 ;  /* 0x402000006088782b */ /* 0x000fe20000000068 */
[----:B------:R-:W4:Y:S01]  /*12e0*/  LDG.E.64.CONSTANT R146, desc[UR8][R50.64+0xb3e88] ;  /* 0x0b3e880832927981 */ /* 0x000f22000c1e9b00 */
[----:B------:R-:W-:-:S02]  /*12f0*/  DADD R134, R76, -R134 ;  /* 0x000000004c867229 */ /* 0x000fc40000000886 */
[----:B------:R-:W-:Y:S02]  /*1300*/  DMUL R140, R138, R140 ;  /* 0x0000008c8a8c7228 */ /* 0x000fe40000000000 */
[----:B------:R-:W-:Y:S01]  /*1310*/  DADD R96, R84, -R58 ;  /* 0x0000000054607229 */ /* 0x000fe2000000083a */
[----:B------:R-:W4:Y:S01]  /*1320*/  LDG.E.64.CONSTANT R138, desc[UR8][R38.64+0xb4808] ;  /* 0x0b480808268a7981 */ /* 0x000f22000c1e9b00 */
[----:B------:R-:W-:Y:S02]  /*1330*/  DADD R102, -R154, R124 ;  /* 0x000000009a667229 */ /* 0x000fe4000000017c */
[----:B------:R-:W-:Y:S02]  /*1340*/  DADD R76, R88, -R60 ;  /* 0x00000000584c7229 */ /* 0x000fe4000000083c */
[----:B------:R-:W-:Y:S02]  /*1350*/  DADD R104, -R150, R126 ;  /* 0x0000000096687229 */ /* 0x000fe4000000017e */
[----:B------:R-:W-:-:S02]  /*1360*/  DFMA R168, R168, 8, R78 ;  /* 0x40200000a8a8782b */ /* 0x000fc4000000004e */
[----:B------:R-:W-:Y:S02]  /*1370*/  DMUL R172, R172, 8 ;  /* 0x40200000acac7828 */ /* 0x000fe40000000000 */
[----:B------:R-:W-:Y:S02]  /*1380*/  DFMA R164, R166, 8, R164 ;  /* 0x40200000a6a4782b */ /* 0x000fe400000000a4 */
[----:B------:R-:W-:Y:S01]  /*1390*/  DFMA R96, R102, 8, R96 ;  /* 0x402000006660782b */ /* 0x000fe20000000060 */
[----:B------:R-:W4:Y:S01]  /*13a0*/  LDG.E.64.CONSTANT R166, desc[UR8][R50.64+0xb5af8] ;  /* 0x0b5af80832a67981 */ /* 0x000f22000c1e9b00 */
[----:B------:R-:W-:Y:S02]  /*13b0*/  DMUL R140, R140, 8 ;  /* 0x402000008c8c7828 */ /* 0x000fe40000000000 */
[----:B------:R-:W-:Y:S02]  /*13c0*/  DFMA R76, R104, 8, R76 ;  /* 0x40200000684c782b */ /* 0x000fe4000000004c */
[----:B------:R-:W-:-:S02]  /*13d0*/  DMUL R136, R98, R136 ;  /* 0x0000008862887228 */ /* 0x000fc40000000000 */
[----:B------:R-:W-:Y:S02]  /*13e0*/  DFMA R168, R128, R168, -R172 ;  /* 0x000000a880a8722b */ /* 0x000fe400000008ac */
[----:B------:R-:W-:Y:S01]  /*13f0*/  DMUL R164, R106, R164 ;  /* 0x000000a46aa47228 */ /* 0x000fe20000000000 */
[----:B------:R-:W4:Y:S01]  /*1400*/  LDG.E.64.CONSTANT R172, desc[UR8][R40.64+0xb5b00] ;  /* 0x0b5b000828ac7981 */ /* 0x000f22000c1e9b00 */
[----:B------:R-:W-:Y:S02]  /*1410*/  DADD R92, R144, -R92 ;  /* 0x00000000905c7229 */ /* 0x000fe4000000085c */
[----:B------:R-:W-:Y:S02]  /*1420*/  DADD R102, -R162, R150 ;  /* 0x00000000a2667229 */ /* 0x000fe40000000196 */
[----:B------:R-:W-:Y:S02]  /*1430*/  DADD R98, R154, -R110 ;  /* 0x000000009a627229 */ /* 0x000fe4000000086e */
[----:B------:R-:W-:-:S02]  /*1440*/  DFMA R96, R128, R96, -R140 ;  /* 0x000000608060722b */ /* 0x000fc4000000088c */
[----:B------:R-:W-:Y:S01]  /*1450*/  DMUL R76, R106, R76 ;  /* 0x0000004c6a4c7228 */ /* 0x000fe20000000000 */
[----:B------:R-:W2:Y:S01]  /*1460*/  LDG.E.64.CONSTANT R140, desc[UR8][R38.64+0xb47f0] ;  /* 0x0b47f008268c7981 */ /* 0x000ea2000c1e9b00 */
[----:B------:R-:W-:Y:S02]  /*1470*/  DADD R148, R148, -R144 ;  /* 0x0000000094947229 */ /* 0x000fe40000000890 */
[----:B------:R-:W-:Y:S01]  /*1480*/  DFMA R164, R164, 8, R168 ;  /* 0x40200000a4a4782b */ /* 0x000fe200000000a8 */
[----:B------:R-:W4:Y:S01]  /*1490*/  LDG.E.64.CONSTANT R144, desc[UR8][R50.64+0xb34f0] ;  /* 0x0b34f00832907981 */ /* 0x000f22000c1e9b00 */
[----:B------:R-:W-:Y:S02]  /*14a0*/  DFMA R92, R112, 8, R92 ;  /* 0x40200000705c782b */ /* 0x000fe4000000005c */
[----:B------:R-:W-:Y:S01]  /*14b0*/  DFMA R98, R102, 8, R98 ;  /* 0x402000006662782b */ /* 0x000fe20000000062 */
[----:B------:R-:W4:Y:S01]  /*14c0*/  LDG.E.64.CONSTANT R168, desc[UR8][R50.64+0xb34f8] ;  /* 0x0b34f80832a87981 */ /* 0x000f22000c1e9b00 */
[----:B------:R-:W-:-:S02]  /*14d0*/  DFMA R76, R76, 8, R96 ;  /* 0x402000004c4c782b */ /* 0x000fc40000000060 */
[----:B------:R-:W-:Y:S01]  /*14e0*/  DADD R96, R84, -R90 ;  /* 0x0000000054607229 */ /* 0x000fe2000000085a */
[----:B------:R-:W4:Y:S01]  /*14f0*/  LDG.E.64.CONSTANT R106, desc[UR8][R50.64+0xb3508] ;  /* 0x0b350808326a7981 */ /* 0x000f22000c1e9b00 */
[----:B------:R-:W-:Y:S02]  /*1500*/  DFMA R148, R158, 8, R148 ;  /* 0x402000009e94782b */ /* 0x000fe40000000094 */
[----:B------:R-:W-:Y:S01]  /*1510*/  DFMA R134, R152, 8, R134 ;  /* 0x402000009886782b */ /* 0x000fe20000000086 */
[----:B------:R-:W4:Y:S01]  /*1520*/  LDG.E.64.CONSTANT R158, desc[UR8][R50.64+0xb3e70] ;  /* 0x0b3e7008329e7981 */ /* 0x000f22000c1e9b00 */
[----:B------:R-:W-:Y:S02]  /*1530*/  DMUL R136, R136, 8 ;  /* 0x4020000088887828 */ /* 0x000fe40000000000 */
[----:B------:R-:W-:Y:S01]  /*1540*/  DADD R108, -R108, R88 ;  /* 0x000000006c6c7229 */ /* 0x000fe20000000158 */
[----:B------:R-:W4:Y:S01]  /*1550*/  LDG.E.64.CONSTANT R152, desc[UR8][R50.64+0xb5b08] ;  /* 0x0b5b080832987981 */ /* 0x000f22000c1e9b00 */
[----:B------:R-:W-:-:S02]  /*1560*/  DADD R84, R90, -R62 ;  /* 0x000000005a547229 */ /* 0x000fc4000000083e */
[----:B------:R-:W-:Y:S01]  /*1570*/  DADD R170, -R120, R124 ;  /* 0x0000000078aa7229 */ /* 0x000fe2000000017c */
[----:B------:R-:W4:Y:S01]  /*1580*/  LDG.E.64.CONSTANT R112, desc[UR8][R50.64+0xb3e90] ;  /* 0x0b3e900832707981 */ /* 0x000f22000c1e9b00 */
[----:B------:R-:W-:Y:S02]  /*1590*/  DADD R174, R126, -R122 ;  /* 0x000000007eae7229 */ /* 0x000fe4000000087a */
[----:B------:R-:W-:Y:S02]  /*15a0*/  DFMA R92, -R72, R92, R164 ;  /* 0x0000005c485c722b */ /* 0x000fe400000001a4 */
[----:B------:R-:W-:Y:S01]  /*15b0*/  DMUL R94, R94, UR10 ;  /* 0x0000000a5e5e7c28 */ /* 0x000fe20008000000 */
[----:B------:R-:W4:Y:S01]  /*15c0*/  LDG.E.64.CONSTANT R164, desc[UR8][R50.64+0xb5178] ;  /* 0x0b51780832a47981 */ /* 0x000f22000c1e9b00 */
[----:B------:R-:W-:Y:S02]  /*15d0*/  DMUL R90, R130, R98 ;  /* 0x00000062825a7228 */ /* 0x000fe40000000000 */
[----:B------:R-:W-:-:S02]  /*15e0*/  DADD R88, -R110, R120 ;  /* 0x000000006e587229 */ /* 0x000fc40000000178 */
[----:B------:R-:W-:Y:S02]  /*15f0*/  DFMA R136, R116, R148, -R136 ;  /* 0x000000947488722b */ /* 0x000fe40000000888 */
[----:B------:R-:W-:Y:S01]  /*1600*/  DMUL R134, R114, R134 ;  /* 0x0000008672867228 */ /* 0x000fe20000000000 */
[----:B------:R-:W4:Y:S01]  /*1610*/  LDG.E.64.CONSTANT R148, desc[UR8][R36.64+0xb3e80] ;  /* 0x0b3e800824947981 */ /* 0x000f22000c1e9b00 */
[----:B------:R-:W-:Y:S02]  /*1620*/  DFMA R78, R174, 8, R170 ;  /* 0x40200000ae4e782b */ /* 0x000fe400000000aa */
[----:B------:R-:W-:Y:S01]  /*1630*/  DFMA R96, R108, 8, R96 ;  /* 0x402000006c60782b */ /* 0x000fe20000000060 */
[----:B------:R-:W4:Y:S01]  /*1640*/  LDG.E.64.CONSTANT R114, desc[UR8][R36.64+0xb5180] ;  /* 0x0b51800824727981 */ /* 0x000f22000c1e9b00 */
[----:B------:R-:W-:Y:S02]  /*1650*/  DADD R104, -R56, R60 ;  /* 0x0000000038687229 */ /* 0x000fe4000000013c */
[----:B------:R-:W-:Y:S01]  /*1660*/  DADD R102, R58, -R62 ;  /* 0x000000003a667229 */ /* 0x000fe2000000083e */
[----:B------:R-:W4:Y:S01]  /*1670*/  LDG.E.64.CONSTANT R174, desc[UR8][R40.64+0xb4810] ;  /* 0x0b48100828ae7981 */ /* 0x000f22000c1e9b00 */
[----:B------:R-:W-:-:S02]  /*1680*/  DMUL R92, R94, R92 ;  /* 0x0000005c5e5c7228 */ /* 0x000fc40000000000 */
[----:B------:R-:W-:Y:S01]  /*1690*/  DMUL R98, R90, 8 ;  /* 0x402000005a627828 */ /* 0x000fe20000000000 */
[----:B------:R-:W4:Y:S01]  /*16a0*/  LDG.E.64.CONSTANT R170, desc[UR8][R50.64+0xb3e78] ;  /* 0x0b3e780832aa7981 */ /* 0x000f22000c1e9b00 */
[----:B------:R-:W-:Y:S02]  /*16b0*/  DFMA R84, R88, 8, R84 ;  /* 0x402000005854782b */ /* 0x000fe40000000054 */
[----:B------:R-:W-:Y:S02]  /*16c0*/  DFMA R134, R134, 8, R136 ;  /* 0x402000008686782b */ /* 0x000fe40000000088 */
[----:B------:R-:W-:Y:S01]  /*16d0*/  DFMA R92, R160, UR12, R92 ;  /* 0x0000000ca05c7c2b */ /* 0x000fe2000800005c */
[----:B------:R-:W4:Y:S01]  /*16e0*/  LDG.E.64.CONSTANT R136, desc[UR8][R50.64+0xb5190] ;  /* 0x0b51900832887981 */ /* 0x000f22000c1e9b00 */
[----:B------:R-:W-:Y:S02]  /*16f0*/  DFMA R102, R104, 8, R102 ;  /* 0x402000006866782b */ /* 0x000fe40000000066 */
[----:B------:R-:W-:Y:S01]  /*1700*/  DFMA R96, R74, R96, -R98 ;  /* 0x000000604a60722b */ /* 0x000fe20000000862 */
[----:B------:R-:W4:Y:S01]  /*1710*/  LDG.E.64.CONSTANT R104, desc[UR8][R50.64+0xb3510] ;  /* 0x0b35100832687981 */ /* 0x000f22000c1e9b00 */
[----:B------:R-:W-:-:S02]  /*1720*/  DFMA R76, -R72, R84, R76 ;  /* 0x00000054484c722b */ /* 0x000fc4000000014c */
[----:B------:R-:W-:Y:S01]  /*1730*/  DMUL R128, R132, R78 ;  /* 0x0000004e84807228 */ /* 0x000fe20000000000 */
[----:B------:R-:W4:Y:S01]  /*1740*/  LDG.E.64.CONSTANT R74, desc[UR8][R54.64+0x21d7f8] ;  /* 0x21d7f808364a7981 */ /* 0x000f22000c1e9b00 */
[----:B------:R-:W-:Y:S02]  /*1750*/  DMUL R86, R86, UR10 ;  /* 0x0000000a56567c28 */ /* 0x000fe40008000000 */
[----:B------:R-:W-:Y:S01]  /*1760*/  DFMA R80, -R68, R80, R134 ;  /* 0x000000504450722b */ /* 0x000fe20000000186 */
[----:B------:R-:W4:Y:S01]  /*1770*/  LDG.E.64.CONSTANT R78, desc[UR8][R54.64+0x21d808] ;  /* 0x21d80808364e7981 */ /* 0x000f22000c1e9b00 */
[----:B------:R-:W-:Y:S02]  /*1780*/  DMUL R68, R48, R102 ;  /* 0x0000006630447228 */ /* 0x000fe40000000000 */
[----:B------:R-:W-:Y:S01]  /*1790*/  DFMA R96, R128, 8, R96 ;  /* 0x402000008060782b */ /* 0x000fe20000000060 */
[----:B------:R-:W4:Y:S01]  /*17a0*/  LDG.E.64.CONSTANT R134, desc[UR8][R36.64+0xb3500] ;  /* 0x0b35000824867981 */ /* 0x000f22000c1e9b00 */
[----:B------:R-:W-:-:S03]  /*17b0*/  DFMA R76, R86, R76, R92 ;  /* 0x0000004c564c722b */ /* 0x000fc6000000005c */
[----:B------:R-:W4:Y:S03]  /*17c0*/  LDG.E.64.CONSTANT R92, desc[UR8][R36.64+0xb5b00] ;  /* 0x0b5b0008245c7981 */ /* 0x000f26000c1e9b00 */
[----:B------:R-:W-:Y:S01]  /*17d0*/  DADD R96, R96, -R68 ;  /* 0x0000000060607229 */ /* 0x000fe20000000844 */
[----:B------:R-:W4:Y:S01]  /*17e0*/  LDG.E.64.CONSTANT R102, desc[UR8][R50.64+0xb5188] ;  /* 0x0b51880832667981 */ /* 0x000f22000c1e9b00 */
[----:B------:R-:W-:-:S03]  /*17f0*/  DFMA R76, R94, R80, R76 ;  /* 0x000000505e4c722b */ /* 0x000fc6000000004c */
[----:B------:R-:W4:Y:S04]  /*1800*/  LDG.E.64.CONSTANT R94, desc[UR8][R38.64+0xb4810] ;  /* 0x0b481008265e7981 */ /* 0x000f28000c1e9b00 */
[----:B------:R-:W4:Y:S01]  /*1810*/  LDG.E.64.CONSTANT R98, desc[UR8][R50.64+0xb5b10] ;  /* 0x0b5b100832627981 */ /* 0x000f22000c1e9b00 */
[----:B------:R-:W-:-:S03]  /*1820*/  DFMA R76, R86, R96, R76 ;  /* 0x00000060564c722b */ /* 0x000fc6000000004c */
[----:B------:R-:W4:Y:S01]  /*1830*/  LDG.E.64.CONSTANT R96, desc[UR8][R50.64+0xb5af0] ;  /* 0x0b5af00832607981 */ /* 0x000f22000c1e9b00 */
[----:B------:R-:W-:-:S03]  /*1840*/  DMUL R116, R132, 0.75 ;  /* 0x3fe8000084747828 */ /* 0x000fc60000000000 */
[----:B------:R-:W4:Y:S01]  /*1850*/  LDG.E.64.CONSTANT R72, desc[UR8][R46.64+0x21d800] ;  /* 0x21d800082e487981 */ /* 0x000f22000c1e9b00 */
[----:B------:R-:W-:-:S03]  /*1860*/  DFMA R70, R76, UR14, R70 ;  /* 0x0000000e4c467c2b */ /* 0x000fc60008000046 */
[----:B------:R-:W4:Y:S04]  /*1870*/  LDG.E.64.CONSTANT R76, desc[UR8][R54.64+0x21d7f0] ;  /* 0x21d7f008364c7981 */ /* 0x000f28000c1e9b00 */
[----:B------:R0:W-:Y:S04]  /*1880*/  STG.E.64 desc[UR8][R64.64], R70 ;  /* 0x0000004640007986 */ /* 0x0001e8000c101b08 */
        /* <DEDUP_REMOVED lines=14> */
[----:B0-----:R-:W4:Y:S04]  /*1970*/  LDG.E.64.CONSTANT R70, desc[UR8][R42.64+0x21d800] ;  /* 0x21d800082a467981 */ /* 0x001f28000c1e9b00 */
[----:B------:R-:W4:Y:S01]  /*1980*/  LDG.E.64 R160, desc[UR8][R44.64+0x18] ;  /* 0x000018082ca07981 */ /* 0x000f22000c1e1b00 */
[----:B---3--:R-:W-:-:S03]  /*1990*/  DMUL R220, R216, 0.75 ;  /* 0x3fe80000d8dc7828 */ /* 0x008fc60000000000 */
[----:B------:R-:W3:Y:S01]  /*19a0*/  LDG.E.64.CONSTANT R80, desc[UR8][R54.64+0x21d810] ;  /* 0x21d8100836507981 */ /* 0x000ee2000c1e9b00 */
[----:B--2---:R-:W-:Y:S02]  /*19b0*/  DMUL R222, R140, 0.75 ;  /* 0x3fe800008cde7828 */ /* 0x004fe40000000000 */
[----:B----4-:R-:W-:Y:S02]  /*19c0*/  DMUL R214, R186, R226 ;  /* 0x000000e2bad67228 */ /* 0x010fe40000000000 */
[----:B------:R-:W-:-:S06]  /*19d0*/  DMUL R212, R188, R190 ;  /* 0x000000bebcd47228 */ /* 0x000fcc0000000000 */
[----:B------:R-:W-:Y:S02]  /*19e0*/  DFMA R218, -R116, R88, R214 ;  /* 0x0000005874da722b */ /* 0x000fe400000001d6 */
[----:B------:R-:W-:-:S06]  /*19f0*/  DFMA R216, R216, R86, R212 ;  /* 0x00000056d8d8722b */ /* 0x000fcc00000000d4 */
[----:B------:R-:W-:Y:S02]  /*1a00*/  DFMA R218, -R220, R86, R218 ;  /* 0x00000056dcda722b */ /* 0x000fe400000001da */
[----:B------:R-:W-:Y:S02]  /*1a10*/  DMUL R220, R186, 3 ;  /* 0x40080000badc7828 */ /* 0x000fe40000000000 */
[----:B------:R-:W-:Y:S02]  /*1a20*/  DFMA R186, R238, R88, R216 ;  /* 0x00000058eeba722b */ /* 0x000fe400000000d8 */
[----:B------:R-:W-:-:S06]  /*1a30*/  DMUL R216, R226, R156 ;  /* 0x0000009ce2d87228 */ /* 0x000fcc0000000000 */
[----:B------:R-:W-:Y:S02]  /*1a40*/  DFMA R186, R226, R220, R186 ;  /* 0x000000dce2ba722b */ /* 0x000fe400000000ba */
[----:B------:R-:W-:Y:S02]  /*1a50*/  DFMA R220, R218, 2, R216 ;  /* 0x40000000dadc782b */ /* 0x000fe400000000d8 */
[----:B------:R-:W-:-:S08]  /*1a60*/  DMUL R218, R224, 0.75 ;  /* 0x3fe80000e0da7828 */ /* 0x000fd00000000000 */
[----:B------:R-:W-:-:S08]  /*1a70*/  DFMA R220, R88, -R218, R220 ;  /* 0x800000da58dc722b */ /* 0x000fd000000000dc */
[C---:B------:R-:W-:Y:S02]  /*1a80*/  DFMA R220, R86.reuse, -R222, R220 ;  /* 0x800000de56dc722b */ /* 0x040fe400000000dc */
[----:B------:R-:W-:-:S08]  /*1a90*/  DMUL R86, R86, R140 ;  /* 0x0000008c56567228 */ /* 0x000fd00000000000 */
[----:B------:R-:W-:Y:S02]  /*1aa0*/  DFMA R186, R186, 2, R86 ;  /* 0x40000000baba782b */ /* 0x000fe40000000056 */
[----:B------:R-:W2:Y:S01]  /*1ab0*/  LDG.E.64 R86, desc[UR8][R64.64+0xb4800] ;  /* 0x0b48000840567981 */ /* 0x000ea2000c1e1b00 */
[----:B------:R-:W-:Y:S02]  /*1ac0*/  DMUL R222, R190, R138 ;  /* 0x0000008abede7228 */ /* 0x000fe40000000000 */
[----:B------:R-:W-:-:S06]  /*1ad0*/  DMUL R224, R224, 3 ;  /* 0x40080000e0e07828 */ /* 0x000fcc0000000000 */
[----:B------:R-:W-:Y:S02]  /*1ae0*/  DADD R186, R186, R222 ;  /* 0x00000000baba7229 */ /* 0x000fe400000000de */
[----:B------:R-:W-:-:S06]  /*1af0*/  DMUL R228, R156, 3 ;  /* 0x400800009ce47828 */ /* 0x000fcc0000000000 */
[----:B------:R-:W-:-:S08]  /*1b00*/  DFMA R186, R88, R224, R186 ;  /* 0x000000e058ba722b */ /* 0x000fd000000000ba */
[----:B------:R-:W-:Y:S02]  /*1b10*/  DFMA R226, R226, R228, R186 ;  /* 0x000000e4e2e2722b */ /* 0x000fe400000000ba */
[----:B------:R-:W-:-:S08]  /*1b20*/  DMUL R186, R114, R192 ;  /* 0x000000c072ba7228 */ /* 0x000fd00000000000 */
[----:B------:R-:W-:Y:S02]  /*1b30*/  DFMA R228, R134, R194, R186 ;  /* 0x000000c286e4722b */ /* 0x000fe400000000ba */
[----:B------:R-:W-:-:S06]  /*1b40*/  DMUL R230, R148, 3 ;  /* 0x4008000094e67828 */ /* 0x000fcc0000000000 */
[----:B------:R-:W-:Y:S02]  /*1b50*/  DFMA R228, R238, R108, R228 ;  /* 0x0000006ceee4722b */ /* 0x000fe400000000e4 */
[----:B------:R-:W-:-:S06]  /*1b60*/  DFMA R214, R198, R184, R214 ;  /* 0x000000b8c6d6722b */ /* 0x000fcc00000000d6 */
[----:B------:R-:W-:Y:S02]  /*1b70*/  DFMA R228, R196, R230, R228 ;  /* 0x000000e6c4e4722b */ /* 0x000fe400000000e4 */
[----:B------:R-:W-:-:S08]  /*1b80*/  DMUL R230, R188, 3 ;  /* 0x40080000bce67828 */ /* 0x000fd00000000000 */
[----:B------:R-:W-:Y:S02]  /*1b90*/  DFMA R230, R190, R230, R214 ;  /* 0x000000e6bee6722b */ /* 0x000fe400000000d6 */
[----:B------:R-:W-:-:S06]  /*1ba0*/  DMUL R196, R148, R196 ;  /* 0x000000c494c47228 */ /* 0x000fcc0000000000 */
[----:B------:R-:W-:Y:S02]  /*1bb0*/  DFMA R230, R238, R88, R230 ;  /* 0x00000058eee6722b */ /* 0x000fe400000000e6 */
[----:B------:R-:W-:Y:S02]  /*1bc0*/  DMUL R188, R134, 0.75 ;  /* 0x3fe8000086bc7828 */ /* 0x000fe40000000000 */
[----:B------:R-:W-:-:S04]  /*1bd0*/  DFMA R214, -R116, R108, R196 ;  /* 0x0000006c74d6722b */ /* 0x000fc800000001c4 */
[----:B------:R-:W-:Y:S02]  /*1be0*/  DFMA R216, R230, 2, R216 ;  /* 0x40000000e6d8782b */ /* 0x000fe400000000d8 */
[----:B------:R-:W-:Y:S02]  /*1bf0*/  DADD R206, -R118, R206 ;  /* 0x0000000076ce7229 */ /* 0x000fe400000001ce */
[----:B------:R-:W-:Y:S02]  /*1c00*/  DFMA R188, -R188, R194, R214 ;  /* 0x000000c2bcbc722b */ /* 0x000fe400000001d6 */
[----:B------:R-:W-:Y:S02]  /*1c10*/  DMUL R214, R138, 3 ;  /* 0x400800008ad67828 */ /* 0x000fe40000000000 */
[----:B------:R-:W-:Y:S02]  /*1c20*/  DFMA R216, R184, R94, R216 ;  /* 0x0000005eb8d8722b */ /* 0x000fe400000000d8 */
[----:B------:R-:W-:-:S02]  /*1c30*/  DMUL R228, R228, R206 ;  /* 0x000000cee4e47228 */ /* 0x000fc40000000000 */
[----:B------:R-:W-:Y:S02]  /*1c40*/  DMUL R198, R198, 0.75 ;  /* 0x3fe80000c6c67828 */ /* 0x000fe40000000000 */
[----:B------:R-:W-:Y:S02]  /*1c50*/  DFMA R212, -R116, R88, R212 ;  /* 0x0000005874d4722b */ /* 0x000fe400000001d4 */
[----:B------:R-:W-:Y:S02]  /*1c60*/  DFMA R190, R190, R214, R216 ;  /* 0x000000d6bebe722b */ /* 0x000fe400000000d8 */
[----:B------:R-:W-:Y:S02]  /*1c70*/  DMUL R214, R114, 3 ;  /* 0x4008000072d67828 */ /* 0x000fe40000000000 */
[----:B------:R-:W-:Y:S02]  /*1c80*/  DFMA R206, R92, R178, R196 ;  /* 0x000000b25cce722b */ /* 0x000fe400000000c4 */
[----:B------:R-:W-:-:S02]  /*1c90*/  DFMA R198, R184, -R198, R212 ;  /* 0x800000c6b8c6722b */ /* 0x000fc400000000d4 */
[----:B------:R-:W-:Y:S02]  /*1ca0*/  DMUL R194, R48, R180 ;  /* 0x000000b430c27228 */ /* 0x000fe40000000000 */
[C---:B------:R-:W-:Y:S02]  /*1cb0*/  DADD R202, -R118.reuse, R202 ;  /* 0x0000000076ca7229 */ /* 0x040fe400000001ca */
[----:B------:R-:W-:Y:S02]  /*1cc0*/  DADD R210, -R118, R210 ;  /* 0x0000000076d27229 */ /* 0x000fe400000001d2 */
[----:B------:R-:W-:Y:S02]  /*1cd0*/  DFMA R192, R192, R214, R206 ;  /* 0x000000d6c0c0722b */ /* 0x000fe400000000ce */
[----:B------:R-:W-:Y:S01]  /*1ce0*/  DADD R206, R82, -R118 ;  /* 0x0000000052ce7229 */ /* 0x000fe20000000876 */
[----:B------:R-:W4:Y:S01]  /*1cf0*/  LDG.E.64.CONSTANT R214, desc[UR8][R40.64+0x167d00] ;  /* 0x167d000828d67981 */ /* 0x000f22000c1e9b00 */
[----:B------:R-:W-:-:S02]  /*1d00*/  DFMA R212, R130, R200, R194 ;  /* 0x000000c882d4722b */ /* 0x000fc400000000c2 */
[----:B------:R-:W-:Y:S02]  /*1d10*/  DFMA R198, R198, 2, R222 ;  /* 0x40000000c6c6782b */ /* 0x000fe400000000de */
[----:B------:R-:W-:Y:S01]  /*1d20*/  DMUL R202, R226, R202 ;  /* 0x000000cae2ca7228 */ /* 0x000fe20000000000 */
[----:B------:R-:W4:Y:S01]  /*1d30*/  LDG.E.64.CONSTANT R222, desc[UR8][R36.64+0x168ff8] ;  /* 0x168ff80824de7981 */ /* 0x000f22000c1e9b00 */
[----:B------:R-:W-:Y:S02]  /*1d40*/  DADD R208, -R118, R208 ;  /* 0x0000000076d07229 */ /* 0x000fe400000001d0 */
[----:B------:R-:W-:Y:S02]  /*1d50*/  DFMA R210, R188, R210, R228 ;  /* 0x000000d2bcd2722b */ /* 0x000fe400000000e4 */
[----:B------:R-:W-:Y:S02]  /*1d60*/  DMUL R82, R92, 0.75 ;  /* 0x3fe800005c527828 */ /* 0x000fe40000000000 */
[----:B------:R-:W-:-:S02]  /*1d70*/  DFMA R186, -R116, R108, R186 ;  /* 0x0000006c74ba722b */ /* 0x000fc400000001ba */
[----:B------:R-:W-:Y:S02]  /*1d80*/  DADD R182, -R118, R182 ;  /* 0x0000000076b67229 */ /* 0x000fe400000001b6 */
[C---:B------:R-:W-:Y:S02]  /*1d90*/  DFMA R192, R238.reuse, R108, R192 ;  /* 0x0000006ceec0722b */ /* 0x040fe400000000c0 */
[----:B------:R-:W-:Y:S02]  /*1da0*/  DFMA R212, R238, R84, R212 ;  /* 0x00000054eed4722b */ /* 0x000fe400000000d4 */
[----:B------:R-:W-:Y:S02]  /*1db0*/  DFMA R198, R88, -R218, R198 ;  /* 0x800000da58c6722b */ /* 0x000fe400000000c6 */
[----:B------:R-:W-:Y:S02]  /*1dc0*/  DFMA R202, R220, R208, R202 ;  /* 0x000000d0dcca722b */ /* 0x000fe400000000ca */
[----:B------:R-:W-:Y:S01]  /*1dd0*/  DFMA R190, R88, R224, R190 ;  /* 0x000000e058be722b */ /* 0x000fe200000000be */
[----:B------:R-:W4:Y:S01]  /*1de0*/  LDG.E.64.CONSTANT R208, desc[UR8][R40.64+0x168ff8] ;  /* 0x168ff80828d07981 */ /* 0x000f22000c1e9b00 */
[----:B------:R-:W-:-:S02]  /*1df0*/  DMUL R188, R94, 0.75 ;  /* 0x3fe800005ebc7828 */ /* 0x000fc40000000000 */
[----:B------:R-:W-:Y:S02]  /*1e00*/  DADD R176, -R118, R176 ;  /* 0x0000000076b07229 */ /* 0x000fe400000001b0 */
[----:B------:R-:W-:Y:S02]  /*1e10*/  DFMA R178, R178, -R82, R186 ;  /* 0x80000052b2b2722b */ /* 0x000fe400000000ba */
[----:B------:R-:W-:Y:S02]  /*1e20*/  DFMA R182, R192, R182, R210 ;  /* 0x000000b6c0b6722b */ /* 0x000fe400000000d2 */
[----:B------:R-:W-:Y:S01]  /*1e30*/  DADD R172, -R118, R172 ;  /* 0x0000000076ac7229 */ /* 0x000fe200000001ac */
[----:B------:R-:W4:Y:S01]  /*1e40*/  LDG.E.64.CONSTANT R210, desc[UR8][R40.64+0x168680] ;  /* 0x1686800828d27981 */ /* 0x000f22000c1e9b00 */
[----:B------:R-:W-:Y:S02]  /*1e50*/  DFMA R212, R232, R204, R212 ;  /* 0x000000cce8d4722b */ /* 0x000fe400000000d4 */
[----:B------:R-:W-:Y:S01]  /*1e60*/  DFMA R188, R184, -R188, R198 ;  /* 0x800000bcb8bc722b */ /* 0x000fe200000000c6 */
[----:B------:R-:W4:Y:S01]  /*1e70*/  LDG.E.64.CONSTANT R232, desc[UR8][R38.64+0x169000] ;  /* 0x1690000826e87981 */ /* 0x000f22000c1e9b00 */
[----:B------:R-:W-:-:S02]  /*1e80*/  DFMA R176, R190, R176, R202 ;  /* 0x000000b0beb0722b */ /* 0x000fc400000000ca */
[----:B------:R-:W-:Y:S01]  /*1e90*/  DADD R174, -R118, R174 ;  /* 0x0000000076ae7229 */ /* 0x000fe200000001ae */
[----:B------:R-:W4:Y:S01]  /*1ea0*/  LDG.E.64.CONSTANT R202, desc[UR8][R36.64+0x169010] ;  /* 0x1690100824ca7981 */ /* 0x000f22000c1e9b00 */
[----:B------:R-:W-:Y:S02]  /*1eb0*/  DFMA R172, R178, R172, R182 ;  /* 0x000000acb2ac722b */ /* 0x000fe400000000b6 */
[----:B------:R-:W-:Y:S02]  /*1ec0*/  DMUL R204, R242, R204 ;  /* 0x000000ccf2cc7228 */ /* 0x000fe40000000000 */
[----:B------:R-:W-:Y:S02]  /*1ed0*/  DADD R190, R168, -R166 ;  /* 0x00000000a8be7229 */ /* 0x000fe400000008a6 */
[----:B------:R-:W-:Y:S02]  /*1ee0*/  DADD R192, -R170, R164 ;  /* 0x00000000aac07229 */ /* 0x000fe400000001a4 */
[----:B------:R-:W-:-:S02]  /*1ef0*/  DFMA R174, R188, R174, R176 ;  /* 0x000000aebcae722b */ /* 0x000fc400000000b0 */
[----:B------:R-:W-:Y:S02]  /*1f00*/  DMUL R172, R108, R172 ;  /* 0x000000ac6cac7228 */ /* 0x000fe40000000000 */
[----:B------:R-:W-:Y:S02]  /*1f10*/  DMUL R130, R130, 0.75 ;  /* 0x3fe8000082827828 */ /* 0x000fe40000000000 */
[----:B------:R-:W-:Y:S02]  /*1f20*/  DFMA R216, -R116, R84, R204 ;  /* 0x0000005474d8722b */ /* 0x000fe400000001cc */
[----:B------:R-:W-:Y:S02]  /*1f30*/  DFMA R190, R192, 8, R190 ;  /* 0x40200000c0be782b */ /* 0x000fe400000000be */
[----:B------:R-:W-:Y:S01]  /*1f40*/  DFMA R172, R88, R174, R172 ;  /* 0x000000ae58ac722b */ /* 0x000fe200000000ac */
[----:B------:R-:W4:Y:S01]  /*1f50*/  LDG.E.64.CONSTANT R192, desc[UR8][R40.64+0x169980] ;  /* 0x1699800828c07981 */ /* 0x000f22000c1e9b00 */
[----:B------:R-:W-:-:S02]  /*1f60*/  DADD R174, -R170, R146 ;  /* 0x00000000aaae7229 */ /* 0x000fc40000000192 */
[----:B------:R-:W-:Y:S02]  /*1f70*/  DFMA R200, -R130, R200, R216 ;  /* 0x000000c882c8722b */ /* 0x000fe400000001d8 */
[----:B------:R-:W-:Y:S02]  /*1f80*/  DADD R196, R100, -R118 ;  /* 0x0000000064c47229 */ /* 0x000fe40000000876 */
[----:B------:R-:W-:Y:S02]  /*1f90*/  DMUL R130, R48, 3 ;  /* 0x4008000030827828 */ /* 0x000fe40000000000 */
[----:B------:R-:W-:Y:S02]  /*1fa0*/  DFMA R204, R70, R160, R204 ;  /* 0x000000a046cc722b */ /* 0x000fe400000000cc */
[----:B------:R-:W-:Y:S02]  /*1fb0*/  DADD R170, R56, -R26 ;  /* 0x0000000038aa7229 */ /* 0x000fe4000000081a */
[----:B------:R-:W-:-:S02]  /*1fc0*/  DADD R162, R162, -R74 ;  /* 0x00000000a2a27229 */ /* 0x000fc4000000084a */
[----:B------:R-:W-:Y:S02]  /*1fd0*/  DADD R184, R144, -R96 ;  /* 0x0000000090b87229 */ /* 0x000fe40000000860 */
[----:B------:R-:W-:Y:S02]  /*1fe0*/  DADD R186, -R158, R142 ;  /* 0x000000009eba7229 */ /* 0x000fe4000000018e */
[----:B------:R-:W-:Y:S02]  /*1ff0*/  DMUL R190, R156, R190 ;  /* 0x000000be9cbe7228 */ /* 0x000fe40000000000 */
[----:B------:R-:W-:Y:S02]  /*2000*/  DADD R178, R106, -R152 ;  /* 0x000000006ab27229 */ /* 0x000fe40000000898 */
[----:B------:R-:W-:Y:S02]  /*2010*/  DADD R182, -R146, R102 ;  /* 0x0000000092b67229 */ /* 0x000fe40000000166 */
[----:B------:R-:W-:-:S02]  /*2020*/  DMUL R196, R212, R196 ;  /* 0x000000c4d4c47228 */ /* 0x000fc40000000000 */
[----:B------:R-:W-:Y:S01]  /*2030*/  DFMA R204, R180, R130, R204 ;  /* 0x00000082b4cc722b */ /* 0x000fe200000000cc */
[----:B------:R-:W4:Y:S01]  /*2040*/  LDG.E.64.CONSTANT R212, desc[UR8][R40.64+0x168ff0] ;  /* 0x168ff00828d47981 */ /* 0x000f22000c1e9b00 */
[----:B------:R-:W-:Y:S02]  /*2050*/  DFMA R162, R170, 8, R162 ;  /* 0x40200000aaa2782b */ /* 0x000fe400000000a2 */
[----:B------:R-:W-:Y:S01]  /*2060*/  DFMA R184, R186, 8, R184 ;  /* 0x40200000bab8782b */ /* 0x000fe200000000b8 */
[----:B------:R-:W4:Y:S01]  /*2070*/  LDG.E.64.CONSTANT R170, desc[UR8][R50.64+0x168670] ;  /* 0x1686700832aa7981 */ /* 0x000f22000c1e9b00 */
[----:B------:R-:W-:Y:S02]  /*2080*/  DMUL R190, R190, 8 ;  /* 0x40200000bebe7828 */ /* 0x000fe40000000000 */
[----:B------:R-:W-:Y:S02]  /*2090*/  DFMA R178, R182, 8, R178 ;  /* 0x40200000b6b2782b */ /* 0x000fe400000000b2 */
[----:B------:R-:W-:-:S02]  /*20a0*/  DADD R158, R158, -R112 ;  /* 0x000000009e9e7229 */ /* 0x000fc40000000870 */
[----:B------:R-:W-:Y:S02]  /*20b0*/  DADD R168, -R168, R106 ;  /* 0x00000000a8a87229 */ /* 0x000fe4000000016a */
[----:B------:R-:W-:Y:S02]  /*20c0*/  DADD R164, -R164, R102 ;  /* 0x00000000a4a47229 */ /* 0x000fe40000000166 */
[----:B------:R-:W-:Y:S02]  /*20d0*/  DFMA R196, R200, R206, R196 ;  /* 0x000000cec8c4722b */ /* 0x000fe400000000c4 */
[----:B------:R-:W-:Y:S02]  /*20e0*/  DMUL R82, R70, 0.75 ;  /* 0x3fe8000046527828 */ /* 0x000fe40000000000 */
[----:B------:R-:W-:Y:S02]  /*20f0*/  DADD R180, -R118, R52 ;  /* 0x0000000076b47229 */ /* 0x000fe40000000134 */
[----:B------:R-:W-:-:S02]  /*2100*/  DFMA R194, -R116, R84, R194 ;  /* 0x0000005474c2722b */ /* 0x000fc400000001c2 */
[----:B------:R-:W-:Y:S02]  /*2110*/  DFMA R204, R238, R84, R204 ;  /* 0x00000054eecc722b */ /* 0x000fe400000000cc */
[----:B------:R-:W-:Y:S02]  /*2120*/  DADD R102, R58, -R28 ;  /* 0x000000003a667229 */ /* 0x000fe4000000081c */
[----:B------:R-:W-:Y:S02]  /*2130*/  DADD R154, R154, -R76 ;  /* 0x000000009a9a7229 */ /* 0x000fe4000000084c */
[----:B------:R-:W-:Y:S02]  /*2140*/  DADD R144, R144, -R104 ;  /* 0x0000000090907229 */ /* 0x000fe40000000868 */
[----:B------:R-:W-:Y:S02]  /*2150*/  DMUL R162, R156, R162 ;  /* 0x000000a29ca27228 */ /* 0x000fe40000000000 */
[----:B------:R-:W-:Y:S01]  /*2160*/  DADD R106, R60, -R24 ;  /* 0x000000003c6a7229 */ /* 0x000fe20000000818 */
[----:B------:R-:W4:Y:S01]  /*2170*/  LDG.E.64.CONSTANT R156, desc[UR8][R50.64+0x169970] ;  /* 0x16997008329c7981 */ /* 0x000f22000c1e9b00 */
[----:B------:R-:W-:-:S02]  /*2180*/  DADD R150, R150, -R78 ;  /* 0x0000000096967229 */ /* 0x000fc4000000084e */
[----:B------:R-:W-:Y:S02]  /*2190*/  DFMA R184, R140, R184, -R190 ;  /* 0x000000b88cb8722b */ /* 0x000fe400000008be */
[----:B------:R-:W-:Y:S02]  /*21a0*/  DMUL R178, R138, R178 ;  /* 0x000000b28ab27228 */ /* 0x000fe40000000000 */
[----:B------:R-:W-:Y:S02]  /*21b0*/  DFMA R158, R174, 8, R158 ;  /* 0x40200000ae9e782b */ /* 0x000fe4000000009e */
[----:B------:R-:W-:Y:S01]  /*21c0*/  DADD R104, R104, -R98 ;  /* 0x0000000068687229 */ /* 0x000fe20000000862 */
[----:B------:R-:W4:Y:S01]  /*21d0*/  LDG.E.64.CONSTANT R174, desc[UR8][R50.64+0x16a2f8] ;  /* 0x16a2f80832ae7981 */ /* 0x000f22000c1e9b00 */
[----:B------:R-:W-:Y:S02]  /*21e0*/  DADD R112, -R112, R136 ;  /* 0x0000000070707229 */ /* 0x000fe40000000188 */
[----:B------:R-:W-:-:S02]  /*21f0*/  DFMA R194, R160, -R82, R194 ;  /* 0x80000052a0c2722b */ /* 0x000fc400000000c2 */
[----:B------:R-:W-:Y:S02]  /*2200*/  DFMA R180, R204, R180, R196 ;  /* 0x000000b4ccb4722b */ /* 0x000fe400000000c4 */
[----:B------:R-:W-:Y:S02]  /*2210*/  DADD R176, -R118, R72 ;  /* 0x0000000076b07229 */ /* 0x000fe40000000148 */
[----:B------:R-:W-:Y:S02]  /*2220*/  DFMA R102, R102, 8, R154 ;  /* 0x402000006666782b */ /* 0x000fe4000000009a */
[----:B------:R-:W-:Y:S01]  /*2230*/  DMUL R162, R162, 8 ;  /* 0x40200000a2a27828 */ /* 0x000fe20000000000 */
[----:B------:R-:W4:Y:S01]  /*2240*/  LDG.E.64.CONSTANT R154, desc[UR8][R50.64+0x168690] ;  /* 0x16869008329a7981 */ /* 0x000f22000c1e9b00 */
[----:B------:R-:W-:Y:S02]  /*2250*/  DFMA R106, R106, 8, R150 ;  /* 0x402000006a6a782b */ /* 0x000fe40000000096 */
[----:B------:R-:W-:Y:S01]  /*2260*/  DADD R160, -R22, R28 ;  /* 0x0000000016a07229 */ /* 0x000fe2000000011c */
[----:B------:R-:W4:Y:S01]  /*2270*/  LDG.E.64.CONSTANT R150, desc[UR8][R36.64+0x167d00] ;  /* 0x167d000824967981 */ /* 0x000f22000c1e9b00 */
[----:B------:R-:W-:-:S02]  /*2280*/  DADD R186, R24, -R26 ;  /* 0x0000000018ba7229 */ /* 0x000fc4000000081a */
[----:B------:R-:W-:Y:S02]  /*2290*/  DFMA R178, R178, 8, R184 ;  /* 0x40200000b2b2782b */ /* 0x000fe400000000b8 */
[----:B------:R-:W-:Y:S01]  /*22a0*/  DADD R136, R142, -R136 ;  /* 0x000000008e887229 */ /* 0x000fe20000000888 */
[----:B------:R-:W4:Y:S01]  /*22b0*/  LDG.E.64.CONSTANT R184, desc[UR8][R40.64+0x169008] ;  /* 0x1690080828b87981 */ /* 0x000f22000c1e9b00 */
[----:B------:R-:W-:Y:S02]  /*22c0*/  DFMA R104, R112, 8, R104 ;  /* 0x402000007068782b */ /* 0x000fe40000000068 */
[----:B------:R-:W-:Y:S01]  /*22d0*/  DMUL R158, R148, R158 ;  /* 0x0000009e949e7228 */ /* 0x000fe20000000000 */
[----:B------:R-:W4:Y:S01]  /*22e0*/  LDG.E.64.CONSTANT R142, desc[UR8][R50.64+0x169990] ;  /* 0x16999008328e7981 */ /* 0x000f22000c1e9b00 */
[----:B------:R-:W-:Y:S02]  /*22f0*/  DMUL R108, R88, R108 ;  /* 0x0000006c586c7228 */ /* 0x000fe40000000000 */
[----:B------:R-:W-:Y:S01]  /*2300*/  DFMA R176, R194, R176, R180 ;  /* 0x000000b0c2b0722b */ /* 0x000fe200000000b4 */
[----:B------:R-:W4:Y:S01]  /*2310*/  LDG.E.64.CONSTANT R148, desc[UR8][R38.64+0x168ff0] ;  /* 0x168ff00826947981 */ /* 0x000f22000c1e9b00 */
[----:B------:R-:W-:-:S02]  /*2320*/  DFMA R102, R140, R102, -R162 ;  /* 0x000000668c66722b */ /* 0x000fc400000008a2 */
[----:B------:R-:W-:Y:S01]  /*2330*/  DMUL R106, R138, R106 ;  /* 0x0000006a8a6a7228 */ /* 0x000fe20000000000 */
[----:B------:R-:W4:Y:S01]  /*2340*/  LDG.E.64.CONSTANT R180, desc[UR8][R40.64+0x169010] ;  /* 0x1690100828b47981 */ /* 0x000f22000c1e9b00 */
[----:B------:R-:W-:Y:S02]  /*2350*/  DADD R112, R62, -R22 ;  /* 0x000000003e707229 */ /* 0x000fe40000000816 */
[----:B---3--:R-:W-:Y:S01]  /*2360*/  DADD R110, R110, -R80 ;  /* 0x000000006e6e7229 */ /* 0x008fe20000000850 */
[----:B------:R-:W3:Y:S01]  /*2370*/  LDG.E.64.CONSTANT R162, desc[UR8][R50.64+0x16a2f0] ;  /* 0x16a2f00832a27981 */ /* 0x000ee2000c1e9b00 */
[----:B------:R-:W-:Y:S02]  /*2380*/  DFMA R160, R186, 8, R160 ;  /* 0x40200000baa0782b */ /* 0x000fe400000000a0 */
[----:B------:R-:W-:Y:S01]  /*2390*/  DFMA R144, R168, 8, R144 ;  /* 0x40200000a890782b */ /* 0x000fe20000000090 */
[----:B------:R-:W3:Y:S01]  /*23a0*/  LDG.E.64.CONSTANT R140, desc[UR8][R50.64+0x16a310] ;  /* 0x16a31008328c7981 */ /* 0x000ee2000c1e9b00 */
[----:B------:R-:W-:-:S02]  /*23b0*/  DFMA R136, R164, 8, R136 ;  /* 0x40200000a488782b */ /* 0x000fc40000000088 */
[----:B------:R-:W-:Y:S01]  /*23c0*/  DFMA R104, -R94, R104, R178 ;  /* 0x000000685e68722b */ /* 0x000fe200000001b2 */
[----:B------:R-:W3:Y:S01]  /*23d0*/  LDG.E.64.CONSTANT R168, desc[UR8][R50.64+0x169978] ;  /* 0x1699780832a87981 */ /* 0x000ee2000c1e9b00 */
[----:B------:R-:W-:Y:S02]  /*23e0*/  DMUL R158, R158, 8 ;  /* 0x402000009e9e7828 */ /* 0x000fe40000000000 */
[----:B------:R-:W-:Y:S01]  /*23f0*/  DMUL R108, R108, UR10 ;  /* 0x0000000a6c6c7c28 */ /* 0x000fe20008000000 */
[----:B------:R-:W3:Y:S01]  /*2400*/  LDG.E.64.CONSTANT R178, desc[UR8][R40.64+0x16a300] ;  /* 0x16a3000828b27981 */ /* 0x000ee2000c1e9b00 */
[----:B------:R-:W-:Y:S02]  /*2410*/  DFMA R146, R84, R176, R172 ;  /* 0x000000b05492722b */ /* 0x000fe400000000ac */
[----:B------:R-:W-:Y:S01]  /*2420*/  DADD R96, R96, -R98 ;  /* 0x0000000060607229 */ /* 0x000fe20000000862 */
[----:B------:R-:W3:Y:S01]  /*2430*/  LDG.E.64.CONSTANT R172, desc[UR8][R50.64+0x167cf8] ;  /* 0x167cf80832ac7981 */ /* 0x000ee2000c1e9b00 */
[----:B------:R-:W-:-:S02]  /*2440*/  DFMA R102, R106, 8, R102 ;  /* 0x402000006a66782b */ /* 0x000fc40000000066 */
[----:B------:R-:W-:Y:S01]  /*2450*/  DFMA R110, R112, 8, R110 ;  /* 0x40200000706e782b */ /* 0x000fe2000000006e */
[----:B------:R-:W3:Y:S01]  /*2460*/  LDG.E.64.CONSTANT R176, desc[UR8][R50.64+0x168678] ;  /* 0x1686780832b07981 */ /* 0x000ee2000c1e9b00 */
[----:B------:R-:W-:Y:S02]  /*2470*/  DADD R152, -R166, R152 ;  /* 0x00000000a6987229 */ /* 0x000fe40000000198 */
[----:B------:R-:W-:Y:S01]  /*2480*/  DFMA R144, R134, R144, -R158 ;  /* 0x000000908690722b */ /* 0x000fe2000000089e */
[----:B------:R-:W3:Y:S01]  /*2490*/  LDG.E.64.CONSTANT R166, desc[UR8][R50.64+0x167cf0] ;  /* 0x167cf00832a67981 */ /* 0x000ee2000c1e9b00 */
[----:B------:R-:W-:Y:S02]  /*24a0*/  DMUL R136, R114, R136 ;  /* 0x0000008872887228 */ /* 0x000fe40000000000 */
[----:B------:R-:W-:Y:S01]  /*24b0*/  DADD R106, -R74, R78 ;  /* 0x000000004a6a7229 */ /* 0x000fe2000000014e */
[----:B------:R-:W3:Y:S01]  /*24c0*/  LDG.E.64.CONSTANT R114, desc[UR8][R36.64+0x16a300] ;  /* 0x16a3000824727981 */ /* 0x000ee2000c1e9b00 */
[----:B------:R-:W-:-:S02]  /*24d0*/  DMUL R104, R108, R104 ;  /* 0x000000686c687228 */ /* 0x000fc40000000000 */
[----:B------:R-:W-:Y:S01]  /*24e0*/  DADD R98, R76, -R80 ;  /* 0x000000004c627229 */ /* 0x000fe20000000850 */
[----:B------:R-:W3:Y:S01]  /*24f0*/  LDG.E.64.CONSTANT R158, desc[UR8][R38.64+0x168ff8] ;  /* 0x168ff808269e7981 */ /* 0x000ee2000c1e9b00 */
[----:B------:R-:W-:Y:S02]  /*2500*/  DMUL R112, R242, R160 ;  /* 0x000000a0f2707228 */ /* 0x000fe40000000000 */
[----:B------:R-:W-:Y:S01]  /*2510*/  DMUL R84, R88, R84 ;  /* 0x0000005458547228 */ /* 0x000fe20000000000 */
[----:B------:R-:W3:Y:S01]  /*2520*/  LDG.E.64.CONSTANT R160, desc[UR8][R36.64+0x168680] ;  /* 0x1686800824a07981 */ /* 0x000ee2000c1e9b00 */
[----:B------:R-:W-:Y:S02]  /*2530*/  DFMA R96, R152, 8, R96 ;  /* 0x402000009860782b */ /* 0x000fe40000000060 */
[----:B------:R-:W-:Y:S01]  /*2540*/  DFMA R136, R136, 8, R144 ;  /* 0x402000008888782b */ /* 0x000fe20000000090 */
[----:B------:R-:W3:Y:S01]  /*2550*/  LDG.E.64.CONSTANT R164, desc[UR8][R50.64+0x168688] ;  /* 0x1686880832a47981 */ /* 0x000ee2000c1e9b00 */
[----:B------:R-:W-:-:S02]  /*2560*/  DFMA R104, R146, UR12, R104 ;  /* 0x0000000c92687c2b */ /* 0x000fc40008000068 */
[----:B------:R-:W-:Y:S01]  /*2570*/  DFMA R98, R106, 8, R98 ;  /* 0x402000006a62782b */ /* 0x000fe20000000062 */
[----:B------:R-:W3:Y:S01]  /*2580*/  LDG.E.64.CONSTANT R144, desc[UR8][R36.64+0x169980] ;  /* 0x1699800824907981 */ /* 0x000ee2000c1e9b00 */
[----:B------:R-:W-:Y:S02]  /*2590*/  DFMA R102, -R94, R110, R102 ;  /* 0x0000006e5e66722b */ /* 0x000fe40000000166 */
[----:B------:R-:W-:Y:S01]  /*25a0*/  DFMA R90, R112, -8, R90 ;  /* 0xc0200000705a782b */ /* 0x000fe2000000005a */
[----:B------:R-:W3:Y:S01]  /*25b0*/  LDG.E.64.CONSTANT R146, desc[UR8][R38.64+0x169008] ;  /* 0x1690080826927981 */ /* 0x000ee2000c1e9b00 */
[----:B------:R-:W-:Y:S02]  /*25c0*/  DMUL R88, R84, UR10 ;  /* 0x0000000a54587c28 */ /* 0x000fe40008000000 */
[----:B------:R-:W-:Y:S01]  /*25d0*/  DFMA R96, -R92, R96, R136 ;  /* 0x000000605c60722b */ /* 0x000fe20000000188 */
[----:B------:R-:W3:Y:S01]  /*25e0*/  LDG.E.64.CONSTANT R106, desc[UR8][R50.64+0x16a308] ;  /* 0x16a30808326a7981 */ /* 0x000ee2000c1e9b00 */
[----:B------:R-:W-:-:S02]  /*25f0*/  DMUL R84, R70, R98 ;  /* 0x0000006246547228 */ /* 0x000fc40000000000 */
[----:B------:R-:W-:Y:S01]  /*2600*/  DFMA R90, R68, 8, R90 ;  /* 0x40200000445a782b */ /* 0x000fe2000000005a */
[----:B------:R-:W3:Y:S01]  /*2610*/  LDG.E.64.CONSTANT R98, desc[UR8][R36.64+0x169008] ;  /* 0x1690080824627981 */ /* 0x000ee2000c1e9b00 */
[----:B------:R-:W-:-:S03]  /*2620*/  DFMA R102, R88, R102, R104 ;  /* 0x000000665866722b */ /* 0x000fc60000000068 */
[----:B------:R-:W3:Y:S03]  /*2630*/  LDG.E.64.CONSTANT R136, desc[UR8][R38.64+0x169010] ;  /* 0x1690100826887981 */ /* 0x000ee6000c1e9b00 */
[----:B------:R-:W-:Y:S01]  /*2640*/  DADD R90, R90, -R84 ;  /* 0x000000005a5a7229 */ /* 0x000fe20000000854 */
[----:B------:R-:W3:Y:S01]  /*2650*/  LDG.E.64.CONSTANT R152, desc[UR8][R50.64+0x167d10] ;  /* 0x167d100832987981 */ /* 0x000ee2000c1e9b00 */
[----:B------:R-:W-:-:S03]  /*2660*/  DFMA R96, R108, R96, R102 ;  /* 0x000000606c60722b */ /* 0x000fc60000000066 */
[----:B------:R-:W3:Y:S04]  /*2670*/  LDG.E.64.CONSTANT R108, desc[UR8][R50.64+0x169988] ;  /* 0x16998808326c7981 */ /* 0x000ee8000c1e9b00 */
[----:B------:R-:W3:Y:S01]  /*2680*/  LDG.E.64.CONSTANT R102, desc[UR8][R50.64+0x167d08] ;  /* 0x167d080832667981 */ /* 0x000ee2000c1e9b00 */
[----:B------:R-:W-:-:S03]  /*2690*/  DFMA R90, R88, R90, R96 ;  /* 0x0000005a585a722b */ /* 0x000fc60000000060 */
[----:B------:R-:W3:Y:S04]  /*26a0*/  LDG.E.64.CONSTANT R92, desc[UR8][R54.64+0x2d1ff0] ;  /* 0x2d1ff008365c7981 */ /* 0x000ee8000c1e9b00 */
[----:B------:R-:W3:Y:S01]  /*26b0*/  LDG.E.64.CONSTANT R94, desc[UR8][R54.64+0x2d2008] ;  /* 0x2d200808365e7981 */ /* 0x000ee2000c1e9b00 */
[----:B--2---:R-:W-:-:S03]  /*26c0*/  DFMA R86, R90, UR14, R86 ;  /* 0x0000000e5a567c2b */ /* 0x004fc60008000056 */
        /* <DEDUP_REMOVED lines=18> */
[----:B------:R-:W2:Y:S01]  /*27f0*/  LDG.E.64.CONSTANT R88, desc[UR8][R46.64+0x2d2000] ;  /* 0x2d2000082e587981 */ /* 0x000ea2000c1e9b00 */
[----:B----4-:R-:W-:-:S02]  /*2800*/  DMUL R234, R222, 3 ;  /* 0x40080000deea7828 */ /* 0x010fc40000000000 */
[----:B------:R-:W-:Y:S02]  /*2810*/  DMUL R224, R150, 0.75 ;  /* 0x3fe8000096e07828 */ /* 0x000fe40000000000 */
[----:B---3--:R-:W-:Y:S02]  /*2820*/  DMUL R216, R160, 3 ;  /* 0x40080000a0d87828 */ /* 0x008fe40000000000 */
[----:B--2---:R-:W-:-:S08]  /*2830*/  DMUL R196, R144, R190 ;  /* 0x000000be90c47228 */ /* 0x004fd00000000000 */
[----:B------:R-:W-:-:S08]  /*2840*/  DFMA R96, R150, R218, R196 ;  /* 0x000000da9660722b */ /* 0x000fd000000000c4 */
[----:B------:R-:W-:-:S08]  /*2850*/  DFMA R96, R130, R134, R96 ;  /* 0x000000868260722b */ /* 0x000fd00000000060 */
[----:B------:R-:W-:Y:S02]  /*2860*/  DFMA R216, R104, R216, R96 ;  /* 0x000000d868d8722b */ /* 0x000fe40000000060 */
[----:B------:R-:W-:Y:S01]  /*2870*/  DMUL R104, R160, R104 ;  /* 0x00000068a0687228 */ /* 0x000fe20000000000 */
[----:B------:R-:W2:Y:S07]  /*2880*/  LDG.E.64.CONSTANT R96, desc[UR8][R54.64+0x2d2010] ;  /* 0x2d20100836607981 */ /* 0x000eae000c1e9b00 */
[----:B------:R-:W-:-:S02]  /*2890*/  DFMA R220, -R66, R134, R104 ;  /* 0x0000008642dc722b */ /* 0x000fc40000000168 */
[----:B------:R-:W-:-:S06]  /*28a0*/  DFMA R104, R114, R186, R104 ;  /* 0x000000ba7268722b */ /* 0x000fcc0000000068 */
[----:B------:R-:W-:Y:S02]  /*28b0*/  DFMA R218, -R224, R218, R220 ;  /* 0x000000dae0da722b */ /* 0x000fe400000001dc */
[----:B------:R-:W-:-:S08]  /*28c0*/  DMUL R220, R144, 3 ;  /* 0x4008000090dc7828 */ /* 0x000fd00000000000 */
[----:B------:R-:W-:Y:S02]  /*28d0*/  DFMA R190, R190, R220, R104 ;  /* 0x000000dcbebe722b */ /* 0x000fe40000000068 */
[----:B------:R-:W-:-:S08]  /*28e0*/  DMUL R220, R98, R198 ;  /* 0x000000c662dc7228 */ /* 0x000fd00000000000 */
[----:B------:R-:W-:-:S08]  /*28f0*/  DFMA R104, R236, R230, R220 ;  /* 0x000000e6ec68722b */ /* 0x000fd000000000dc */
[----:B------:R-:W-:-:S08]  /*2900*/  DFMA R104, R130, R110, R104 ;  /* 0x0000006e8268722b */ /* 0x000fd00000000068 */
[----:B------:R-:W-:Y:S02]  /*2910*/  DFMA R234, R200, R234, R104 ;  /* 0x000000eac8ea722b */ /* 0x000fe40000000068 */
[----:B------:R-:W3:Y:S01]  /*2920*/  LDG.E.64 R104, desc[UR8][R64.64+0x169000] ;  /* 0x1690000840687981 */ /* 0x000ee2000c1e1b00 */
[----:B------:R-:W-:Y:S02]  /*2930*/  DMUL R222, R222, R200 ;  /* 0x000000c8dede7228 */ /* 0x000fe40000000000 */
[----:B------:R-:W-:-:S06]  /*2940*/  DMUL R236, R236, 0.75 ;  /* 0x3fe80000ecec7828 */ /* 0x000fcc0000000000 */
[----:B------:R-:W-:-:S08]  /*2950*/  DFMA R224, -R66, R110, R222 ;  /* 0x0000006e42e0722b */ /* 0x000fd000000001de */
[----:B------:R-:W-:Y:S02]  /*2960*/  DFMA R236, -R236, R230, R224 ;  /* 0x000000e6ecec722b */ /* 0x000fe400000001e0 */
[----:B------:R-:W-:Y:S02]  /*2970*/  DMUL R224, R200, R158 ;  /* 0x0000009ec8e07228 */ /* 0x000fe40000000000 */
[----:B------:R-:W-:-:S06]  /*2980*/  DMUL R226, R232, 0.75 ;  /* 0x3fe80000e8e27828 */ /* 0x000fcc0000000000 */
[----:B------:R-:W-:Y:S02]  /*2990*/  DFMA R236, R236, 2, R224 ;  /* 0x40000000ecec782b */ /* 0x000fe400000000e0 */
[----:B------:R-:W-:-:S06]  /*29a0*/  DMUL R228, R148, 0.75 ;  /* 0x3fe8000094e47828 */ /* 0x000fcc0000000000 */
[----:B------:R-:W-:-:S08]  /*29b0*/  DFMA R236, R110, -R226, R236 ;  /* 0x800000e26eec722b */ /* 0x000fd000000000ec */
[C---:B------:R-:W-:Y:S02]  /*29c0*/  DFMA R228, R230.reuse, -R228, R236 ;  /* 0x800000e4e6e4722b */ /* 0x040fe400000000ec */
[----:B------:R-:W-:-:S08]  /*29d0*/  DMUL R230, R230, R148 ;  /* 0x00000094e6e67228 */ /* 0x000fd00000000000 */
[----:B------:R-:W-:Y:S02]  /*29e0*/  DFMA R234, R234, 2, R230 ;  /* 0x40000000eaea782b */ /* 0x000fe400000000e6 */
[----:B------:R-:W-:Y:S02]  /*29f0*/  DMUL R230, R198, R146 ;  /* 0x00000092c6e67228 */ /* 0x000fe40000000000 */
[----:B------:R-:W-:Y:S02]  /*2a00*/  DMUL R232, R232, 3 ;  /* 0x40080000e8e87828 */ /* 0x000fe40000000000 */
[----:B------:R-:W-:Y:S02]  /*2a10*/  DMUL R98, R98, 3 ;  /* 0x4008000062627828 */ /* 0x000fe40000000000 */
[----:B------:R-:W-:Y:S02]  /*2a20*/  DFMA R222, R202, R194, R222 ;  /* 0x000000c2cade722b */ /* 0x000fe400000000de */
[----:B------:R-:W-:-:S02]  /*2a30*/  DADD R234, R234, R230 ;  /* 0x00000000eaea7229 */ /* 0x000fc400000000e6 */
[----:B------:R-:W-:-:S04]  /*2a40*/  DMUL R236, R158, 3 ;  /* 0x400800009eec7828 */ /* 0x000fc80000000000 */
[----:B------:R-:W-:Y:S02]  /*2a50*/  DFMA R98, R198, R98, R222 ;  /* 0x00000062c662722b */ /* 0x000fe400000000de */
[----:B------:R-:W-:-:S06]  /*2a60*/  DFMA R234, R110, R232, R234 ;  /* 0x000000e86eea722b */ /* 0x000fcc00000000ea */
[----:B------:R-:W-:Y:S02]  /*2a70*/  DFMA R98, R130, R110, R98 ;  /* 0x0000006e8262722b */ /* 0x000fe40000000062 */
[----:B------:R-:W-:Y:S02]  /*2a80*/  DFMA R234, R200, R236, R234 ;  /* 0x000000ecc8ea722b */ /* 0x000fe400000000ea */
[----:B------:R-:W-:Y:S01]  /*2a90*/  DMUL R200, R70, R188 ;  /* 0x000000bc46c87228 */ /* 0x000fe20000000000 */
[----:B------:R-:W4:Y:S01]  /*2aa0*/  LDG.E.64.CONSTANT R236, desc[UR8][R36.64+0x21d7f0] ;  /* 0x21d7f00824ec7981 */ /* 0x000f22000c1e9b00 */
[----:B------:R-:W-:Y:S02]  /*2ab0*/  DMUL R202, R202, 0.75 ;  /* 0x3fe80000caca7828 */ /* 0x000fe40000000000 */
[----:B------:R-:W-:Y:S02]  /*2ac0*/  DFMA R220, -R66, R110, R220 ;  /* 0x0000006e42dc722b */ /* 0x000fe400000001dc */
[----:B------:R-:W-:-:S02]  /*2ad0*/  DFMA R98, R98, 2, R224 ;  /* 0x400000006262782b */ /* 0x000fc400000000e0 */
[----:B------:R-:W-:Y:S02]  /*2ae0*/  DFMA R242, R242, R204, R200 ;  /* 0x000000ccf2f2722b */ /* 0x000fe400000000c8 */
[C---:B------:R-:W-:Y:S02]  /*2af0*/  DADD R210, -R52.reuse, R210 ;  /* 0x0000000034d27229 */ /* 0x040fe400000001d2 */
[----:B------:R-:W-:Y:S02]  /*2b00*/  DADD R208, -R52, R208 ;  /* 0x0000000034d07229 */ /* 0x000fe400000001d0 */
[----:B------:R-:W-:Y:S02]  /*2b10*/  DFMA R202, R194, -R202, R220 ;  /* 0x800000cac2ca722b */ /* 0x000fe400000000dc */
[----:B------:R-:W-:Y:S02]  /*2b20*/  DFMA R242, R130, R138, R242 ;  /* 0x0000008a82f2722b */ /* 0x000fe400000000f2 */
[----:B------:R-:W-:-:S02]  /*2b30*/  DFMA R98, R194, R136, R98 ;  /* 0x00000088c262722b */ /* 0x000fc40000000062 */
[----:B------:R-:W-:Y:S02]  /*2b40*/  DMUL R220, R146, 3 ;  /* 0x4008000092dc7828 */ /* 0x000fe40000000000 */
[----:B------:R-:W-:Y:S02]  /*2b50*/  DMUL R216, R216, R210 ;  /* 0x000000d2d8d87228 */ /* 0x000fe40000000000 */
[----:B------:R-:W-:Y:S02]  /*2b60*/  DADD R214, -R52, R214 ;  /* 0x0000000034d67229 */ /* 0x000fe400000001d6 */
[----:B------:R-:W-:Y:S02]  /*2b70*/  DMUL R234, R234, R208 ;  /* 0x000000d0eaea7228 */ /* 0x000fe40000000000 */
[----:B------:R-:W-:Y:S02]  /*2b80*/  DFMA R238, R238, R206, R242 ;  /* 0x000000ceeeee722b */ /* 0x000fe400000000f2 */
[----:B------:R-:W-:-:S02]  /*2b90*/  DADD R208, R118, -R52 ;  /* 0x0000000076d07229 */ /* 0x000fc40000000834 */
[----:B------:R-:W-:Y:S02]  /*2ba0*/  DFMA R202, R202, 2, R230 ;  /* 0x40000000caca782b */ /* 0x000fe400000000e6 */
[----:B------:R-:W-:Y:S02]  /*2bb0*/  DFMA R198, R198, R220, R98 ;  /* 0x000000dcc6c6722b */ /* 0x000fe40000000062 */
[----:B------:R-:W-:Y:S02]  /*2bc0*/  DADD R212, -R52, R212 ;  /* 0x0000000034d47229 */ /* 0x000fe400000001d4 */
[----:B------:R-:W-:Y:S02]  /*2bd0*/  DADD R210, R100, -R52 ;  /* 0x0000000064d27229 */ /* 0x000fe40000000834 */
[----:B------:R-:W-:Y:S02]  /*2be0*/  DFMA R214, R218, R214, R216 ;  /* 0x000000d6dad6722b */ /* 0x000fe400000000d8 */
[----:B------:R-:W-:Y:S01]  /*2bf0*/  DMUL R100, R114, 0.75 ;  /* 0x3fe8000072647828 */ /* 0x000fe20000000000 */
[----:B------:R-:W4:Y:S01]  /*2c00*/  LDG.E.64.CONSTANT R216, desc[UR8][R40.64+0x21c500] ;  /* 0x21c5000828d87981 */ /* 0x000f22000c1e9b00 */
[----:B------:R-:W-:-:S02]  /*2c10*/  DFMA R196, -R66, R134, R196 ;  /* 0x0000008642c4722b */ /* 0x000fc400000001c4 */
[----:B------:R-:W-:Y:S02]  /*2c20*/  DADD R192, -R52, R192 ;  /* 0x0000000034c07229 */ /* 0x000fe400000001c0 */
[----:B------:R-:W-:Y:S02]  /*2c30*/  DFMA R190, R130, R134, R190 ;  /* 0x0000008682be722b */ /* 0x000fe400000000be */
[----:B------:R-:W-:Y:S02]  /*2c40*/  DMUL R238, R238, R208 ;  /* 0x000000d0eeee7228 */ /* 0x000fe40000000000 */
[----:B------:R-:W-:Y:S02]  /*2c50*/  DFMA R202, R110, -R226, R202 ;  /* 0x800000e26eca722b */ /* 0x000fe400000000ca */
[----:B------:R-:W-:Y:S02]  /*2c60*/  DFMA R228, R228, R212, R234 ;  /* 0x000000d4e4e4722b */ /* 0x000fe400000000ea */
[----:B------:R-:W-:Y:S01]  /*2c70*/  DFMA R198, R110, R232, R198 ;  /* 0x000000e86ec6722b */ /* 0x000fe200000000c6 */
[----:B------:R-:W4:Y:S01]  /*2c80*/  LDG.E.64.CONSTANT R212, desc[UR8][R40.64+0x21ce80] ;  /* 0x21ce800828d47981 */ /* 0x000f22000c1e9b00 */
[----:B------:R-:W-:-:S02]  /*2c90*/  DMUL R208, R136, 0.75 ;  /* 0x3fe8000088d07828 */ /* 0x000fc40000000000 */
[----:B------:R-:W-:Y:S01]  /*2ca0*/  DADD R184, -R52, R184 ;  /* 0x0000000034b87229 */ /* 0x000fe200000001b8 */
[----:B------:R-:W4:Y:S01]  /*2cb0*/  LDG.E.64.CONSTANT R232, desc[UR8][R38.64+0x21d800] ;  /* 0x21d8000826e87981 */ /* 0x000f22000c1e9b00 */
[----:B------:R-:W-:Y:S02]  /*2cc0*/  DFMA R186, R186, -R100, R196 ;  /* 0x80000064baba722b */ /* 0x000fe400000000c4 */
[----:B------:R-:W-:Y:S01]  /*2cd0*/  DFMA R190, R190, R192, R214 ;  /* 0x000000c0bebe722b */ /* 0x000fe200000000d6 */
[----:B------:R-:W4:Y:S01]  /*2ce0*/  LDG.E.64.CONSTANT R196, desc[UR8][R40.64+0x21e180] ;  /* 0x21e1800828c47981 */ /* 0x000f22000c1e9b00 */
[----:B------:R-:W-:Y:S02]  /*2cf0*/  DADD R178, -R52, R178 ;  /* 0x0000000034b27229 */ /* 0x000fe400000001b2 */
[----:B------:R-:W-:Y:S01]  /*2d00*/  DFMA R202, R194, -R208, R202 ;  /* 0x800000d0c2ca722b */ /* 0x000fe200000000ca */
[----:B------:R-:W4:Y:S01]  /*2d10*/  LDG.E.64.CONSTANT R214, desc[UR8][R40.64+0x21d7f0] ;  /* 0x21d7f00828d67981 */ /* 0x000f22000c1e9b00 */
[----:B------:R-:W-:-:S02]  /*2d20*/  DFMA R184, R198, R184, R228 ;  /* 0x000000b8c6b8722b */ /* 0x000fc400000000e4 */
[----:B------:R-:W-:Y:S02]  /*2d30*/  DADD R180, -R52, R180 ;  /* 0x0000000034b47229 */ /* 0x000fe400000001b4 */
[----:B------:R-:W-:Y:S02]  /*2d40*/  DMUL R206, R132, R206 ;  /* 0x000000ce84ce7228 */ /* 0x000fe40000000000 */
[----:B------:R-:W-:Y:S02]  /*2d50*/  DFMA R178, R186, R178, R190 ;  /* 0x000000b2bab2722b */ /* 0x000fe400000000be */
[----:B------:R-:W-:Y:S02]  /*2d60*/  DADD R192, R172, -R174 ;  /* 0x00000000acc07229 */ /* 0x000fe400000008ae */
[----:B------:R-:W-:Y:S02]  /*2d70*/  DADD R194, -R176, R168 ;  /* 0x00000000b0c27229 */ /* 0x000fe400000001a8 */
[----:B------:R-:W-:-:S02]  /*2d80*/  DFMA R180, R202, R180, R184 ;  /* 0x000000b4cab4722b */ /* 0x000fc400000000b8 */
[----:B------:R-:W-:Y:S02]  /*2d90*/  DADD R184, R166, -R162 ;  /* 0x00000000a6b87229 */ /* 0x000fe400000008a2 */
[----:B------:R-:W-:Y:S02]  /*2da0*/  DADD R186, -R170, R156 ;  /* 0x00000000aaba7229 */ /* 0x000fe4000000019c */
[----:B------:R-:W-:Y:S02]  /*2db0*/  DFMA R98, -R66, R138, R206 ;  /* 0x0000008a4262722b */ /* 0x000fe400000001ce */
[----:B------:R-:W-:Y:S02]  /*2dc0*/  DMUL R178, R134, R178 ;  /* 0x000000b286b27228 */ /* 0x000fe40000000000 */
[----:B------:R-:W-:Y:S02]  /*2dd0*/  DFMA R192, R194, 8, R192 ;  /* 0x40200000c2c0782b */ /* 0x000fe400000000c0 */
[----:B------:R-:W-:-:S02]  /*2de0*/  DFMA R184, R186, 8, R184 ;  /* 0x40200000bab8782b */ /* 0x000fc400000000b8 */
[----:B------:R-:W-:Y:S02]  /*2df0*/  DADD R186, -R164, R108 ;  /* 0x00000000a4ba7229 */ /* 0x000fe4000000016c */
[----:B------:R-:W-:Y:S02]  /*2e00*/  DADD R176, -R176, R164 ;  /* 0x00000000b0b07229 */ /* 0x000fe400000001a4 */
[----:B------:R-:W-:Y:S02]  /*2e10*/  DADD R164, R74, -R122 ;  /* 0x000000004aa47229 */ /* 0x000fe4000000087a */
[----:B------:R-:W-:Y:S02]  /*2e20*/  DADD R26, -R90, R26 ;  /* 0x000000005a1a7229 */ /* 0x000fe4000000011a */
[----:B------:R-:W-:Y:S02]  /*2e30*/  DFMA R204, -R240, R204, R98 ;  /* 0x000000ccf0cc722b */ /* 0x000fe40000000162 */
[----:B------:R-:W-:Y:S01]  /*2e40*/  DFMA R178, R110, R180, R178 ;  /* 0x000000b46eb2722b */ /* 0x000fe200000000b2 */
[----:B------:R-:W4:Y:S01]  /*2e50*/  LDG.E.64.CONSTANT R240, desc[UR8][R36.64+0x21d7f8] ;  /* 0x21d7f80824f07981 */ /* 0x000f22000c1e9b00 */
[----:B------:R-:W-:-:S02]  /*2e60*/  DMUL R98, R70, 3 ;  /* 0x4008000046627828 */ /* 0x000fc40000000000 */
[----:B------:R-:W-:Y:S02]  /*2e70*/  DFMA R206, R86, R182, R206 ;  /* 0x000000b656ce722b */ /* 0x000fe400000000ce */
[----:B------:R-:W-:Y:S02]  /*2e80*/  DMUL R192, R158, R192 ;  /* 0x000000c09ec07228 */ /* 0x000fe40000000000 */
[----:B------:R-:W-:Y:S02]  /*2e90*/  DADD R180, R102, -R106 ;  /* 0x0000000066b47229 */ /* 0x000fe4000000086a */
[----:B------:R-:W-:Y:S02]  /*2ea0*/  DADD R102, -R172, R102 ;  /* 0x00000000ac667229 */ /* 0x000fe40000000166 */
[----:B------:R-:W-:Y:S01]  /*2eb0*/  DADD R166, R166, -R152 ;  /* 0x00000000a6a67229 */ /* 0x000fe20000000898 */
[----:B------:R-:W4:Y:S01]  /*2ec0*/  LDG.E.64.CONSTANT R172, desc[UR8][R50.64+0x21e178] ;  /* 0x21e1780832ac7981 */ /* 0x000f22000c1e9b00 */
[----:B------:R-:W-:-:S02]  /*2ed0*/  DFMA R26, R164, 8, R26 ;  /* 0x40200000a41a782b */ /* 0x000fc4000000001a */
[----:B------:R-:W-:Y:S01]  /*2ee0*/  DFMA R206, R188, R98, R206 ;  /* 0x00000062bcce722b */ /* 0x000fe200000000ce */
[----:B------:R-:W4:Y:S01]  /*2ef0*/  LDG.E.64.CONSTANT R164, desc[UR8][R36.64+0x21ce80] ;  /* 0x21ce800824a47981 */ /* 0x000f22000c1e9b00 */
[----:B------:R-:W-:Y:S02]  /*2f00*/  DMUL R192, R192, 8 ;  /* 0x40200000c0c07828 */ /* 0x000fe40000000000 */
[----:B------:R-:W-:Y:S02]  /*2f10*/  DFMA R180, R186, 8, R180 ;  /* 0x40200000bab4782b */ /* 0x000fe400000000b4 */
[----:B------:R-:W-:Y:S02]  /*2f20*/  DADD R170, R170, -R154 ;  /* 0x00000000aaaa7229 */ /* 0x000fe4000000089a */
[----:B------:R-:W-:Y:S02]  /*2f30*/  DFMA R166, R102, 8, R166 ;  /* 0x4020000066a6782b */ /* 0x000fe400000000a6 */
[----:B------:R-:W-:-:S02]  /*2f40*/  DMUL R158, R158, R26 ;  /* 0x0000001a9e9e7228 */ /* 0x000fc40000000000 */
[----:B------:R-:W-:Y:S02]  /*2f50*/  DMUL R100, R86, 0.75 ;  /* 0x3fe8000056647828 */ /* 0x000fe40000000000 */
[----:B------:R-:W-:Y:S02]  /*2f60*/  DFMA R200, -R66, R138, R200 ;  /* 0x0000008a42c8722b */ /* 0x000fe400000001c8 */
[----:B------:R-:W-:Y:S02]  /*2f70*/  DADD R26, R76, -R124 ;  /* 0x000000004c1a7229 */ /* 0x000fe4000000087c */
[----:B------:R-:W-:Y:S02]  /*2f80*/  DADD R102, R78, -R126 ;  /* 0x000000004e667229 */ /* 0x000fe4000000087e */
[----:B------:R-:W-:Y:S02]  /*2f90*/  DADD R28, -R92, R28 ;  /* 0x000000005c1c7229 */ /* 0x000fe4000000011c */
[----:B------:R-:W-:-:S02]  /*2fa0*/  DADD R24, -R94, R24 ;  /* 0x000000005e187229 */ /* 0x000fc40000000118 */
[----:B------:R-:W-:Y:S02]  /*2fb0*/  DFMA R204, R204, R210, R238 ;  /* 0x000000d2cccc722b */ /* 0x000fe400000000ee */
[----:B------:R-:W-:Y:S01]  /*2fc0*/  DADD R188, -R52, R72 ;  /* 0x0000000034bc7229 */ /* 0x000fe20000000148 */
[----:B------:R-:W4:Y:S01]  /*2fd0*/  LDG.E.64.CONSTANT R238, desc[UR8][R36.64+0x21d808] ;  /* 0x21d8080824ee7981 */ /* 0x000f22000c1e9b00 */
[----:B------:R-:W-:Y:S02]  /*2fe0*/  DFMA R206, R130, R138, R206 ;  /* 0x0000008a82ce722b */ /* 0x000fe400000000ce */
[----:B------:R-:W-:Y:S01]  /*2ff0*/  DFMA R184, R148, R184, -R192 ;  /* 0x000000b894b8722b */ /* 0x000fe200000008c0 */
[----:B------:R-:W4:Y:S01]  /*3000*/  LDG.E.64.CONSTANT R210, desc[UR8][R40.64+0x21d7f8] ;  /* 0x21d7f80828d27981 */ /* 0x000f22000c1e9b00 */
[----:B------:R-:W-:Y:S02]  /*3010*/  DMUL R180, R146, R180 ;  /* 0x000000b492b47228 */ /* 0x000fe40000000000 */
[----:B------:R-:W-:-:S02]  /*3020*/  DFMA R170, R176, 8, R170 ;  /* 0x40200000b0aa782b */ /* 0x000fc400000000aa */
[----:B------:R-:W-:Y:S01]  /*3030*/  DADD R152, R152, -R140 ;  /* 0x0000000098987229 */ /* 0x000fe2000000088c */
[----:B------:R-:W4:Y:S01]  /*3040*/  LDG.E.64.CONSTANT R176, desc[UR8][R50.64+0x21c4f8] ;  /* 0x21c4f80832b07981 */ /* 0x000f22000c1e9b00 */
[----:B------:R-:W-:Y:S02]  /*3050*/  DADD R154, -R154, R142 ;  /* 0x000000009a9a7229 */ /* 0x000fe4000000018e */
[----:B------:R-:W-:Y:S02]  /*3060*/  DFMA R200, R182, -R100, R200 ;  /* 0x80000064b6c8722b */ /* 0x000fe400000000c8 */
[----:B------:R-:W-:Y:S02]  /*3070*/  DFMA R26, R26, 8, R28 ;  /* 0x402000001a1a782b */ /* 0x000fe4000000001c */
[----:B------:R-:W-:Y:S02]  /*3080*/  DMUL R158, R158, 8 ;  /* 0x402000009e9e7828 */ /* 0x000fe40000000000 */
[----:B------:R-:W-:-:S02]  /*3090*/  DFMA R24, R102, 8, R24 ;  /* 0x402000006618782b */ /* 0x000fc40000000018 */
[----:B------:R-:W-:Y:S02]  /*30a0*/  DFMA R188, R206, R188, R204 ;  /* 0x000000bccebc722b */ /* 0x000fe400000000cc */
[----:B------:R-:W-:Y:S01]  /*30b0*/  DADD R182, -R52, R88 ;  /* 0x0000000034b67229 */ /* 0x000fe20000000158 */
[----:B------:R-:W4:Y:S01]  /*30c0*/  LDG.E.64.CONSTANT R204, desc[UR8][R36.64+0x21d810] ;  /* 0x21d8100824cc7981 */ /* 0x000f22000c1e9b00 */
[----:B------:R-:W-:Y:S02]  /*30d0*/  DADD R108, -R168, R108 ;  /* 0x00000000a86c7229 */ /* 0x000fe4000000016c */
[----:B------:R-:W-:Y:S01]  /*30e0*/  DFMA R180, R180, 8, R184 ;  /* 0x40200000b4b4782b */ /* 0x000fe200000000b8 */
        /* <DEDUP_REMOVED lines=8> */
[----:B------:R-:W-:Y:S01]  /*3170*/  DMUL R24, R146, R24 ;  /* 0x0000001892187228 */ /* 0x000fe20000000000 */
[----:B------:R-:W4:Y:S01]  /*3180*/  LDG.E.64.CONSTANT R148, desc[UR8][R36.64+0x21e180] ;  /* 0x21e1800824947981 */ /* 0x000f22000c1e9b00 */
[----:B------:R-:W-:Y:S02]  /*3190*/  DFMA R182, R200, R182, R188 ;  /* 0x000000b6c8b6722b */ /* 0x000fe400000000bc */
[----:B------:R-:W-:Y:S01]  /*31a0*/  DMUL R170, R170, 8 ;  /* 0x40200000aaaa7828 */ /* 0x000fe20000000000 */
[----:B------:R-:W4:Y:S01]  /*31b0*/  LDG.E.64.CONSTANT R188, desc[UR8][R40.64+0x21d808] ;  /* 0x21d8080828bc7981 */ /* 0x000f22000c1e9b00 */
[----:B------:R-:W-:-:S02]  /*31c0*/  DFMA R108, R108, 8, R142 ;  /* 0x402000006c6c782b */ /* 0x000fc4000000008e */
[----:B------:R-:W-:Y:S01]  /*31d0*/  DFMA R152, -R136, R152, R180 ;  /* 0x000000988898722b */ /* 0x000fe200000001b4 */
[----:B------:R-:W4:Y:S01]  /*31e0*/  LDG.E.64.CONSTANT R160, desc[UR8][R50.64+0x21e170] ;  /* 0x21e1700832a07981 */ /* 0x000f22000c1e9b00 */
[----:B------:R-:W-:Y:S02]  /*31f0*/  DADD R28, R80, -R120 ;  /* 0x00000000501c7229 */ /* 0x000fe40000000878 */
[----:B------:R-:W-:Y:S01]  /*3200*/  DMUL R134, R134, UR10 ;  /* 0x0000000a86867c28 */ /* 0x000fe20008000000 */
[----:B------:R-:W4:Y:S01]  /*3210*/  LDG.E.64.CONSTANT R180, desc[UR8][R50.64+0x21ce78] ;  /* 0x21ce780832b47981 */ /* 0x000f22000c1e9b00 */
[----:B--2---:R-:W-:Y:S02]  /*3220*/  DADD R22, -R96, R22 ;  /* 0x0000000060167229 */ /* 0x004fe40000000116 */
[----:B------:R-:W-:Y:S01]  /*3230*/  DFMA R24, R24, 8, R26 ;  /* 0x402000001818782b */ /* 0x000fe2000000001a */
[----:B------:R-:W2:Y:S01]  /*3240*/  LDG.E.64.CONSTANT R156, desc[UR8][R50.64+0x21c510] ;  /* 0x21c51008329c7981 */ /* 0x000ea2000c1e9b00 */
[----:B------:R-:W-:-:S02]  /*3250*/  DFMA R178, R138, R182, R178 ;  /* 0x000000b68ab2722b */ /* 0x000fc400000000b2 */
[----:B------:R-:W-:Y:S01]  /*3260*/  DADD R106, -R174, R106 ;  /* 0x00000000ae6a7229 */ /* 0x000fe2000000016a */
[----:B------:R-:W2:Y:S01]  /*3270*/  LDG.E.64.CONSTANT R182, desc[UR8][R40.64+0x21eb00] ;  /* 0x21eb000828b67981 */ /* 0x000ea2000c1e9b00 */
[----:B------:R-:W-:Y:S02]  /*3280*/  DADD R140, R162, -R140 ;  /* 0x00000000a28c7229 */ /* 0x000fe4000000088c */
[----:B------:R-:W-:Y:S01]  /*3290*/  DFMA R166, R150, R166, -R170 ;  /* 0x000000a696a6722b */ /* 0x000fe200000008aa */
[----:B------:R-:W2:Y:S01]  /*32a0*/  LDG.E.64.CONSTANT R162, desc[UR8][R38.64+0x21d7f8] ;  /* 0x21d7f80826a27981 */ /* 0x000ea2000c1e9b00 */
[----:B------:R-:W-:Y:S02]  /*32b0*/  DMUL R108, R144, R108 ;  /* 0x0000006c906c7228 */ /* 0x000fe40000000000 */
[----:B------:R-:W-:Y:S01]  /*32c0*/  DADD R102, -R90, R94 ;  /* 0x000000005a667229 */ /* 0x000fe2000000015e */
[----:B------:R-:W2:Y:S01]  /*32d0*/  LDG.E.64.CONSTANT R150, desc[UR8][R38.64+0x21d808] ;  /* 0x21d8080826967981 */ /* 0x000ea2000c1e9b00 */
[----:B------:R-:W-:-:S02]  /*32e0*/  DADD R26, R92, -R96 ;  /* 0x000000005c1a7229 */ /* 0x000fc40000000860 */
[----:B------:R-:W-:Y:S01]  /*32f0*/  DMUL R152, R134, R152 ;  /* 0x0000009886987228 */ /* 0x000fe20000000000 */
[----:B------:R-:W2:Y:S01]  /*3300*/  LDG.E.64.CONSTANT R170, desc[UR8][R50.64+0x21c4f0] ;  /* 0x21c4f00832aa7981 */ /* 0x000ea2000c1e9b00 */
[----:B------:R-:W-:Y:S02]  /*3310*/  DFMA R22, R28, 8, R22 ;  /* 0x402000001c16782b */ /* 0x000fe40000000016 */
[----:B------:R-:W-:Y:S01]  /*3320*/  DMUL R110, R110, R138 ;  /* 0x0000008a6e6e7228 */ /* 0x000fe20000000000 */
[----:B------:R-:W2:Y:S01]  /*3330*/  LDG.E.64.CONSTANT R28, desc[UR8][R50.64+0x21e188] ;  /* 0x21e18808321c7981 */ /* 0x000ea2000c1e9b00 */
[----:B------:R-:W-:Y:S02]  /*3340*/  DFMA R106, R106, 8, R140 ;  /* 0x402000006a6a782b */ /* 0x000fe4000000008c */
[----:B------:R-:W-:Y:S01]  /*3350*/  DFMA R108, R108, 8, R166 ;  /* 0x402000006c6c782b */ /* 0x000fe200000000a6 */
[----:B------:R-:W2:Y:S01]  /*3360*/  LDG.E.64.CONSTANT R140, desc[UR8][R38.64+0x21d810] ;  /* 0x21d81008268c7981 */ /* 0x000ea2000c1e9b00 */
[----:B------:R-:W-:-:S02]  /*3370*/  DFMA R152, R178, UR12, R152 ;  /* 0x0000000cb2987c2b */ /* 0x000fc40008000098 */
[----:B------:R-:W-:Y:S01]  /*3380*/  DFMA R102, R102, 8, R26 ;  /* 0x402000006666782b */ /* 0x000fe2000000001a */
[----:B------:R-:W2:Y:S01]  /*3390*/  LDG.E.64.CONSTANT R178, desc[UR8][R50.64+0x21eaf8] ;  /* 0x21eaf80832b27981 */ /* 0x000ea2000c1e9b00 */
[----:B------:R-:W-:Y:S02]  /*33a0*/  DFMA R22, -R136, R22, R24 ;  /* 0x000000168816722b */ /* 0x000fe40000000118 */
[----:B------:R-:W-:Y:S01]  /*33b0*/  DFMA R112, R128, -8, R112 ;  /* 0xc02000008070782b */ /* 0x000fe20000000070 */
[----:B------:R-:W2:Y:S01]  /*33c0*/  LDG.E.64.CONSTANT R136, desc[UR8][R36.64+0x21eb00] ;  /* 0x21eb000824887981 */ /* 0x000ea2000c1e9b00 */
[----:B------:R-:W-:Y:S02]  /*33d0*/  DMUL R110, R110, UR10 ;  /* 0x0000000a6e6e7c28 */ /* 0x000fe40008000000 */
[----:B------:R-:W-:Y:S01]  /*33e0*/  DFMA R106, -R114, R106, R108 ;  /* 0x0000006a726a722b */ /* 0x000fe2000000016c */
[----:B------:R-:W2:Y:S01]  /*33f0*/  LDG.E.64.CONSTANT R166, desc[UR8][R50.64+0x21eaf0] ;  /* 0x21eaf00832a67981 */ /* 0x000ea2000c1e9b00 */
[----:B------:R-:W-:-:S02]  /*3400*/  DMUL R102, R86, R102 ;  /* 0x0000006656667228 */ /* 0x000fc40000000000 */
[----:B------:R-:W-:Y:S01]  /*3410*/  DFMA R112, R84, 8, R112 ;  /* 0x402000005470782b */ /* 0x000fe20000000070 */
[----:B------:R-:W2:Y:S01]  /*3420*/  LDG.E.64.CONSTANT R108, desc[UR8][R54.64+0x3867f8] ;  /* 0x3867f808366c7981 */ /* 0x000ea2000c1e9b00 */
[----:B------:R-:W-:-:S03]  /*3430*/  DFMA R22, R110, R22, R152 ;  /* 0x000000166e16722b */ /* 0x000fc60000000098 */
[----:B------:R-:W2:Y:S03]  /*3440*/  LDG.E.64.CONSTANT R152, desc[UR8][R38.64+0x21d7f0] ;  /* 0x21d7f00826987981 */ /* 0x000ea6000c1e9b00 */
[----:B------:R-:W-:Y:S01]  /*3450*/  DADD R112, R112, -R102 ;  /* 0x0000000070707229 */ /* 0x000fe20000000866 */
[----:B------:R-:W2:Y:S01]  /*3460*/  LDG.E.64.CONSTANT R174, desc[UR8][R50.64+0x21ce70] ;  /* 0x21ce700832ae7981 */ /* 0x000ea2000c1e9b00 */
[----:B------:R-:W-:-:S03]  /*3470*/  DFMA R22, R134, R106, R22 ;  /* 0x0000006a8616722b */ /* 0x000fc60000000016 */
[----:B------:R-:W2:Y:S04]  /*3480*/  LDG.E.64.CONSTANT R24, desc[UR8][R50.64+0x21c508] ;  /* 0x21c5080832187981 */ /* 0x000ea8000c1e9b00 */
[----:B------:R-:W2:Y:S01]  /*3490*/  LDG.E.64.CONSTANT R26, desc[UR8][R50.64+0x21eb08] ;  /* 0x21eb0808321a7981 */ /* 0x000ea2000c1e9b00 */
[----:B------:R-:W-:-:S03]  /*34a0*/  DFMA R22, R110, R112, R22 ;  /* 0x000000706e16722b */ /* 0x000fc60000000016 */
[----:B------:R-:W2:Y:S04]  /*34b0*/  LDG.E.64.CONSTANT R158, desc[UR8][R50.64+0x21ce90] ;  /* 0x21ce9008329e7981 */ /* 0x000ea8000c1e9b00 */
[----:B------:R-:W2:Y:S01]  /*34c0*/  LDG.E.64.CONSTANT R110, desc[UR8][R54.64+0x3867f0] ;  /* 0x3867f008366e7981 */ /* 0x000ea2000c1e9b00 */
[----:B---3--:R-:W-:-:S03]  /*34d0*/  DFMA R22, R22, UR14, R104 ;  /* 0x0000000e16167c2b */ /* 0x008fc60008000068 */
[----:B------:R-:W3:Y:S04]  /*34e0*/  LDG.E.64.CONSTANT R104, desc[UR8][R42.64+0x386800] ;  /* 0x386800082a687981 */ /* 0x000ee8000c1e9b00 */
[----:B------:R0:W-:Y:S04]  /*34f0*/  STG.E.64 desc[UR8][R64.64+0x169000], R22 ;  /* 0x1690001640007986 */ /* 0x0001e8000c101b08 */
[----:B------:R-:W2:Y:S04]  /*3500*/  LDG.E.64 R194, desc[UR8][R32.64+0x8] ;  /* 0x0000080820c27981 */ /* 0x000ea8000c1e1b00 */
        /* <DEDUP_REMOVED lines=15> */
[----:B------:R-:W3:Y:S04]  /*3600*/  LDG.E.64.CONSTANT R144, desc[UR8][R50.64+0x21eb10] ;  /* 0x21eb100832907981 */ /* 0x000ee8000c1e9b00 */
[----:B------:R-:W3:Y:S04]  /*3610*/  LDG.E.64.CONSTANT R146, desc[UR8][R50.64+0x21e190] ;  /* 0x21e1900832927981 */ /* 0x000ee8000c1e9b00 */
[----:B------:R-:W3:Y:S01]  /*3620*/  LDG.E.64.CONSTANT R106, desc[UR8][R46.64+0x386800] ;  /* 0x386800082e6a7981 */ /* 0x000ee2000c1e9b00 */
[----:B----4-:R-:W-:-:S02]  /*3630*/  DMUL R218, R164, 3 ;  /* 0x40080000a4da7828 */ /* 0x010fc40000000000 */
[----:B------:R-:W-:Y:S02]  /*3640*/  DMUL R234, R240, 3 ;  /* 0x40080000f0ea7828 */ /* 0x000fe40000000000 */
[----:B------:R-:W-:Y:S02]  /*3650*/  DMUL R224, R154, 0.75 ;  /* 0x3fe800009ae07828 */ /* 0x000fe40000000000 */
[----:B--2---:R-:W-:-:S08]  /*3660*/  DMUL R200, R148, R194 ;  /* 0x000000c294c87228 */ /* 0x004fd00000000000 */
[----:B0-----:R-:W-:-:S08]  /*3670*/  DFMA R22, R154, R220, R200 ;  /* 0x000000dc9a16722b */ /* 0x001fd000000000c8 */
[----:B---3--:R-:W-:-:S08]  /*3680*/  DFMA R22, R98, R138, R22 ;  /* 0x0000008a6216722b */ /* 0x008fd00000000016 */
        /* <DEDUP_REMOVED lines=26> */
[----:B------:R-:W-:-:S06]  /*3830*/  DMUL R232, R232, 3 ;  /* 0x40080000e8e87828 */ /* 0x000fcc0000000000 */
[----:B------:R-:W-:Y:S02]  /*3840*/  DADD R234, R234, R230 ;  /* 0x00000000eaea7229 */ /* 0x000fe400000000e6 */
[----:B------:R-:W-:Y:S02]  /*3850*/  DMUL R236, R162, 3 ;  /* 0x40080000a2ec7828 */ /* 0x000fe40000000000 */
[----:B------:R-:W-:Y:S02]  /*3860*/  DMUL R238, R238, 3 ;  /* 0x40080000eeee7828 */ /* 0x000fe40000000000 */
[----:B------:R-:W-:Y:S02]  /*3870*/  DFMA R240, R204, R198, R240 ;  /* 0x000000c6ccf0722b */ /* 0x000fe400000000f0 */
[----:B------:R-:W-:-:S06]  /*3880*/  DFMA R234, R134, R232, R234 ;  /* 0x000000e886ea722b */ /* 0x000fcc00000000ea */
[----:B------:R-:W-:Y:S02]  /*3890*/  DFMA R238, R202, R238, R240 ;  /* 0x000000eecaee722b */ /* 0x000fe400000000f0 */
[----:B------:R-:W-:Y:S02]  /*38a0*/  DFMA R234, R242, R236, R234 ;  /* 0x000000ecf2ea722b */ /* 0x000fe400000000ea */
[----:B------:R-:W-:-:S04]  /*38b0*/  DMUL R236, R86, R192 ;  /* 0x000000c056ec7228 */ /* 0x000fc80000000000 */
[----:B------:R-:W-:-:S04]  /*38c0*/  DFMA R238, R98, R134, R238 ;  /* 0x0000008662ee722b */ /* 0x000fc800000000ee */
[----:B------:R-:W-:Y:S02]  /*38d0*/  DFMA R132, R132, R206, R236 ;  /* 0x000000ce8484722b */ /* 0x000fe400000000ec */
[----:B------:R-:W-:Y:S02]  /*38e0*/  DADD R210, -R72, R210 ;  /* 0x0000000048d27229 */ /* 0x000fe400000001d2 */
[----:B------:R-:W-:-:S04]  /*38f0*/  DFMA R238, R238, 2, R224 ;  /* 0x40000000eeee782b */ /* 0x000fc800000000e0 */
[----:B------:R-:W-:Y:S02]  /*3900*/  DFMA R132, R98, R142, R132 ;  /* 0x0000008e6284722b */ /* 0x000fe40000000084 */
[----:B------:R-:W-:Y:S02]  /*3910*/  DMUL R204, R204, 0.75 ;  /* 0x3fe80000cccc7828 */ /* 0x000fe40000000000 */
[----:B------:R-:W-:Y:S02]  /*3920*/  DFMA R222, -R82, R134, R222 ;  /* 0x0000008652de722b */ /* 0x000fe400000001de */
[----:B------:R-:W-:Y:S02]  /*3930*/  DADD R212, -R72, R212 ;  /* 0x0000000048d47229 */ /* 0x000fe400000001d4 */
[----:B------:R-:W-:Y:S02]  /*3940*/  DFMA R130, R130, R208, R132 ;  /* 0x000000d08282722b */ /* 0x000fe40000000084 */
[----:B------:R-:W-:-:S02]  /*3950*/  DFMA R238, R198, R140, R238 ;  /* 0x0000008cc6ee722b */ /* 0x000fc400000000ee */
[----:B------:R-:W-:Y:S02]  /*3960*/  DMUL R132, R150, 3 ;  /* 0x4008000096847828 */ /* 0x000fe40000000000 */
[----:B------:R-:W-:Y:S02]  /*3970*/  DMUL R234, R234, R210 ;  /* 0x000000d2eaea7228 */ /* 0x000fe40000000000 */
[----:B------:R-:W-:Y:S02]  /*3980*/  DMUL R208, R48, R208 ;  /* 0x000000d030d07228 */ /* 0x000fe40000000000 */
[----:B------:R-:W-:Y:S02]  /*3990*/  DADD R210, R52, -R72 ;  /* 0x0000000034d27229 */ /* 0x000fe40000000848 */
[----:B------:R-:W-:Y:S02]  /*39a0*/  DFMA R204, R198, -R204, R222 ;  /* 0x800000ccc6cc722b */ /* 0x000fe400000000de */
[----:B------:R-:W-:-:S02]  /*39b0*/  DMUL R218, R218, R212 ;  /* 0x000000d4dada7228 */ /* 0x000fc40000000000 */
[----:B------:R-:W-:Y:S01]  /*39c0*/  DADD R216, -R72, R216 ;  /* 0x0000000048d87229 */ /* 0x000fe200000001d8 */
[----:B------:R-:W4:Y:S01]  /*39d0*/  LDG.E.64.CONSTANT R212, desc[UR8][R50.64+0x2d3310] ;  /* 0x2d33100832d47981 */ /* 0x000f22000c1e9b00 */
[----:B------:R-:W-:Y:S02]  /*39e0*/  DFMA R202, R202, R132, R238 ;  /* 0x00000084caca722b */ /* 0x000fe400000000ee */
[----:B------:R-:W-:Y:S01]  /*39f0*/  DFMA R132, -R82, R142, R208 ;  /* 0x0000008e5284722b */ /* 0x000fe200000001d0 */
[----:B------:R-:W4:Y:S01]  /*3a00*/  LDG.E.64.CONSTANT R238, desc[UR8][R38.64+0x2d2000] ;  /* 0x2d20000826ee7981 */ /* 0x000f22000c1e9b00 */
[----:B------:R-:W-:Y:S02]  /*3a10*/  DMUL R130, R130, R210 ;  /* 0x000000d282827228 */ /* 0x000fe40000000000 */
[----:B------:R-:W-:Y:S02]  /*3a20*/  DADD R210, R118, -R72 ;  /* 0x0000000076d27229 */ /* 0x000fe40000000848 */
[----:B------:R-:W-:-:S02]  /*3a30*/  DFMA R204, R204, 2, R230 ;  /* 0x40000000cccc782b */ /* 0x000fc400000000e6 */
[----:B------:R-:W-:Y:S01]  /*3a40*/  DADD R214, -R72, R214 ;  /* 0x0000000048d67229 */ /* 0x000fe200000001d6 */
[----:B------:R-:W3:Y:S01]  /*3a50*/  LDG.E.64.CONSTANT R230, desc[UR8][R36.64+0x2d1ff0] ;  /* 0x2d1ff00824e67981 */ /* 0x000ee2000c1e9b00 */
[----:B------:R-:W-:Y:S02]  /*3a60*/  DFMA R216, R220, R216, R218 ;  /* 0x000000d8dcd8722b */ /* 0x000fe400000000da */
[----:B------:R-:W-:Y:S02]  /*3a70*/  DMUL R118, R136, 0.75 ;  /* 0x3fe8000088767828 */ /* 0x000fe40000000000 */
[-C--:B------:R-:W-:Y:S02]  /*3a80*/  DFMA R200, -R82, R138.reuse, R200 ;  /* 0x0000008a52c8722b */ /* 0x080fe400000001c8 */
[----:B------:R-:W-:Y:S02]  /*3a90*/  DADD R196, -R72, R196 ;  /* 0x0000000048c47229 */ /* 0x000fe400000001c4 */
[----:B------:R-:W-:-:S02]  /*3aa0*/  DFMA R194, R98, R138, R194 ;  /* 0x0000008a62c2722b */ /* 0x000fc400000000c2 */
[----:B------:R-:W-:Y:S02]  /*3ab0*/  DFMA R206, -R116, R206, R132 ;  /* 0x000000ce74ce722b */ /* 0x000fe40000000184 */
[----:B------:R-:W-:Y:S02]  /*3ac0*/  DMUL R116, R86, 3 ;  /* 0x4008000056747828 */ /* 0x000fe40000000000 */
        /* <DEDUP_REMOVED lines=8> */
[----:B------:R-:W-:Y:S01]  /*3b50*/  DFMA R194, R194, R196, R216 ;  /* 0x000000c4c2c2722b */ /* 0x000fe200000000d8 */
[----:B------:R-:W4:Y:S01]  /*3b60*/  LDG.E.64.CONSTANT R200, desc[UR8][R50.64+0x2d0d08] ;  /* 0x2d0d080832c87981 */ /* 0x000f22000c1e9b00 */
[----:B------:R-:W-:Y:S02]  /*3b70*/  DADD R182, -R72, R182 ;  /* 0x0000000048b67229 */ /* 0x000fe400000001b6 */
[----:B------:R-:W-:Y:S02]  /*3b80*/  DFMA R208, R192, R116, R208 ;  /* 0x00000074c0d0722b */ /* 0x000fe400000000d0 */
[----:B------:R-:W-:-:S02]  /*3b90*/  DFMA R132, R198, -R132, R204 ;  /* 0x80000084c684722b */ /* 0x000fc400000000cc */
[----:B------:R-:W-:Y:S01]  /*3ba0*/  DFMA R188, R202, R188, R228 ;  /* 0x000000bccabc722b */ /* 0x000fe200000000e4 */
[----:B------:R-:W4:Y:S01]  /*3bb0*/  LDG.E.64.CONSTANT R204, desc[UR8][R50.64+0x2d1688] ;  /* 0x2d16880832cc7981 */ /* 0x000f22000c1e9b00 */
[----:B------:R-:W-:Y:S02]  /*3bc0*/  DADD R184, -R72, R184 ;  /* 0x0000000048b87229 */ /* 0x000fe400000001b8 */
[----:B------:R-:W-:Y:S01]  /*3bd0*/  DFMA R182, R190, R182, R194 ;  /* 0x000000b6beb6722b */ /* 0x000fe200000000c2 */
[----:B------:R-:W4:Y:S01]  /*3be0*/  LDG.E.64.CONSTANT R228, desc[UR8][R36.64+0x2d1ff8] ;  /* 0x2d1ff80824e47981 */ /* 0x000f22000c1e9b00 */
[----:B------:R-:W-:Y:S02]  /*3bf0*/  DADD R196, R176, -R178 ;  /* 0x00000000b0c47229 */ /* 0x000fe400000008b2 */
[----:B------:R-:W-:Y:S01]  /*3c00*/  DADD R198, -R180, R172 ;  /* 0x00000000b4c67229 */ /* 0x000fe200000001ac */
[----:B------:R-:W4:Y:S01]  /*3c10*/  LDG.E.64.CONSTANT R190, desc[UR8][R46.64+0x43b000] ;  /* 0x43b000082ebe7981 */ /* 0x000f22000c1e9b00 */
[----:B------:R-:W-:-:S02]  /*3c20*/  DFMA R130, R206, R210, R130 ;  /* 0x000000d2ce82722b */ /* 0x000fc40000000082 */
[----:B------:R-:W-:Y:S01]  /*3c30*/  DADD R192, -R72, R88 ;  /* 0x0000000048c07229 */ /* 0x000fe20000000158 */
[----:B------:R-:W4:Y:S01]  /*3c40*/  LDG.E.64.CONSTANT R194, desc[UR8][R50.64+0x2d32f0] ;  /* 0x2d32f00832c27981 */ /* 0x000f22000c1e9b00 */
[----:B------:R-:W-:Y:S02]  /*3c50*/  DFMA R208, R98, R142, R208 ;  /* 0x0000008e62d0722b */ /* 0x000fe400000000d0 */
[----:B------:R-:W-:Y:S01]  /*3c60*/  DFMA R132, R132, R184, R188 ;  /* 0x000000b88484722b */ /* 0x000fe200000000bc */
[----:B------:R-:W4:Y:S01]  /*3c70*/  LDG.E.64.CONSTANT R202, desc[UR8][R50.64+0x2d3308] ;  /* 0x2d33080832ca7981 */ /* 0x000f22000c1e9b00 */
[----:B------:R-:W-:Y:S02]  /*3c80*/  DMUL R182, R138, R182 ;  /* 0x000000b68ab67228 */ /* 0x000fe40000000000 */
[----:B------:R-:W-:Y:S01]  /*3c90*/  DMUL R118, R104, 0.75 ;  /* 0x3fe8000068767828 */ /* 0x000fe20000000000 */
[----:B------:R-:W4:Y:S01]  /*3ca0*/  LDG.E.64.CONSTANT R206, desc[UR8][R50.64+0x2d2988] ;  /* 0x2d29880832ce7981 */ /* 0x000f22000c1e9b00 */
[----:B------:R-:W-:-:S02]  /*3cb0*/  DFMA R236, -R82, R142, R236 ;  /* 0x0000008e52ec722b */ /* 0x000fc400000001ec */
[----:B------:R-:W-:Y:S01]  /*3cc0*/  DFMA R196, R198, 8, R196 ;  /* 0x40200000c6c4782b */ /* 0x000fe200000000c4 */
[----:B------:R-:W4:Y:S01]  /*3cd0*/  LDG.E.64.CONSTANT R210, desc[UR8][R50.64+0x2d0d10] ;  /* 0x2d0d100832d27981 */ /* 0x000f22000c1e9b00 */
[----:B------:R-:W-:Y:S02]  /*3ce0*/  DFMA R192, R208, R192, R130 ;  /* 0x000000c0d0c0722b */ /* 0x000fe40000000082 */
[----:B------:R-:W-:Y:S01]  /*3cf0*/  DFMA R130, R134, R132, R182 ;  /* 0x000000848682722b */ /* 0x000fe200000000b6 */
[----:B------:R-:W4:Y:S01]  /*3d00*/  LDG.E.64.CONSTANT R198, desc[UR8][R50.64+0x2d2970] ;  /* 0x2d29700832c67981 */ /* 0x000f22000c1e9b00 */
[----:B------:R-:W-:Y:S02]  /*3d10*/  DADD R182, -R168, R28 ;  /* 0x00000000a8b67229 */ /* 0x000fe4000000011c */
[----:B------:R-:W-:Y:S01]  /*3d20*/  DADD R180, -R180, R168 ;  /* 0x00000000b4b47229 */ /* 0x000fe200000001a8 */
[----:B------:R-:W4:Y:S01]  /*3d30*/  LDG.E.64.CONSTANT R208, desc[UR8][R50.64+0x2d1690] ;  /* 0x2d16900832d07981 */ /* 0x000f22000c1e9b00 */
[----:B------:R-:W-:-:S02]  /*3d40*/  DFMA R236, R186, -R118, R236 ;  /* 0x80000076baec722b */ /* 0x000fc400000000ec */
[----:B------:R-:W-:Y:S02]  /*3d50*/  DADD R168, -R56, R90 ;  /* 0x0000000038a87229 */ /* 0x000fe4000000015a */
[----:B------:R-:W-:Y:S02]  /*3d60*/  DADD R122, -R108, R122 ;  /* 0x000000006c7a7229 */ /* 0x000fe4000000017a */
[----:B------:R-:W-:Y:S02]  /*3d70*/  DADD R186, R170, -R166 ;  /* 0x00000000aaba7229 */ /* 0x000fe400000008a6 */
[----:B------:R-:W-:Y:S02]  /*3d80*/  DADD R188, -R174, R160 ;  /* 0x00000000aebc7229 */ /* 0x000fe400000001a0 */
[----:B------:R-:W-:Y:S02]  /*3d90*/  DMUL R196, R162, R196 ;  /* 0x000000c4a2c47228 */ /* 0x000fe40000000000 */
[----:B------:R-:W-:-:S02]  /*3da0*/  DADD R132, R24, -R26 ;  /* 0x0000000018847229 */ /* 0x000fc4000000081a */
[----:B------:R-:W-:Y:S02]  /*3db0*/  DADD R24, -R176, R24 ;  /* 0x00000000b0187229 */ /* 0x000fe40000000118 */
[----:B------:R-:W-:Y:S01]  /*3dc0*/  DADD R170, R170, -R156 ;  /* 0x00000000aaaa7229 */ /* 0x000fe2000000089c */
[----:B------:R-:W4:Y:S01]  /*3dd0*/  LDG.E.64.CONSTANT R176, desc[UR8][R40.64+0x2d2980] ;  /* 0x2d29800828b07981 */ /* 0x000f22000c1e9b00 */
[----:B------:R-:W-:Y:S02]  /*3de0*/  DFMA R122, R168, 8, R122 ;  /* 0x40200000a87a782b */ /* 0x000fe4000000007a */
[----:B------:R-:W-:Y:S01]  /*3df0*/  DFMA R186, R188, 8, R186 ;  /* 0x40200000bcba782b */ /* 0x000fe200000000ba */
[----:B------:R-:W4:Y:S01]  /*3e00*/  LDG.E.64.CONSTANT R168, desc[UR8][R40.64+0x2d0d00] ;  /* 0x2d0d000828a87981 */ /* 0x000f22000c1e9b00 */
[----:B------:R-:W-:Y:S02]  /*3e10*/  DMUL R196, R196, 8 ;  /* 0x40200000c4c47828 */ /* 0x000fe40000000000 */
[----:B------:R-:W-:Y:S01]  /*3e20*/  DFMA R132, R182, 8, R132 ;  /* 0x40200000b684782b */ /* 0x000fe20000000084 */
[----:B------:R-:W4:Y:S01]  /*3e30*/  LDG.E.64.CONSTANT R188, desc[UR8][R50.64+0x2d2978] ;  /* 0x2d29780832bc7981 */ /* 0x000f22000c1e9b00 */
[----:B------:R-:W-:-:S02]  /*3e40*/  DADD R174, R174, -R158 ;  /* 0x00000000aeae7229 */ /* 0x000fc4000000089e */
[----:B------:R-:W-:Y:S01]  /*3e50*/  DADD R172, -R172, R28 ;  /* 0x00000000acac7229 */ /* 0x000fe2000000011c */
[----:B------:R-:W4:Y:S01]  /*3e60*/  LDG.E.64.CONSTANT R182, desc[UR8][R50.64+0x2d0cf8] ;  /* 0x2d0cf80832b67981 */ /* 0x000f22000c1e9b00 */
[----:B------:R-:W-:Y:S02]  /*3e70*/  DFMA R170, R24, 8, R170 ;  /* 0x4020000018aa782b */ /* 0x000fe400000000aa */
[----:B------:R-:W-:Y:S02]  /*3e80*/  DMUL R122, R162, R122 ;  /* 0x0000007aa27a7228 */ /* 0x000fe40000000000 */
[----:B------:R-:W-:Y:S01]  /*3e90*/  DADD R24, -R58, R92 ;  /* 0x000000003a187229 */ /* 0x000fe2000000015c */
[----:B------:R-:W4:Y:S01]  /*3ea0*/  LDG.E.64.CONSTANT R162, desc[UR8][R40.64+0x2d1680] ;  /* 0x2d16800828a27981 */ /* 0x000f22000c1e9b00 */
[----:B------:R-:W-:Y:S02]  /*3eb0*/  DADD R28, -R60, R94 ;  /* 0x000000003c1c7229 */ /* 0x000fe4000000015e */
[----:B------:R-:W-:-:S02]  /*3ec0*/  DADD R124, -R110, R124 ;  /* 0x000000006e7c7229 */ /* 0x000fc4000000017c */
[----:B------:R-:W-:Y:S02]  /*3ed0*/  DADD R126, -R112, R126 ;  /* 0x00000000707e7229 */ /* 0x000fe4000000017e */
[----:B------:R-:W-:Y:S02]  /*3ee0*/  DFMA R186, R152, R186, -R196 ;  /* 0x000000ba98ba722b */ /* 0x000fe400000008c4 */
[----:B------:R-:W-:Y:S01]  /*3ef0*/  DMUL R132, R150, R132 ;  /* 0x0000008496847228 */ /* 0x000fe20000000000 */
[----:B------:R-:W4:Y:S01]  /*3f00*/  LDG.E.64.CONSTANT R196, desc[UR8][R50.64+0x2d1670] ;  /* 0x2d16700832c47981 */ /* 0x000f22000c1e9b00 */
[----:B------:R-:W-:Y:S02]  /*3f10*/  DFMA R174, R180, 8, R174 ;  /* 0x40200000b4ae782b */ /* 0x000fe400000000ae */
[----:B------:R-:W-:Y:S01]  /*3f20*/  DADD R156, R156, -R144 ;  /* 0x000000009c9c7229 */ /* 0x000fe20000000890 */
[----:B------:R-:W4:Y:S01]  /*3f30*/  LDG.E.64.CONSTANT R180, desc[UR8][R40.64+0x2d2010] ;  /* 0x2d20100828b47981 */ /* 0x000f22000c1e9b00 */
[----:B------:R-:W-:-:S02]  /*3f40*/  DADD R158, -R158, R146 ;  /* 0x000000009e9e7229 */ /* 0x000fc40000000192 */
[----:B------:R-:W-:Y:S02]  /*3f50*/  DFMA R24, R24, 8, R124 ;  /* 0x402000001818782b */ /* 0x000fe4000000007c */
[----:B------:R-:W-:Y:S02]  /*3f60*/  DMUL R122, R122, 8 ;  /* 0x402000007a7a7828 */ /* 0x000fe40000000000 */
[----:B------:R-:W-:Y:S02]  /*3f70*/  DFMA R28, R28, 8, R126 ;  /* 0x402000001c1c782b */ /* 0x000fe4000000007e */
[----:B------:R-:W-:Y:S02]  /*3f80*/  DADD R184, -R72, R106 ;  /* 0x0000000048b87229 */ /* 0x000fe4000000016a */
[----:B------:R-:W-:Y:S02]  /*3f90*/  DFMA R132, R132, 8, R186 ;  /* 0x402000008484782b */ /* 0x000fe400000000ba */
[----:B------:R-:W-:Y:S01]  /*3fa0*/  DMUL R174, R164, R174 ;  /* 0x000000aea4ae7228 */ /* 0x000fe20000000000 */
[----:B------:R-:W4:Y:S01]  /*3fb0*/  LDG.E.64.CONSTANT R186, desc[UR8][R50.64+0x2d1678] ;  /* 0x2d16780832ba7981 */ /* 0x000f22000c1e9b00 */
[----:B------:R-:W-:-:S02]  /*3fc0*/  DADD R146, R160, -R146 ;  /* 0x00000000a0927229 */ /* 0x000fc40000000892 */
[----:B------:R-:W-:Y:S01]  /*3fd0*/  DFMA R156, R158, 8, R156 ;  /* 0x402000009e9c782b */ /* 0x000fe2000000009c */
[----:B------:R-:W4:Y:S01]  /*3fe0*/  LDG.E.64.CONSTANT R164, desc[UR8][R38.64+0x2d2010] ;  /* 0x2d20100826a47981 */ /* 0x000f22000c1e9b00 */
[----:B------:R-:W-:Y:S02]  /*3ff0*/  DMUL R138, R134, R138 ;  /* 0x0000008a868a7228 */ /* 0x000fe40000000000 */
[----:B------:R-:W-:Y:S01]  /*4000*/  DFMA R24, R152, R24, -R122 ;  /* 0x000000189818722b */ /* 0x000fe2000000087a */
[----:B------:R-:W4:Y:S01]  /*4010*/  LDG.E.64.CONSTANT R160, desc[UR8][R40.64+0x2d1ff8] ;  /* 0x2d1ff80828a07981 */ /* 0x000f22000c1e9b00 */
[----:B------:R-:W-:Y:S02]  /*4020*/  DMUL R28, R150, R28 ;  /* 0x0000001c961c7228 */ /* 0x000fe40000000000 */
[----:B------:R-:W-:Y:S02]  /*4030*/  DFMA R184, R236, R184, R192 ;  /* 0x000000b8ecb8722b */ /* 0x000fe400000000c0 */
[----:B------:R-:W-:Y:S01]  /*4040*/  DMUL R174, R174, 8 ;  /* 0x40200000aeae7828 */ /* 0x000fe20000000000 */
[----:B------:R-:W4:Y:S01]  /*4050*/  LDG.E.64.CONSTANT R192, desc[UR8][R50.64+0x2d0cf0] ;  /* 0x2d0cf00832c07981 */ /* 0x000f22000c1e9b00 */
[----:B------:R-:W-:-:S02]  /*4060*/  DFMA R146, R172, 8, R146 ;  /* 0x40200000ac92782b */ /* 0x000fc40000000092 */
[----:B------:R-:W-:Y:S01]  /*4070*/  DFMA R132, -R140, R156, R132 ;  /* 0x0000009c8c84722b */ /* 0x000fe20000000184 */
[----:B------:R-:W4:Y:S01]  /*4080*/  LDG.E.64.CONSTANT R172, desc[UR8][R40.64+0x2d2008] ;  /* 0x2d20080828ac7981 */ /* 0x000f22000c1e9b00 */
[----:B------:R-:W-:Y:S02]  /*4090*/  DADD R122, -R62, R96 ;  /* 0x000000003e7a7229 */ /* 0x000fe40000000160 */
[----:B------:R-:W-:Y:S02]  /*40a0*/  DMUL R138, R138, UR10 ;  /* 0x0000000a8a8a7c28 */ /* 0x000fe40008000000 */
[----:B--2---:R-:W-:Y:S02]  /*40b0*/  DADD R120, -R114, R120 ;  /* 0x0000000072787229 */ /* 0x004fe40000000178 */
[----:B------:R-:W-:Y:S02]  /*40c0*/  DFMA R24, R28, 8, R24 ;  /* 0x402000001c18782b */ /* 0x000fe40000000018 */
        /* <DEDUP_REMOVED lines=35> */
[----:B------:R-:W2:Y:S01]  /*4300*/  LDG.E.64.CONSTANT R26, desc[UR8][R54.64+0x43aff8] ;  /* 0x43aff808361a7981 */ /* 0x000ea2000c1e9b00 */
[----:B---3--:R-:W-:-:S03]  /*4310*/  DMUL R242, R230, 0.75 ;  /* 0x3fe80000e6f27828 */ /* 0x008fc60000000000 */
[----:B------:R-:W3:Y:S01]  /*4320*/  LDG.E.64.CONSTANT R42, desc[UR8][R42.64+0x4ef800] ;  /* 0x4ef800082a2a7981 */ /* 0x000ee2000c1e9b00 */
[----:B------:R-:W-:-:S03]  /*4330*/  DFMA R24, R134, R128, R24 ;  /* 0x000000808618722b */ /* 0x000fc60000000018 */
[----:B------:R-:W3:Y:S04]  /*4340*/  LDG.E.64.CONSTANT R128, desc[UR8][R36.64+0x2d1680] ;  /* 0x2d16800824807981 */ /* 0x000ee8000c1e9b00 */
[----:B------:R-:W3:Y:S01]  /*4350*/  LDG.E.64.CONSTANT R134, desc[UR8][R36.64+0x2d2008] ;  /* 0x2d20080824867981 */ /* 0x000ee2000c1e9b00 */
[----:B------:R-:W-:-:S03]  /*4360*/  DFMA R22, R24, UR14, R22 ;  /* 0x0000000e18167c2b */ /* 0x000fc60008000016 */
[----:B------:R-:W3:Y:S04]  /*4370*/  LDG.E.64.CONSTANT R24, desc[UR8][R54.64+0x43b008] ;  /* 0x43b0080836187981 */ /* 0x000ee8000c1e9b00 */
        /* <DEDUP_REMOVED lines=16> */
[----:B----4-:R-:W-:-:S02]  /*4480*/  DMUL R240, R228, 3 ;  /* 0x40080000e4f07828 */ /* 0x010fc40000000000 */
[----:B--2---:R-:W-:Y:S02]  /*4490*/  DMUL R232, R124, 0.75 ;  /* 0x3fe800007ce87828 */ /* 0x004fe40000000000 */
[----:B---3--:R-:W-:-:S08]  /*44a0*/  DMUL R216, R122, R222 ;  /* 0x000000de7ad87228 */ /* 0x008fd00000000000 */
[----:B0-----:R-:W-:Y:S02]  /*44b0*/  DFMA R22, R124, R220, R216 ;  /* 0x000000dc7c16722b */ /* 0x001fe400000000d8 */
[----:B------:R-:W-:-:S06]  /*44c0*/  DMUL R218, R128, 3 ;  /* 0x4008000080da7828 */ /* 0x000fcc0000000000 */
[----:B------:R-:W-:-:S08]  /*44d0*/  DFMA R22, R116, R126, R22 ;  /* 0x0000007e7416722b */ /* 0x000fd00000000016 */
[----:B------:R-:W-:Y:S02]  /*44e0*/  DFMA R218, R224, R218, R22 ;  /* 0x000000dae0da722b */ /* 0x000fe40000000016 */
[----:B------:R-:W2:Y:S01]  /*44f0*/  LDG.E.64.CONSTANT R22, desc[UR8][R54.64+0x43b010] ;  /* 0x43b0100836167981 */ /* 0x000ea2000c1e9b00 */
[----:B------:R-:W-:-:S08]  /*4500*/  DMUL R224, R128, R224 ;  /* 0x000000e080e07228 */ /* 0x000fd00000000000 */
[--C-:B------:R-:W-:Y:S02]  /*4510*/  DFMA R226, -R100, R126, R224.reuse ;  /* 0x0000007e64e2722b */ /* 0x100fe400000001e0 */
[----:B------:R-:W-:-:S06]  /*4520*/  DFMA R224, R130, R132, R224 ;  /* 0x0000008482e0722b */ /* 0x000fcc00000000e0 */
[----:B------:R-:W-:Y:S02]  /*4530*/  DFMA R220, -R232, R220, R226 ;  /* 0x000000dce8dc722b */ /* 0x000fe400000001e2 */
[----:B------:R-:W-:-:S08]  /*4540*/  DMUL R226, R122, 3 ;  /* 0x400800007ae27828 */ /* 0x000fd00000000000 */
[----:B------:R-:W-:Y:S02]  /*4550*/  DFMA R222, R222, R226, R224 ;  /* 0x000000e2dede722b */ /* 0x000fe400000000e0 */
[----:B------:R-:W3:Y:S01]  /*4560*/  LDG.E.64 R226, desc[UR8][R64.64+0x2d2000] ;  /* 0x2d20000840e27981 */ /* 0x000ee2000c1e1b00 */
[----:B------:R-:W-:Y:S02]  /*4570*/  DMUL R224, R134, R136 ;  /* 0x0000008886e07228 */ /* 0x000fe40000000000 */
[----:B------:R-:W-:-:S06]  /*4580*/  DMUL R228, R228, R140 ;  /* 0x0000008ce4e47228 */ /* 0x000fcc0000000000 */
[----:B------:R-:W-:Y:S02]  /*4590*/  DFMA R232, R230, R236, R224 ;  /* 0x000000ece6e8722b */ /* 0x000fe400000000e0 */
[----:B------:R-:W-:-:S06]  /*45a0*/  DFMA R230, -R100, R138, R228 ;  /* 0x0000008a64e6722b */ /* 0x000fcc00000001e4 */
[----:B------:R-:W-:Y:S02]  /*45b0*/  DFMA R232, R116, R138, R232 ;  /* 0x0000008a74e8722b */ /* 0x000fe400000000e8 */
[----:B------:R-:W-:Y:S02]  /*45c0*/  DFMA R242, -R242, R236, R230 ;  /* 0x000000ecf2f2722b */ /* 0x000fe400000001e6 */
[----:B------:R-:W-:-:S04]  /*45d0*/  DMUL R230, R140, R142 ;  /* 0x0000008e8ce67228 */ /* 0x000fc80000000000 */
[----:B------:R-:W-:Y:S02]  /*45e0*/  DFMA R240, R140, R240, R232 ;  /* 0x000000f08cf0722b */ /* 0x000fe400000000e8 */
[----:B------:R-:W-:Y:S02]  /*45f0*/  DMUL R232, R238, 0.75 ;  /* 0x3fe80000eee87828 */ /* 0x000fe40000000000 */
        /* <DEDUP_REMOVED lines=9> */
[----:B------:R-:W-:-:S06]  /*4690*/  DMUL R242, R142, 3 ;  /* 0x400800008ef27828 */ /* 0x000fcc0000000000 */
[----:B------:R-:W-:Y:S02]  /*46a0*/  DFMA R240, R138, R238, R240 ;  /* 0x000000ee8af0722b */ /* 0x000fe400000000f0 */
[----:B------:R-:W-:-:S06]  /*46b0*/  DFMA R228, R148, R150, R228 ;  /* 0x0000009694e4722b */ /* 0x000fcc00000000e4 */
[----:B------:R-:W-:Y:S02]  /*46c0*/  DFMA R240, R140, R242, R240 ;  /* 0x000000f28cf0722b */ /* 0x000fe400000000f0 */
[----:B------:R-:W-:Y:S02]  /*46d0*/  DMUL R140, R134, 3 ;  /* 0x40080000868c7828 */ /* 0x000fe40000000000 */
[----:B------:R-:W-:-:S06]  /*46e0*/  DMUL R134, R104, R152 ;  /* 0x0000009868867228 */ /* 0x000fcc0000000000 */
[----:B------:R-:W-:Y:S02]  /*46f0*/  DFMA R140, R136, R140, R228 ;  /* 0x0000008c888c722b */ /* 0x000fe400000000e4 */
[----:B------:R-:W-:-:S06]  /*4700*/  DFMA R48, R48, R154, R134 ;  /* 0x0000009a3030722b */ /* 0x000fcc0000000086 */
[C---:B------:R-:W-:Y:S02]  /*4710*/  DFMA R140, R116.reuse, R138, R140 ;  /* 0x0000008a748c722b */ /* 0x040fe4000000008c */
[----:B------:R-:W-:Y:S02]  /*4720*/  DFMA R48, R116, R156, R48 ;  /* 0x0000009c7430722b */ /* 0x000fe40000000030 */
[----:B------:R-:W-:-:S04]  /*4730*/  DMUL R148, R148, 0.75 ;  /* 0x3fe8000094947828 */ /* 0x000fc80000000000 */
[----:B------:R-:W-:Y:S02]  /*4740*/  DFMA R140, R140, 2, R230 ;  /* 0x400000008c8c782b */ /* 0x000fe400000000e6 */
[----:B------:R-:W-:Y:S02]  /*4750*/  DFMA R224, -R100, R138, R224 ;  /* 0x0000008a64e0722b */ /* 0x000fe400000001e0 */
[----:B------:R-:W-:Y:S02]  /*4760*/  DFMA R98, R98, R158, R48 ;  /* 0x0000009e6262722b */ /* 0x000fe40000000030 */
[----:B------:R-:W-:Y:S02]  /*4770*/  DMUL R48, R146, 3 ;  /* 0x4008000092307828 */ /* 0x000fe40000000000 */
[----:B------:R-:W-:Y:S02]  /*4780*/  DFMA R140, R150, R164, R140 ;  /* 0x000000a4968c722b */ /* 0x000fe4000000008c */
[----:B------:R-:W-:-:S02]  /*4790*/  DMUL R158, R70, R158 ;  /* 0x0000009e469e7228 */ /* 0x000fc40000000000 */
[----:B------:R-:W-:-:S04]  /*47a0*/  DFMA R148, R150, -R148, R224 ;  /* 0x800000949694722b */ /* 0x000fc800000000e0 */
[----:B------:R-:W-:Y:S02]  /*47b0*/  DFMA R136, R136, R48, R140 ;  /* 0x000000308888722b */ /* 0x000fe4000000008c */
[----:B------:R-:W-:Y:S02]  /*47c0*/  DADD R140, R72, -R88 ;  /* 0x00000000488c7229 */ /* 0x000fe40000000858 */
[----:B------:R-:W-:Y:S02]  /*47d0*/  DFMA R48, -R100, R156, R158 ;  /* 0x0000009c6430722b */ /* 0x000fe4000000019e */
[----:B------:R-:W-:Y:S02]  /*47e0*/  DFMA R148, R148, 2, R236 ;  /* 0x400000009494782b */ /* 0x000fe400000000ec */
[----:B------:R-:W-:Y:S02]  /*47f0*/  DMUL R104, R104, 3 ;  /* 0x4008000068687828 */ /* 0x000fe40000000000 */
[----:B------:R-:W-:-:S02]  /*4800*/  DFMA R158, R170, R174, R158 ;  /* 0x000000aeaa9e722b */ /* 0x000fc4000000009e */
[----:B------:R-:W-:Y:S02]  /*4810*/  DMUL R98, R98, R140 ;  /* 0x0000008c62627228 */ /* 0x000fe40000000000 */
[----:B------:R-:W-:Y:S02]  /*4820*/  DFMA R66, -R66, R154, R48 ;  /* 0x0000009a4242722b */ /* 0x000fe40000000130 */
[----:B------:R-:W-:Y:S01]  /*4830*/  DADD R140, R52, -R88 ;  /* 0x00000000348c7229 */ /* 0x000fe20000000858 */
[----:B------:R-:W4:Y:S01]  /*4840*/  LDG.E.64.CONSTANT R154, desc[UR8][R40.64+0x385500] ;  /* 0x38550008289a7981 */ /* 0x000f22000c1e9b00 */
[----:B------:R-:W-:Y:S02]  /*4850*/  DFMA R148, R138, -R232, R148 ;  /* 0x800000e88a94722b */ /* 0x000fe40000000094 */
[----:B------:R-:W-:Y:S02]  /*4860*/  DMUL R52, R164, 0.75 ;  /* 0x3fe80000a4347828 */ /* 0x000fe40000000000 */
[----:B------:R-:W-:-:S02]  /*4870*/  DFMA R158, R152, R104, R158 ;  /* 0x00000068989e722b */ /* 0x000fc4000000009e */
[----:B------:R-:W-:Y:S02]  /*4880*/  DMUL R48, R130, 0.75 ;  /* 0x3fe8000082307828 */ /* 0x000fe40000000000 */
[----:B------:R-:W-:Y:S02]  /*4890*/  DFMA R216, -R100, R126, R216 ;  /* 0x0000007e64d8722b */ /* 0x000fe400000001d8 */
[----:B------:R-:W-:Y:S02]  /*48a0*/  DFMA R66, R66, R140, R98 ;  /* 0x0000008c4242722b */ /* 0x000fe40000000062 */
[----:B------:R-:W-:Y:S01]  /*48b0*/  DFMA R148, R150, -R52, R148 ;  /* 0x800000349694722b */ /* 0x000fe20000000094 */
[----:B------:R-:W4:Y:S01]  /*48c0*/  LDG.E.64.CONSTANT R140, desc[UR8][R38.64+0x386810] ;  /* 0x38681008268c7981 */ /* 0x000f22000c1e9b00 */
[----:B------:R-:W-:Y:S02]  /*48d0*/  DADD R98, -R88, R106 ;  /* 0x0000000058627229 */ /* 0x000fe4000000016a */
[----:B------:R-:W-:Y:S01]  /*48e0*/  DFMA R158, R116, R156, R158 ;  /* 0x0000009c749e722b */ /* 0x000fe2000000009e */
[----:B------:R-:W4:Y:S01]  /*48f0*/  LDG.E.64.CONSTANT R150, desc[UR8][R40.64+0x386808] ;  /* 0x3868080828967981 */ /* 0x000f22000c1e9b00 */
[----:B------:R-:W-:-:S02]  /*4900*/  DADD R162, -R88, R162 ;  /* 0x0000000058a27229 */ /* 0x000fc400000001a2 */
[----:B------:R-:W-:Y:S02]  /*4910*/  DFMA R48, R132, -R48, R216 ;  /* 0x800000308430722b */ /* 0x000fe400000000d8 */
[----:B------:R-:W-:Y:S02]  /*4920*/  DFMA R100, -R100, R156, R134 ;  /* 0x0000009c6464722b */ /* 0x000fe40000000186 */
[----:B------:R-:W-:Y:S02]  /*4930*/  DMUL R52, R170, 0.75 ;  /* 0x3fe80000aa347828 */ /* 0x000fe40000000000 */
[----:B------:R-:W-:Y:S02]  /*4940*/  DADD R132, R182, -R184 ;  /* 0x00000000b6847229 */ /* 0x000fe400000008b8 */
[----:B------:R-:W-:Y:S02]  /*4950*/  DADD R134, -R186, R188 ;  /* 0x00000000ba867229 */ /* 0x000fe400000001bc */
[----:B------:R-:W-:-:S02]  /*4960*/  DFMA R66, R158, R98, R66 ;  /* 0x000000629e42722b */ /* 0x000fc40000000042 */
[----:B------:R-:W-:Y:S01]  /*4970*/  DADD R160, -R88, R160 ;  /* 0x0000000058a07229 */ /* 0x000fe200000001a0 */
[----:B------:R-:W4:Y:S01]  /*4980*/  LDG.E.64.CONSTANT R158, desc[UR8][R50.64+0x3854f8] ;  /* 0x3854f808329e7981 */ /* 0x000f22000c1e9b00 */
[----:B------:R-:W-:Y:S02]  /*4990*/  DMUL R218, R218, R162 ;  /* 0x000000a2dada7228 */ /* 0x000fe40000000000 */
[----:B------:R-:W-:Y:S01]  /*49a0*/  DADD R168, -R88, R168 ;  /* 0x0000000058a87229 */ /* 0x000fe200000001a8 */
[----:B------:R-:W4:Y:S01]  /*49b0*/  LDG.E.64.CONSTANT R162, desc[UR8][R50.64+0x387178] ;  /* 0x3871780832a27981 */ /* 0x000f22000c1e9b00 */
[----:B------:R-:W-:Y:S02]  /*49c0*/  DFMA R52, R174, -R52, R100 ;  /* 0x80000034ae34722b */ /* 0x000fe40000000064 */
[----:B------:R-:W-:Y:S01]  /*49d0*/  DADD R98, -R88, R190 ;  /* 0x0000000058627229 */ /* 0x000fe200000001be */
[----:B------:R-:W4:Y:S01]  /*49e0*/  LDG.E.64.CONSTANT R174, desc[UR8][R50.64+0x387188] ;  /* 0x3871880832ae7981 */ /* 0x000f22000c1e9b00 */
[----:B------:R-:W-:-:S02]  /*49f0*/  DFMA R134, R134, 8, R132 ;  /* 0x402000008686782b */ /* 0x000fc40000000084 */
[----:B------:R-:W-:Y:S02]  /*4a00*/  DMUL R240, R240, R160 ;  /* 0x000000a0f0f07228 */ /* 0x000fe40000000000 */
[----:B------:R-:W-:Y:S01]  /*4a10*/  DADD R166, -R88, R166 ;  /* 0x0000000058a67229 */ /* 0x000fe200000001a6 */
[----:B------:R-:W4:Y:S01]  /*4a20*/  LDG.E.64.CONSTANT R160, desc[UR8][R50.64+0x385e78] ;  /* 0x385e780832a07981 */ /* 0x000f22000c1e9b00 */
[----:B------:R-:W-:Y:S02]  /*4a30*/  DFMA R218, R220, R168, R218 ;  /* 0x000000a8dcda722b */ /* 0x000fe400000000da */
[----:B------:R-:W-:Y:S01]  /*4a40*/  DADD R176, -R88, R176 ;  /* 0x0000000058b07229 */ /* 0x000fe200000001b0 */
[----:B------:R-:W4:Y:S01]  /*4a50*/  LDG.E.64.CONSTANT R168, desc[UR8][R50.64+0x385508] ;  /* 0x3855080832a87981 */ /* 0x000f22000c1e9b00 */
[----:B------:R-:W-:Y:S02]  /*4a60*/  DFMA R222, R116, R126, R222 ;  /* 0x0000007e74de722b */ /* 0x000fe400000000de */
[----:B------:R-:W-:-:S02]  /*4a70*/  DFMA R52, R52, R98, R66 ;  /* 0x000000623434722b */ /* 0x000fc40000000042 */
[----:B------:R-:W-:Y:S02]  /*4a80*/  DADD R100, R192, -R194 ;  /* 0x00000000c0647229 */ /* 0x000fe400000008c2 */
[----:B------:R-:W-:Y:S02]  /*4a90*/  DADD R132, -R196, R198 ;  /* 0x00000000c4847229 */ /* 0x000fe400000001c6 */
[----:B------:R-:W-:Y:S02]  /*4aa0*/  DMUL R134, R142, R134 ;  /* 0x000000868e867228 */ /* 0x000fe40000000000 */
[----:B------:R-:W-:Y:S02]  /*4ab0*/  DADD R66, R200, -R202 ;  /* 0x00000000c8427229 */ /* 0x000fe400000008ca */
[----:B------:R-:W-:Y:S02]  /*4ac0*/  DADD R98, -R204, R206 ;  /* 0x00000000cc627229 */ /* 0x000fe400000001ce */
[----:B------:R-:W-:-:S02]  /*4ad0*/  DADD R108, -R74, R108 ;  /* 0x000000004a6c7229 */ /* 0x000fc4000000016c */
[----:B------:R-:W-:Y:S02]  /*4ae0*/  DADD R56, R56, -R26 ;  /* 0x0000000038387229 */ /* 0x000fe4000000081a */
[----:B------:R-:W-:Y:S02]  /*4af0*/  DFMA R234, R234, R166, R240 ;  /* 0x000000a6eaea722b */ /* 0x000fe400000000f0 */
[----:B------:R-:W-:Y:S01]  /*4b00*/  DFMA R136, R138, R238, R136 ;  /* 0x000000ee8a88722b */ /* 0x000fe20000000088 */
[----:B------:R-:W4:Y:S01]  /*4b10*/  LDG.E.64.CONSTANT R166, desc[UR8][R50.64+0x387170] ;  /* 0x3871700832a67981 */ /* 0x000f22000c1e9b00 */
[----:B------:R-:W-:Y:S02]  /*4b20*/  DADD R172, -R88, R172 ;  /* 0x0000000058ac7229 */ /* 0x000fe400000001ac */
[----:B------:R-:W-:Y:S02]  /*4b30*/  DFMA R176, R222, R176, R218 ;  /* 0x000000b0deb0722b */ /* 0x000fe400000000da */
[----:B------:R-:W-:-:S02]  /*4b40*/  DADD R178, -R88, R178 ;  /* 0x0000000058b27229 */ /* 0x000fc400000001b2 */
[----:B------:R-:W-:Y:S02]  /*4b50*/  DFMA R100, R132, 8, R100 ;  /* 0x402000008464782b */ /* 0x000fe40000000064 */
[----:B------:R-:W-:Y:S02]  /*4b60*/  DMUL R134, R134, 8 ;  /* 0x4020000086867828 */ /* 0x000fe40000000000 */
[----:B------:R-:W-:Y:S02]  /*4b70*/  DADD R186, -R186, R204 ;  /* 0x00000000baba7229 */ /* 0x000fe400000001cc */
[----:B------:R-:W-:Y:S01]  /*4b80*/  DADD R196, R196, -R208 ;  /* 0x00000000c4c47229 */ /* 0x000fe200000008d0 */
[----:B------:R-:W4:Y:S01]  /*4b90*/  LDG.E.64.CONSTANT R204, desc[UR8][R36.64+0x3867f0] ;  /* 0x3867f00824cc7981 */ /* 0x000f22000c1e9b00 */
[----:B------:R-:W-:Y:S02]  /*4ba0*/  DFMA R66, R98, 8, R66 ;  /* 0x402000006242782b */ /* 0x000fe40000000042 */
[----:B------:R-:W-:-:S02]  /*4bb0*/  DFMA R56, R108, 8, R56 ;  /* 0x402000006c38782b */ /* 0x000fc40000000038 */
[----:B------:R-:W-:Y:S01]  /*4bc0*/  DFMA R136, R136, R172, R234 ;  /* 0x000000ac8888722b */ /* 0x000fe200000000ea */
[----:B------:R-:W4:Y:S01]  /*4bd0*/  LDG.E.64.CONSTANT R108, desc[UR8][R36.64+0x385e80] ;  /* 0x385e8008246c7981 */ /* 0x000f22000c1e9b00 */
[----:B------:R-:W-:Y:S02]  /*4be0*/  DADD R180, -R88, R180 ;  /* 0x0000000058b47229 */ /* 0x000fe400000001b4 */
[----:B------:R-:W-:Y:S01]  /*4bf0*/  DFMA R48, R48, R178, R176 ;  /* 0x000000b23030722b */ /* 0x000fe200000000b0 */
[----:B------:R-:W4:Y:S01]  /*4c00*/  LDG.E.64.CONSTANT R172, desc[UR8][R50.64+0x387af0] ;  /* 0x387af00832ac7981 */ /* 0x000f22000c1e9b00 */
[----:B------:R-:W-:Y:S02]  /*4c10*/  DADD R192, R192, -R210 ;  /* 0x00000000c0c07229 */ /* 0x000fe400000008d2 */
[----:B------:R-:W-:Y:S01]  /*4c20*/  DFMA R100, R144, R100, -R134 ;  /* 0x000000649064722b */ /* 0x000fe20000000886 */
[----:B------:R-:W4:Y:S01]  /*4c30*/  LDG.E.64.CONSTANT R178, desc[UR8][R50.64+0x3854f0] ;  /* 0x3854f00832b27981 */ /* 0x000f22000c1e9b00 */
[----:B------:R-:W-:-:S02]  /*4c40*/  DFMA R186, R186, 8, R196 ;  /* 0x40200000baba782b */ /* 0x000fc400000000c4 */
[----:B------:R-:W-:Y:S01]  /*4c50*/  DMUL R66, R146, R66 ;  /* 0x0000004292427228 */ /* 0x000fe20000000000 */
[----:B------:R-:W4:Y:S01]  /*4c60*/  LDG.E.64.CONSTANT R134, desc[UR8][R38.64+0x386800] ;  /* 0x3868000826867981 */ /* 0x000f22000c1e9b00 */
[----:B------:R-:W-:Y:S02]  /*4c70*/  DADD R210, R210, -R212 ;  /* 0x00000000d2d27229 */ /* 0x000fe400000008d4 */
[----:B------:R-:W-:Y:S01]  /*4c80*/  DADD R208, -R208, R214 ;  /* 0x00000000d0d07229 */ /* 0x000fe200000001d6 */
[----:B------:R-:W4:Y:S01]  /*4c90*/  LDG.E.64.CONSTANT R176, desc[UR8][R50.64+0x385e70] ;  /* 0x385e700832b07981 */ /* 0x000f22000c1e9b00 */
[----:B------:R-:W-:Y:S02]  /*4ca0*/  DADD R110, -R76, R110 ;  /* 0x000000004c6e7229 */ /* 0x000fe4000000016e */
[----:B------:R-:W-:Y:S02]  /*4cb0*/  DADD R58, R58, -R28 ;  /* 0x000000003a3a7229 */ /* 0x000fe4000000081c */
[----:B------:R-:W-:-:S02]  /*4cc0*/  DMUL R56, R142, R56 ;  /* 0x000000388e387228 */ /* 0x000fc40000000000 */
[----:B------:R-:W-:Y:S01]  /*4cd0*/  DADD R112, -R78, R112 ;  /* 0x000000004e707229 */ /* 0x000fe20000000170 */
[----:B------:R-:W4:Y:S01]  /*4ce0*/  LDG.E.64.CONSTANT R142, desc[UR8][R40.64+0x386810] ;  /* 0x38681008288e7981 */ /* 0x000f22000c1e9b00 */
[----:B------:R-:W-:Y:S02]  /*4cf0*/  DADD R60, R60, -R24 ;  /* 0x000000003c3c7229 */ /* 0x000fe40000000818 */
[----:B------:R-:W-:Y:S02]  /*4d00*/  DFMA R136, R148, R180, R136 ;  /* 0x000000b49488722b */ /* 0x000fe40000000088 */
[----:B------:R-:W-:Y:S01]  /*4d10*/  DMUL R48, R126, R48 ;  /* 0x000000307e307228 */ /* 0x000fe20000000000 */
[----:B------:R-:W4:Y:S01]  /*4d20*/  LDG.E.64.CONSTANT R148, desc[UR8][R40.64+0x387180] ;  /* 0x3871800828947981 */ /* 0x000f22000c1e9b00 */
[----:B------:R-:W-:Y:S02]  /*4d30*/  DMUL R126, R138, R126 ;  /* 0x0000007e8a7e7228 */ /* 0x000fe40000000000 */
[----:B------:R-:W-:Y:S01]  /*4d40*/  DADD R182, -R182, R200 ;  /* 0x00000000b6b67229 */ /* 0x000fe200000001c8 */
[----:B------:R-:W4:Y:S01]  /*4d50*/  LDG.E.64.CONSTANT R180, desc[UR8][R50.64+0x385e88] ;  /* 0x385e880832b47981 */ /* 0x000f22000c1e9b00 */
[----:B------:R-:W-:-:S02]  /*4d60*/  DADD R188, -R188, R206 ;  /* 0x00000000bcbc7229 */ /* 0x000fc400000001ce */
[----:B------:R-:W-:Y:S01]  /*4d70*/  DFMA R66, R66, 8, R100 ;  /* 0x402000004242782b */ /* 0x000fe20000000064 */
[----:B------:R-:W4:Y:S01]  /*4d80*/  LDG.E.64.CONSTANT R206, desc[UR8][R36.64+0x386808] ;  /* 0x3868080824ce7981 */ /* 0x000f22000c1e9b00 */
[----:B------:R-:W-:Y:S02]  /*4d90*/  DMUL R186, R128, R186 ;  /* 0x000000ba80ba7228 */ /* 0x000fe40000000000 */
[----:B------:R-:W-:Y:S01]  /*4da0*/  DADD R198, R198, -R214 ;  /* 0x00000000c6c67229 */ /* 0x000fe200000008d6 */
[----:B------:R-:W4:Y:S01]  /*4db0*/  LDG.E.64.CONSTANT R100, desc[UR8][R38.64+0x386808] ;  /* 0x3868080826647981 */ /* 0x000f22000c1e9b00 */
[----:B------:R-:W-:Y:S02]  /*4dc0*/  DFMA R208, R208, 8, R210 ;  /* 0x40200000d0d0782b */ /* 0x000fe400000000d2 */
[----:B------:R-:W-:Y:S02]  /*4dd0*/  DFMA R58, R110, 8, R58 ;  /* 0x402000006e3a782b */ /* 0x000fe4000000003a */
[----:B------:R-:W-:Y:S01]  /*4de0*/  DMUL R56, R56, 8 ;  /* 0x4020000038387828 */ /* 0x000fe20000000000 */
[----:B------:R-:W4:Y:S01]  /*4df0*/  LDG.E.64.CONSTANT R110, desc[UR8][R36.64+0x385500] ;  /* 0x38550008246e7981 */ /* 0x000f22000c1e9b00 */
[----:B------:R-:W-:-:S02]  /*4e00*/  DFMA R60, R112, 8, R60 ;  /* 0x40200000703c782b */ /* 0x000fc4000000003c */
[----:B------:R-:W-:Y:S01]  /*4e10*/  DFMA R48, R138, R136, R48 ;  /* 0x000000888a30722b */ /* 0x000fe20000000030 */
[----:B------:R-:W4:Y:S01]  /*4e20*/  LDG.E.64.CONSTANT R112, desc[UR8][R38.64+0x3867f8] ;  /* 0x3867f80826707981 */ /* 0x000f22000c1e9b00 */
[----:B------:R-:W-:Y:S02]  /*4e30*/  DFMA R182, R182, 8, R192 ;  /* 0x40200000b6b6782b */ /* 0x000fe400000000c0 */
[----:B------:R-:W-:Y:S01]  /*4e40*/  DMUL R186, R186, 8 ;  /* 0x40200000baba7828 */ /* 0x000fe20000000000 */
[----:B------:R-:W4:Y:S01]  /*4e50*/  LDG.E.64 R192, desc[UR8][R64.64+0x386800] ;  /* 0x3868000840c07981 */ /* 0x000f22000c1e1b00 */
[----:B------:R-:W-:Y:S02]  /*4e60*/  DFMA R188, R188, 8, R198 ;  /* 0x40200000bcbc782b */ /* 0x000fe400000000c6 */
[----:B------:R-:W-:Y:S02]  /*4e70*/  DFMA R66, -R164, R208, R66 ;  /* 0x000000d0a442722b */ /* 0x000fe40000000142 */
[----:B------:R-:W-:-:S02]  /*4e80*/  DFMA R56, R144, R58, -R56 ;  /* 0x0000003a9038722b */ /* 0x000fc40000000838 */
[----:B------:R-:W-:Y:S01]  /*4e90*/  DMUL R126, R126, UR10 ;  /* 0x0000000a7e7e7c28 */ /* 0x000fe20008000000 */
[----:B------:R-:W4:Y:S01]  /*4ea0*/  LDG.E.64.CONSTANT R144, desc[UR8][R40.64+0x3867f0] ;  /* 0x3867f00828907981 */ /* 0x000f22000c1e9b00 */
[----:B------:R-:W-:Y:S02]  /*4eb0*/  DMUL R60, R146, R60 ;  /* 0x0000003c923c7228 */ /* 0x000fe40000000000 */
[----:B------:R-:W-:Y:S01]  /*4ec0*/  DADD R114, -R80, R114 ;  /* 0x0000000050727229 */ /* 0x000fe20000000172 */
[----:B------:R-:W4:Y:S01]  /*4ed0*/  LDG.E.64.CONSTANT R146, desc[UR8][R40.64+0x385e80] ;  /* 0x385e800828927981 */ /* 0x000f22000c1e9b00 */
[----:B--2---:R-:W-:Y:S02]  /*4ee0*/  DADD R62, R62, -R22 ;  /* 0x000000003e3e7229 */ /* 0x004fe40000000816 */
[----:B------:R-:W-:Y:S02]  /*4ef0*/  DMUL R138, R138, R156 ;  /* 0x0000009c8a8a7228 */ /* 0x000fe40000000000 */
[----:B------:R-:W-:-:S02]  /*4f00*/  DFMA R156, R156, R52, R48 ;  /* 0x000000349c9c722b */ /* 0x000fc40000000030 */
[----:B------:R-:W-:Y:S02]  /*4f10*/  DADD R184, -R184, R202 ;  /* 0x00000000b8b87229 */ /* 0x000fe400000001ca */
[----:B------:R-:W-:Y:S01]  /*4f20*/  DADD R194, R194, -R212 ;  /* 0x00000000c2c27229 */ /* 0x000fe200000008d4 */
[----:B------:R-:W2:Y:S01]  /*4f30*/  LDG.E.64.CONSTANT R202, desc[UR8][R36.64+0x3867f8] ;  /* 0x3867f80824ca7981 */ /* 0x000ea2000c1e9b00 */
[----:B------:R-:W-:Y:S02]  /*4f40*/  DFMA R182, R124, R182, -R186 ;  /* 0x000000b67cb6722b */ /* 0x000fe400000008ba */
[----:B------:R-:W-:Y:S01]  /*4f50*/  DMUL R188, R122, R188 ;  /* 0x000000bc7abc7228 */ /* 0x000fe20000000000 */
[----:B------:R-:W2:Y:S01]  /*4f60*/  LDG.E.64.CONSTANT R124, desc[UR8][R54.64+0x4ef7f0] ;  /* 0x4ef7f008367c7981 */ /* 0x000ea2000c1e9b00 */
[----:B------:R-:W-:Y:S02]  /*4f70*/  DADD R52, -R26, R24 ;  /* 0x000000001a347229 */ /* 0x000fe40000000118 */
[----:B------:R-:W-:Y:S01]  /*4f80*/  DMUL R66, R126, R66 ;  /* 0x000000427e427228 */ /* 0x000fe20000000000 */
[----:B------:R-:W2:Y:S01]  /*4f90*/  LDG.E.64.CONSTANT R122, desc[UR8][R54.64+0x4ef7f8] ;  /* 0x4ef7f808367a7981 */ /* 0x000ea2000c1e9b00 */
[----:B------:R-:W-:-:S02]  /*4fa0*/  DADD R48, R28, -R22 ;  /* 0x000000001c307229 */ /* 0x000fc40000000816 */
[----:B------:R-:W-:Y:S02]  /*4fb0*/  DFMA R56, R60, 8, R56 ;  /* 0x402000003c38782b */ /* 0x000fe40000000038 */
[----:B------:R-:W-:Y:S02]  /*4fc0*/  DFMA R62, R114, 8, R62 ;  /* 0x40200000723e782b */ /* 0x000fe4000000003e */
[----:B------:R-:W-:Y:S02]  /*4fd0*/  DFMA R184, R184, 8, R194 ;  /* 0x40200000b8b8782b */ /* 0x000fe400000000c2 */
[----:B------:R-:W-:Y:S01]  /*4fe0*/  DFMA R182, R188, 8, R182 ;  /* 0x40200000bcb6782b */ /* 0x000fe200000000b6 */
[----:B------:R-:W2:Y:S01]  /*4ff0*/  LDG.E.64.CONSTANT R194, desc[UR8][R36.64+0x386810] ;  /* 0x3868100824c27981 */ /* 0x000ea2000c1e9b00 */
[----:B------:R-:W-:Y:S02]  /*5000*/  DFMA R66, R156, UR12, R66 ;  /* 0x0000000c9c427c2b */ /* 0x000fe40008000042 */
[----:B------:R-:W-:Y:S01]  /*5010*/  DFMA R48, R52, 8, R48 ;  /* 0x402000003430782b */ /* 0x000fe20000000030 */
[----:B------:R-:W2:Y:S01]  /*5020*/  LDG.E.64.CONSTANT R156, desc[UR8][R40.64+0x387b00] ;  /* 0x387b0008289c7981 */ /* 0x000ea2000c1e9b00 */
[----:B------:R-:W-:-:S02]  /*5030*/  DFMA R68, R84, -8, R68 ;  /* 0xc02000005444782b */ /* 0x000fc40000000044 */
[----:B------:R-:W-:Y:S01]  /*5040*/  DFMA R56, -R164, R62, R56 ;  /* 0x0000003ea438722b */ /* 0x000fe20000000138 */
[----:B------:R-:W2:Y:S01]  /*5050*/  LDG.E.64.CONSTANT R188, desc[UR8][R50.64+0x387b10] ;  /* 0x387b100832bc7981 */ /* 0x000ea2000c1e9b00 */
[----:B------:R-:W-:Y:S02]  /*5060*/  DMUL R138, R138, UR10 ;  /* 0x0000000a8a8a7c28 */ /* 0x000fe40008000000 */
[----:B------:R-:W-:Y:S01]  /*5070*/  DFMA R182, -R130, R184, R182 ;  /* 0x000000b882b6722b */ /* 0x000fe200000001b6 */
[----:B------:R-:W2:Y:S01]  /*5080*/  LDG.E.64.CONSTANT R164, desc[UR8][R50.64+0x387b08] ;  /* 0x387b080832a47981 */ /* 0x000ea2000c1e9b00 */
[----:B------:R-:W-:Y:S02]  /*5090*/  DFMA R68, R120, 8, R68 ;  /* 0x402000007844782b */ /* 0x000fe40000000044 */
[----:B------:R-:W-:Y:S01]  /*50a0*/  DMUL R48, R170, R48 ;  /* 0x00000030aa307228 */ /* 0x000fe20000000000 */
        /* <DEDUP_REMOVED lines=29> */
[----:B------:R-:W3:Y:S04]  /*5280*/  LDG.E.64 R152, desc[UR8][R32.64+0x10] ;  /* 0x0000100820987981 */ /* 0x000ee8000c1e1b00 */
[----:B------:R1:W3:Y:S04]  /*5290*/  LDG.E.64.CONSTANT R40, desc[UR8][R50.64+0x385510] ;  /* 0x3855100832287981 */ /* 0x0002e8000c1e9b00 */
[----:B------:R0:W3:Y:S01]  /*52a0*/  LDG.E.64.CONSTANT R126, desc[UR8][R54.64+0x4ef808] ;  /* 0x4ef80808367e7981 */ /* 0x0000e2000c1e9b00 */
[----:B------:R-:W-:-:S02]  /*52b0*/  DADD R214, R88, -R106 ;  /* 0x0000000058d67229 */ /* 0x000fc4000000086a */
[----:B----4-:R-:W-:Y:S02]  /*52c0*/  DADD R154, -R106, R154 ;  /* 0x000000006a9a7229 */ /* 0x010fe4000000019a */
[----:B------:R-:W-:Y:S02]  /*52d0*/  DADD R90, -R90, R26 ;  /* 0x000000005a5a7229 */ /* 0x000fe4000000011a */
[C---:B------:R-:W-:Y:S02]  /*52e0*/  DADD R150, -R106.reuse, R150 ;  /* 0x000000006a967229 */ /* 0x040fe40000000196 */
[----:B------:R-:W-:Y:S02]  /*52f0*/  DADD R190, -R106, R190 ;  /* 0x000000006abe7229 */ /* 0x000fe400000001be */
[----:B------:R-:W-:Y:S02]  /*5300*/  DADD R92, -R92, R28 ;  /* 0x000000005c5c7229 */ /* 0x000fe4000000011c */
[----:B------:R-:W-:-:S02]  /*5310*/  DADD R94, -R94, R24 ;  /* 0x000000005e5e7229 */ /* 0x000fc40000000118 */
[----:B------:R-:W-:Y:S02]  /*5320*/  DADD R96, -R96, R22 ;  /* 0x0000000060607229 */ /* 0x000fe40000000116 */
[----:B--2---:R-:W-:Y:S02]  /*5330*/  DMUL R210, R202, 3 ;  /* 0x40080000cad27828 */ /* 0x004fe40000000000 */
[----:B------:R-:W-:Y:S02]  /*5340*/  DMUL R212, R112, 3 ;  /* 0x4008000070d47828 */ /* 0x000fe40000000000 */
[----:B---3--:R-:W-:-:S08]  /*5350*/  DMUL R200, R206, R56 ;  /* 0x00000038cec87228 */ /* 0x008fd00000000000 */
[----:B------:R-:W-:Y:S02]  /*5360*/  DFMA R208, R204, R52, R200 ;  /* 0x00000034ccd0722b */ /* 0x000fe400000000c8 */
[----:B------:R-:W-:Y:S02]  /*5370*/  DMUL R202, R202, R132 ;  /* 0x00000084caca7228 */ /* 0x000fe40000000000 */
[----:B------:R-:W-:-:S04]  /*5380*/  DMUL R196, R170, R130 ;  /* 0x00000082aac47228 */ /* 0x000fc80000000000 */
[-C--:B------:R-:W-:Y:S02]  /*5390*/  DFMA R208, R104, R58.reuse, R208 ;  /* 0x0000003a68d0722b */ /* 0x080fe400000000d0 */
[--C-:B-1----:R-:W-:Y:S02]  /*53a0*/  DFMA R50, -R118, R58, R202.reuse ;  /* 0x0000003a7632722b */ /* 0x102fe400000001ca */
[----:B------:R-:W-:Y:S02]  /*53b0*/  DMUL R206, R206, 3 ;  /* 0x40080000cece7828 */ /* 0x000fe40000000000 */
[----:B------:R-:W-:Y:S02]  /*53c0*/  DFMA R202, R194, R62, R202 ;  /* 0x0000003ec2ca722b */ /* 0x000fe400000000ca */
[----:B------:R-:W-:Y:S02]  /*53d0*/  DFMA R70, R70, R186, R196 ;  /* 0x000000ba4646722b */ /* 0x000fe400000000c4 */
[----:B------:R-:W-:-:S02]  /*53e0*/  DFMA R208, R132, R210, R208 ;  /* 0x000000d284d0722b */ /* 0x000fc400000000d0 */
[----:B0-----:R-:W-:Y:S02]  /*53f0*/  DMUL R54, R52, R66 ;  /* 0x0000004234367228 */ /* 0x001fe40000000000 */
[----:B------:R-:W-:Y:S02]  /*5400*/  DFMA R202, R56, R206, R202 ;  /* 0x000000ce38ca722b */ /* 0x000fe400000000ca */
[----:B------:R-:W-:-:S04]  /*5410*/  DFMA R70, R104, R60, R70 ;  /* 0x0000003c6846722b */ /* 0x000fc80000000046 */
[----:B------:R-:W-:Y:S02]  /*5420*/  DFMA R206, R208, 2, R54 ;  /* 0x40000000d0ce782b */ /* 0x000fe40000000036 */
[----:B------:R-:W-:Y:S02]  /*5430*/  DMUL R54, R68, R98 ;  /* 0x0000006244367228 */ /* 0x000fe40000000000 */
[----:B------:R-:W-:Y:S02]  /*5440*/  DMUL R88, R56, R100 ;  /* 0x0000006438587228 */ /* 0x000fe40000000000 */
[-C--:B------:R-:W-:Y:S02]  /*5450*/  DMUL R86, R86, R198.reuse ;  /* 0x000000c656567228 */ /* 0x080fe40000000000 */
[----:B------:R-:W-:Y:S02]  /*5460*/  DMUL R204, R204, 0.75 ;  /* 0x3fe80000cccc7828 */ /* 0x000fe40000000000 */
[----:B------:R-:W-:-:S02]  /*5470*/  DFMA R70, R116, R198, R70 ;  /* 0x000000c67446722b */ /* 0x000fc40000000046 */
[----:B------:R-:W-:Y:S02]  /*5480*/  DFMA R198, R110, R114, R54 ;  /* 0x000000726ec6722b */ /* 0x000fe40000000036 */
[----:B------:R-:W-:Y:S02]  /*5490*/  DADD R210, R206, R88 ;  /* 0x00000000ced27229 */ /* 0x000fe40000000058 */
[----:B------:R-:W-:Y:S02]  /*54a0*/  DFMA R206, -R118, R60, R86 ;  /* 0x0000003c76ce722b */ /* 0x000fe40000000156 */
[----:B------:R-:W-:Y:S02]  /*54b0*/  DFMA R116, -R204, R52, R50 ;  /* 0x00000034cc74722b */ /* 0x000fe40000000132 */
[----:B------:R-:W-:Y:S02]  /*54c0*/  DMUL R194, R194, 0.75 ;  /* 0x3fe80000c2c27828 */ /* 0x000fe40000000000 */
[----:B------:R-:W-:-:S02]  /*54d0*/  DFMA R200, -R118, R58, R200 ;  /* 0x0000003a76c8722b */ /* 0x000fc400000001c8 */
[----:B------:R-:W-:Y:S02]  /*54e0*/  DMUL R204, R108, 3 ;  /* 0x400800006ccc7828 */ /* 0x000fe40000000000 */
[----:B------:R-:W-:Y:S02]  /*54f0*/  DFMA R198, R104, R128, R198 ;  /* 0x0000008068c6722b */ /* 0x000fe400000000c6 */
[----:B------:R-:W-:Y:S02]  /*5500*/  DMUL R208, R132, R112 ;  /* 0x0000007084d07228 */ /* 0x000fe40000000000 */
[----:B------:R-:W-:Y:S02]  /*5510*/  DFMA R82, -R82, R186, R206 ;  /* 0x000000ba5252722b */ /* 0x000fe400000001ce */
[----:B------:R-:W-:Y:S02]  /*5520*/  DMUL R50, R134, 3 ;  /* 0x4008000086327828 */ /* 0x000fe40000000000 */
[----:B------:R-:W-:-:S02]  /*5530*/  DFMA R186, R62, -R194, R200 ;  /* 0x800000c23eba722b */ /* 0x000fc400000000c8 */
[----:B------:R-:W-:Y:S02]  /*5540*/  DFMA R202, R104, R58, R202 ;  /* 0x0000003a68ca722b */ /* 0x000fe400000000ca */
[----:B------:R-:W-:Y:S02]  /*5550*/  DFMA R194, R136, R204, R198 ;  /* 0x000000cc88c2722b */ /* 0x000fe400000000c6 */
[----:B------:R-:W-:Y:S02]  /*5560*/  DFMA R198, R116, 2, R208 ;  /* 0x4000000074c6782b */ /* 0x000fe400000000d0 */
[----:B------:R-:W-:Y:S02]  /*5570*/  DMUL R134, R134, 0.75 ;  /* 0x3fe8000086867828 */ /* 0x000fe40000000000 */
[----:B------:R-:W-:Y:S02]  /*5580*/  DFMA R210, R58, R50, R210 ;  /* 0x000000323ad2722b */ /* 0x000fe400000000d2 */
[----:B------:R-:W-:-:S02]  /*5590*/  DFMA R202, R202, 2, R208 ;  /* 0x40000000caca782b */ /* 0x000fc400000000d0 */
[----:B------:R-:W-:Y:S02]  /*55a0*/  DMUL R136, R108, R136 ;  /* 0x000000886c887228 */ /* 0x000fe40000000000 */
[----:B------:R-:W-:Y:S02]  /*55b0*/  DMUL R200, R66, 0.75 ;  /* 0x3fe8000042c87828 */ /* 0x000fe40000000000 */
[----:B------:R-:W-:Y:S02]  /*55c0*/  DFMA R198, R58, -R134, R198 ;  /* 0x800000863ac6722b */ /* 0x000fe400000000c6 */
[----:B------:R-:W-:Y:S02]  /*55d0*/  DFMA R210, R132, R212, R210 ;  /* 0x000000d484d2722b */ /* 0x000fe400000000d2 */
[----:B------:R-:W-:Y:S02]  /*55e0*/  DMUL R204, R100, 3 ;  /* 0x4008000064cc7828 */ /* 0x000fe40000000000 */
[----:B------:R-:W-:-:S02]  /*55f0*/  DFMA R132, R42, R44, R86 ;  /* 0x0000002c2a84722b */ /* 0x000fc40000000056 */
[----:B------:R-:W-:Y:S02]  /*5600*/  DFMA R202, R62, R140, R202 ;  /* 0x0000008c3eca722b */ /* 0x000fe400000000ca */
[----:B------:R-:W-:Y:S02]  /*5610*/  DFMA R86, -R118, R128, R136 ;  /* 0x000000807656722b */ /* 0x000fe40000000188 */
[----:B------:R-:W-:Y:S02]  /*5620*/  DFMA R198, R52, -R200, R198 ;  /* 0x800000c834c6722b */ /* 0x000fe400000000c6 */
[----:B------:R-:W-:Y:S02]  /*5630*/  DMUL R116, R110, 0.75 ;  /* 0x3fe800006e747828 */ /* 0x000fe40000000000 */
[----:B------:R-:W-:Y:S02]  /*5640*/  DADD R146, -R106, R146 ;  /* 0x000000006a927229 */ /* 0x000fe40000000192 */
[----:B------:R-:W-:-:S02]  /*5650*/  DMUL R52, R68, 3 ;  /* 0x4008000044347828 */ /* 0x000fc40000000000 */
[----:B------:R-:W-:Y:S02]  /*5660*/  DFMA R136, R36, R152, R136 ;  /* 0x000000982488722b */ /* 0x000fe40000000088 */
[----:B------:R-:W-:Y:S02]  /*5670*/  DFMA R202, R56, R204, R202 ;  /* 0x000000cc38ca722b */ /* 0x000fe400000000ca */
[----:B------:R-:W-:Y:S02]  /*5680*/  DFMA R86, -R116, R114, R86 ;  /* 0x000000727456722b */ /* 0x000fe40000000156 */
[----:B------:R-:W-:Y:S02]  /*5690*/  DMUL R146, R194, R146 ;  /* 0x00000092c2927228 */ /* 0x000fe40000000000 */
[----:B------:R-:W-:Y:S02]  /*56a0*/  DFMA R52, R98, R52, R136 ;  /* 0x000000346234722b */ /* 0x000fe40000000088 */
[----:B------:R-:W-:-:S02]  /*56b0*/  DFMA R202, R58, R50, R202 ;  /* 0x000000323aca722b */ /* 0x000fc400000000ca */
[C---:B------:R-:W-:Y:S02]  /*56c0*/  DFMA R196, -R118.reuse, R60, R196 ;  /* 0x0000003c76c4722b */ /* 0x040fe400000001c4 */
[----:B------:R-:W-:Y:S02]  /*56d0*/  DFMA R54, -R118, R128, R54 ;  /* 0x000000807636722b */ /* 0x000fe40000000136 */
[----:B------:R-:W-:Y:S02]  /*56e0*/  DMUL R56, R42, 0.75 ;  /* 0x3fe800002a387828 */ /* 0x000fe40000000000 */
[----:B------:R-:W-:Y:S02]  /*56f0*/  DMUL R50, R36, 0.75 ;  /* 0x3fe8000024327828 */ /* 0x000fe40000000000 */
[----:B------:R-:W-:Y:S02]  /*5700*/  DFMA R86, R86, R154, R146 ;  /* 0x0000009a5656722b */ /* 0x000fe40000000092 */
[----:B------:R-:W-:-:S02]  /*5710*/  DADD R148, -R106, R148 ;  /* 0x000000006a947229 */ /* 0x000fc40000000194 */
[----:B------:R-:W-:Y:S02]  /*5720*/  DFMA R52, R104, R128, R52 ;  /* 0x000000806834722b */ /* 0x000fe40000000034 */
[----:B------:R-:W-:Y:S02]  /*5730*/  DFMA R56, R44, -R56, R196 ;  /* 0x800000382c38722b */ /* 0x000fe400000000c4 */
[----:B------:R-:W-:Y:S02]  /*5740*/  DFMA R50, R152, -R50, R54 ;  /* 0x800000329832722b */ /* 0x000fe40000000036 */
[----:B------:R-:W-:Y:S02]  /*5750*/  DADD R156, -R106, R156 ;  /* 0x000000006a9c7229 */ /* 0x000fe4000000019c */
[----:B------:R-:W-:Y:S02]  /*5760*/  DFMA R52, R52, R148, R86 ;  /* 0x000000943434722b */ /* 0x000fe40000000056 */
[----:B------:R-:W-:-:S02]  /*5770*/  DADD R44, R158, -R38 ;  /* 0x000000009e2c7229 */ /* 0x000fc40000000826 */
[----:B------:R-:W-:Y:S02]  /*5780*/  DADD R54, -R160, R162 ;  /* 0x00000000a0367229 */ /* 0x000fe400000001a2 */
[----:B------:R-:W-:Y:S02]  /*5790*/  DFMA R186, R186, 2, R88 ;  /* 0x40000000baba782b */ /* 0x000fe40000000058 */
[----:B------:R-:W-:Y:S02]  /*57a0*/  DADD R88, R72, -R106 ;  /* 0x0000000048587229 */ /* 0x000fe4000000086a */
[----:B------:R-:W-:Y:S02]  /*57b0*/  DFMA R50, R50, R156, R52 ;  /* 0x0000009c3232722b */ /* 0x000fe40000000034 */
[----:B------:R-:W-:Y:S02]  /*57c0*/  DFMA R54, R54, 8, R44 ;  /* 0x402000003636782b */ /* 0x000fe4000000002c */
[----:B------:R-:W-:-:S02]  /*57d0*/  DFMA R186, R58, -R134, R186 ;  /* 0x800000863aba722b */ /* 0x000fc400000000ba */
[----:B------:R-:W-:Y:S02]  /*57e0*/  DMUL R72, R140, 0.75 ;  /* 0x3fe800008c487828 */ /* 0x000fe40000000000 */
[----:B------:R-:W-:Y:S02]  /*57f0*/  DADD R44, R178, -R172 ;  /* 0x00000000b22c7229 */ /* 0x000fe400000008ac */
[----:B------:R-:W-:Y:S02]  /*5800*/  DADD R52, -R176, R166 ;  /* 0x00000000b0347229 */ /* 0x000fe400000001a6 */
[----:B------:R-:W-:Y:S02]  /*5810*/  DADD R138, -R106, R138 ;  /* 0x000000006a8a7229 */ /* 0x000fe4000000018a */
[----:B------:R-:W-:Y:S02]  /*5820*/  DFMA R72, R62, -R72, R186 ;  /* 0x800000483e48722b */ /* 0x000fe400000000ba */
[----:B------:R-:W-:-:S02]  /*5830*/  DMUL R170, R170, 3 ;  /* 0x40080000aaaa7828 */ /* 0x000fc40000000000 */
[----:B------:R-:W-:Y:S02]  /*5840*/  DFMA R44, R52, 8, R44 ;  /* 0x40200000342c782b */ /* 0x000fe4000000002c */
[----:B------:R-:W-:Y:S02]  /*5850*/  DMUL R138, R210, R138 ;  /* 0x0000008ad28a7228 */ /* 0x000fe40000000000 */
[----:B------:R-:W-:Y:S02]  /*5860*/  DADD R144, -R106, R144 ;  /* 0x000000006a907229 */ /* 0x000fe40000000190 */
[----:B------:R-:W-:Y:S02]  /*5870*/  DMUL R54, R112, R54 ;  /* 0x0000003670367228 */ /* 0x000fe40000000000 */
[----:B------:R-:W-:Y:S02]  /*5880*/  DADD R52, R168, -R164 ;  /* 0x00000000a8347229 */ /* 0x000fe400000008a4 */
[----:B------:R-:W-:-:S02]  /*5890*/  DADD R62, -R180, R174 ;  /* 0x00000000b43e7229 */ /* 0x000fc400000001ae */
[----:B------:R-:W-:Y:S02]  /*58a0*/  DADD R74, R74, -R122 ;  /* 0x000000004a4a7229 */ /* 0x000fe4000000087a */
[----:B------:R-:W-:Y:S02]  /*58b0*/  DMUL R70, R70, R214 ;  /* 0x000000d646467228 */ /* 0x000fe40000000000 */
[----:B------:R-:W-:Y:S02]  /*58c0*/  DFMA R130, R130, R170, R132 ;  /* 0x000000aa8282722b */ /* 0x000fe40000000084 */
[----:B------:R-:W-:Y:S02]  /*58d0*/  DFMA R138, R198, R144, R138 ;  /* 0x00000090c68a722b */ /* 0x000fe4000000008a */
[----:B------:R-:W-:Y:S02]  /*58e0*/  DMUL R54, R54, 8 ;  /* 0x4020000036367828 */ /* 0x000fe40000000000 */
[----:B------:R-:W-:-:S02]  /*58f0*/  DFMA R52, R62, 8, R52 ;  /* 0x402000003e34782b */ /* 0x000fc40000000034 */
[----:B------:R-:W-:Y:S02]  /*5900*/  DFMA R74, R90, 8, R74 ;  /* 0x402000005a4a782b */ /* 0x000fe4000000004a */
[----:B------:R-:W-:Y:S02]  /*5910*/  DADD R160, -R160, R180 ;  /* 0x00000000a0a07229 */ /* 0x000fe400000001b4 */
[----:B------:R-:W-:Y:S02]  /*5920*/  DADD R176, R176, -R182 ;  /* 0x00000000b0b07229 */ /* 0x000fe400000008b6 */
[--C-:B------:R-:W-:Y:S02]  /*5930*/  DADD R166, R166, -R46.reuse ;  /* 0x00000000a6a67229 */ /* 0x100fe4000000082e */
[----:B------:R-:W-:Y:S02]  /*5940*/  DADD R182, -R182, R46 ;  /* 0x00000000b6b67229 */ /* 0x000fe4000000012e */
[----:B------:R-:W-:-:S02]  /*5950*/  DFMA R70, R82, R88, R70 ;  /* 0x000000585246722b */ /* 0x000fc40000000046 */
[----:B------:R-:W-:Y:S02]  /*5960*/  DFMA R130, R104, R60, R130 ;  /* 0x0000003c6882722b */ /* 0x000fe40000000082 */
[----:B------:R-:W-:Y:S02]  /*5970*/  DFMA R138, R202, R150, R138 ;  /* 0x00000096ca8a722b */ /* 0x000fe4000000008a */
[----:B------:R-:W-:Y:S02]  /*5980*/  DADD R142, -R106, R142 ;  /* 0x000000006a8e7229 */ /* 0x000fe4000000018e */
[----:B------:R-:W-:Y:S02]  /*5990*/  DFMA R44, R66, R44, -R54 ;  /* 0x0000002c422c722b */ /* 0x000fe40000000836 */
[----:B------:R-:W-:Y:S02]  /*59a0*/  DMUL R52, R100, R52 ;  /* 0x0000003464347228 */ /* 0x000fe40000000000 */
[----:B------:R-:W-:-:S02]  /*59b0*/  DADD R46, R40, -R188 ;  /* 0x00000000282e7229 */ /* 0x000fc400000008bc */
[----:B------:R-:W-:Y:S02]  /*59c0*/  DADD R76, R76, -R124 ;  /* 0x000000004c4c7229 */ /* 0x000fe4000000087c */
[----:B------:R-:W-:Y:S02]  /*59d0*/  DMUL R74, R112, R74 ;  /* 0x0000004a704a7228 */ /* 0x000fe40000000000 */
[----:B------:R-:W-:Y:S02]  /*59e0*/  DADD R78, R78, -R126 ;  /* 0x000000004e4e7229 */ /* 0x000fe4000000087e */
[----:B------:R-:W-:Y:S02]  /*59f0*/  DFMA R160, R160, 8, R176 ;  /* 0x40200000a0a0782b */ /* 0x000fe400000000b0 */
[----:B------:R-:W-:Y:S02]  /*5a00*/  DMUL R50, R128, R50 ;  /* 0x0000003280327228 */ /* 0x000fe40000000000 */
[----:B------:R-:W-:-:S02]  /*5a10*/  DFMA R70, R130, R190, R70 ;  /* 0x000000be8246722b */ /* 0x000fc40000000046 */
[----:B------:R-:W-:Y:S02]  /*5a20*/  DFMA R72, R72, R142, R138 ;  /* 0x0000008e4848722b */ /* 0x000fe4000000008a */
[----:B------:R-:W-:Y:S02]  /*5a30*/  DADD R184, -R106, R184 ;  /* 0x000000006ab87229 */ /* 0x000fe400000001b8 */
[----:B------:R-:W-:Y:S02]  /*5a40*/  DFMA R44, R52, 8, R44 ;  /* 0x40200000342c782b */ /* 0x000fe4000000002c */
[----:B------:R-:W-:Y:S02]  /*5a50*/  DFMA R46, R182, 8, R46 ;  /* 0x40200000b62e782b */ /* 0x000fe4000000002e */
[----:B------:R-:W-:Y:S02]  /*5a60*/  DMUL R128, R58, R128 ;  /* 0x000000803a807228 */ /* 0x000fe40000000000 */
[----:B------:R-:W-:-:S02]  /*5a70*/  DFMA R76, R92, 8, R76 ;  /* 0x402000005c4c782b */ /* 0x000fc4000000004c */
[----:B------:R-:W-:Y:S02]  /*5a80*/  DMUL R74, R74, 8 ;  /* 0x402000004a4a7828 */ /* 0x000fe40000000000 */
[----:B------:R-:W-:Y:S02]  /*5a90*/  DADD R158, -R158, R168 ;  /* 0x000000009e9e7229 */ /* 0x000fe400000001a8 */
[----:B------:R-:W-:Y:S02]  /*5aa0*/  DADD R162, -R162, R174 ;  /* 0x00000000a2a27229 */ /* 0x000fe400000001ae */
[----:B------:R-:W-:Y:S02]  /*5ab0*/  DFMA R78, R94, 8, R78 ;  /* 0x402000005e4e782b */ /* 0x000fe4000000004e */
[----:B------:R-:W-:Y:S02]  /*5ac0*/  DADD R40, R178, -R40 ;  /* 0x00000000b2287229 */ /* 0x000fe40000000828 */
[----:B------:R-:W-:-:S02]  /*5ad0*/  DMUL R160, R108, R160 ;  /* 0x000000a06ca07228 */ /* 0x000fc40000000000 */
[----:B------:R-:W-:Y:S02]  /*5ae0*/  DFMA R50, R58, R72, R50 ;  /* 0x000000483a32722b */ /* 0x000fe40000000032 */
[----:B------:R-:W-:Y:S02]  /*5af0*/  DFMA R56, R56, R184, R70 ;  /* 0x000000b83838722b */ /* 0x000fe40000000046 */
[----:B------:R-:W-:Y:S02]  /*5b00*/  DFMA R44, -R140, R46, R44 ;  /* 0x0000002e8c2c722b */ /* 0x000fe4000000012c */
[----:B------:R-:W-:Y:S02]  /*5b10*/  DMUL R128, R128, UR10 ;  /* 0x0000000a80807c28 */ /* 0x000fe40008000000 */
[----:B------:R-:W-:Y:S02]  /*5b20*/  DFMA R74, R66, R76, -R74 ;  /* 0x0000004c424a722b */ /* 0x000fe4000000084a */
[----:B------:R-:W-:-:S02]  /*5b30*/  DMUL R78, R100, R78 ;  /* 0x0000004e644e7228 */ /* 0x000fc40000000000 */
[----:B------:R-:W-:Y:S02]  /*5b40*/  DFMA R162, R162, 8, R166 ;  /* 0x40200000a2a2782b */ /* 0x000fe400000000a6 */
[----:B------:R-:W-:Y:S02]  /*5b50*/  DFMA R40, R158, 8, R40 ;  /* 0x402000009e28782b */ /* 0x000fe40000000028 */
[----:B------:R-:W-:Y:S02]  /*5b60*/  DADD R80, R80, -R120 ;  /* 0x0000000050507229 */ /* 0x000fe40000000878 */
[----:B------:R-:W-:Y:S02]  /*5b70*/  DMUL R160, R160, 8 ;  /* 0x40200000a0a07828 */ /* 0x000fe40000000000 */
[----:B------:R-:W-:Y:S02]  /*5b80*/  DFMA R50, R60, R56, R50 ;  /* 0x000000383c32722b */ /* 0x000fe40000000032 */
[----:B------:R-:W-:-:S02]  /*5b90*/  DMUL R44, R128, R44 ;  /* 0x0000002c802c7228 */ /* 0x000fc40000000000 */
[----:B------:R-:W-:Y:S02]  /*5ba0*/  DADD R38, -R38, R164 ;  /* 0x0000000026267229 */ /* 0x000fe400000001a4 */
[----:B------:R-:W-:Y:S02]  /*5bb0*/  DFMA R74, R78, 8, R74 ;  /* 0x402000004e4a782b */ /* 0x000fe4000000004a */
[----:B------:R-:W-:Y:S02]  /*5bc0*/  DFMA R80, R96, 8, R80 ;  /* 0x402000006050782b */ /* 0x000fe40000000050 */
[----:B------:R-:W-:Y:S02]  /*5bd0*/  DMUL R162, R68, R162 ;  /* 0x000000a244a27228 */ /* 0x000fe40000000000 */
[----:B------:R-:W-:Y:S02]  /*5be0*/  DADD R172, R172, -R188 ;  /* 0x00000000acac7229 */ /* 0x000fe400000008bc */
[----:B------:R-:W-:-:S02]  /*5bf0*/  DFMA R40, R110, R40, -R160 ;  /* 0x000000286e28722b */ /* 0x000fc400000008a0 */
[----:B------:R-:W-:Y:S02]  /*5c00*/  DMUL R58, R58, R60 ;  /* 0x0000003c3a3a7228 */ /* 0x000fe40000000000 */
[----:B------:R-:W-:Y:S02]  /*5c10*/  DFMA R44, R50, UR12, R44 ;  /* 0x0000000c322c7c2b */ /* 0x000fe4000800002c */
[----:B------:R-:W-:Y:S02]  /*5c20*/  DFMA R84, R102, -8, R84 ;  /* 0xc02000006654782b */ /* 0x000fe40000000054 */
[----:B------:R-:W-:Y:S02]  /*5c30*/  DFMA R74, -R140, R80, R74 ;  /* 0x000000508c4a722b */ /* 0x000fe4000000014a */
[----:B------:R-:W-:Y:S02]  /*5c40*/  DFMA R38, R38, 8, R172 ;  /* 0x402000002626782b */ /* 0x000fe400000000ac */
[----:B------:R-:W-:-:S02]  /*5c50*/  DFMA R40, R162, 8, R40 ;  /* 0x40200000a228782b */ /* 0x000fc40000000028 */
[----:B------:R-:W-:Y:S02]  /*5c60*/  DADD R50, -R122, R126 ;  /* 0x000000007a327229 */ /* 0x000fe4000000017e */
[----:B------:R-:W-:Y:S02]  /*5c70*/  DADD R46, R124, -R120 ;  /* 0x000000007c2e7229 */ /* 0x000fe40000000878 */
[----:B------:R-:W-:Y:S02]  /*5c80*/  DMUL R58, R58, UR10 ;  /* 0x0000000a3a3a7c28 */ /* 0x000fe40008000000 */
[----:B------:R-:W-:Y:S02]  /*5c90*/  DFMA R84, R48, 8, R84 ;  /* 0x402000003054782b */ /* 0x000fe40000000054 */
[----:B------:R-:W-:Y:S02]  /*5ca0*/  DFMA R38, -R36, R38, R40 ;  /* 0x000000262426722b */ /* 0x000fe40000000128 */
[----:B------:R-:W-:-:S02]  /*5cb0*/  DFMA R46, R50, 8, R46 ;  /* 0x40200000322e782b */ /* 0x000fc4000000002e */
[----:B------:R-:W-:Y:S01]  /*5cc0*/  DFMA R44, R58, R74, R44 ;  /* 0x0000004a3a2c722b */ /* 0x000fe2000000002c */
[----:B------:R-:W-:-:S05]  /*5cd0*/  UIADD3 UR4, UPT, UPT, UR4, 0x3, URZ ;  /* 0x0000000304047890 */ /* 0x000fca000fffe0ff */
[----:B------:R-:W-:Y:S02]  /*5ce0*/  DFMA R46, -R42, R46, R84 ;  /* 0x0000002e2a2e722b */ /* 0x000fe40000000154 */
[----:B------:R-:W-:Y:S01]  /*5cf0*/  DFMA R38, R128, R38, R44 ;  /* 0x000000268026722b */ /* 0x000fe2000000002c */
[----:B------:R-:W-:-:S07]  /*5d00*/  ISETP.NE.AND P1, PT, R244, UR4, PT ;  /* 0x00000004f4007c0c */ /* 0x000fce000bf25270 */
[----:B------:R-:W-:-:S08]  /*5d10*/  DFMA R38, R58, R46, R38 ;  /* 0x0000002e3a26722b */ /* 0x000fd00000000026 */
[----:B------:R-:W-:Y:S01]  /*5d20*/  DFMA R38, R38, UR14, R192 ;  /* 0x0000000e26267c2b */ /* 0x000fe200080000c0 */
[----:B------:R-:W-:-:S06]  /*5d30*/  VIADD R245, R245, 0x6 ;  /* 0x00000006f5f57836 */ /* 0x000fcc0000000000 */
[----:B------:R0:W-:Y:S01]  /*5d40*/  STG.E.64 desc[UR8][R64.64+0x386800], R38 ;  /* 0x3868002640007986 */ /* 0x0001e2000c101b08 */
[----:B------:R-:W-:Y:S05]  /*5d50*/  @P1 BRA `(.L_x_46) ;  /* 0xffffffa400a81947 */ /* 0x000fea000383ffff */
.L_x_45:
[----:B------:R-:W-:Y:S05]  /*5d60*/  @!P0 EXIT ;  /* 0x000000000000894d */ /* 0x000fea0003800000 */
[----:B------:R-:W-:Y:S01]  /*5d70*/  IMAD.WIDE.U32 R30, R245, 0xb4800, R30 ;  /* 0x000b4800f51e7825 */ /* 0x000fe200078e001e */
[----:B------:R-:W1:Y:S01]  /*5d80*/  LDC.64 R22, c[0x0][0x3d0] ;  /* 0x0000f400ff167b82 */ /* 0x000e620000000a00 */
[----:B------:R-:W2:Y:S02]  /*5d90*/  LDCU.64 UR10, c[0x0][0x398] ;  /* 0x00007300ff0a77ac */ /* 0x000ea40008000a00 */
[----:B------:R-:W-:Y:S01]  /*5da0*/  IMAD.WIDE.U32 R30, R4, 0x8, R30 ;  /* 0x00000008041e7825 */ /* 0x000fe200078e001e */
[----:B------:R-:W3:Y:S04]  /*5db0*/  LDCU.64 UR12, c[0x0][0x380] ;  /* 0x00007000ff0c77ac */ /* 0x000ee80008000a00 */
[----:B------:R-:W4:Y:S01]  /*5dc0*/  LDC.64 R28, c[0x0][0x3d0] ;  /* 0x0000f400ff1c7b82 */ /* 0x000f220000000a00 */
[----:B------:R0:W5:Y:S01]  /*5dd0*/  LDG.E.64.CONSTANT R10, desc[UR8][R30.64+-0x10] ;  /* 0xfffff0081e0a7981 */ /* 0x000162000c1e9b00 */
[----:B------:R-:W-:Y:S01]  /*5de0*/  IMAD.WIDE.U32 R18, R0, UR5, RZ ;  /* 0x0000000500127c25 */ /* 0x000fe2000f8e00ff */
[----:B------:R-:W0:Y:S02]  /*5df0*/  LDCU.64 UR14, c[0x0][0x3a8] ;  /* 0x00007500ff0e77ac */ /* 0x000e240008000a00 */
[----:B------:R0:W5:Y:S03]  /*5e00*/  LDG.E.64.CONSTANT R12, desc[UR8][R30.64+-0x8] ;  /* 0xfffff8081e0c7981 */ /* 0x000166000c1e9b00 */
[----:B------:R-:W4:Y:S01]  /*5e10*/  LDC.64 R24, c[0x0][0x3b8] ;  /* 0x0000ee00ff187b82 */ /* 0x000f220000000a00 */
[----:B------:R-:W3:Y:S01]  /*5e20*/  LDCU.64 UR16, c[0x0][0x3b0] ;  /* 0x00007600ff1077ac */ /* 0x000ee20008000a00 */
[----:B------:R0:W5:Y:S04]  /*5e30*/  LDG.E.64.CONSTANT R14, desc[UR8][R30.64+0x8] ;  /* 0x000008081e0e7981 */ /* 0x000168000c1e9b00 */
[----:B------:R0:W5:Y:S01]  /*5e40*/  LDG.E.64.CONSTANT R16, desc[UR8][R30.64+0x10] ;  /* 0x000010081e107981 */ /* 0x000162000c1e9b00 */
[C---:B------:R-:W-:Y:S01]  /*5e50*/  SHF.L.U64.HI R221, R18.reuse, 0x3, R19 ;  /* 0x0000000312dd7819 */ /* 0x040fe20000010213 */
[----:B------:R-:W4:Y:S01]  /*5e60*/  LDC.64 R26, c[0x0][0x3a0] ;  /* 0x0000e800ff1a7b82 */ /* 0x000f220000000a00 */
[----:B------:R-:W-:Y:S01]  /*5e70*/  SHF.L.U32 R220, R18, 0x3, RZ ;  /* 0x0000000312dc7819 */ /* 0x000fe200000006ff */
[----:B------:R-:W-:-:S04]  /*5e80*/  IMAD.WIDE.U32 R18, R7, 0x980, RZ ;  /* 0x0000098007127825 */ /* 0x000fc800078e00ff */
[----:B------:R-:W-:-:S04]  /*5e90*/  IMAD.HI.U32 R0, R6, -0x55555555, RZ ;  /* 0xaaaaaaab06007827 */ /* 0x000fc800078e00ff */
[----:B------:R-:W-:Y:S01]  /*5ea0*/  IMAD.WIDE.U32 R220, R3, 0x8, R220 ;  /* 0x0000000803dc7825 */ /* 0x000fe200078e00dc */
[----:B------:R-:W-:-:S03]  /*5eb0*/  SHF.R.U32.HI R215, RZ, 0x2, R0 ;  /* 0x00000002ffd77819 */ /* 0x000fc60000011600 */
[----:B------:R-:W-:Y:S01]  /*5ec0*/  IMAD.WIDE.U32 R6, R2, UR6, RZ ;  /* 0x0000000602067c25 */ /* 0x000fe2000f8e00ff */
[C---:B--2---:R-:W-:Y:S02]  /*5ed0*/  IADD3 R0, P0, PT, R220.reuse, UR10, RZ ;  /* 0x0000000adc007c10 */ /* 0x044fe4000ff1e0ff */
[C---:B---3--:R-:W-:Y:S01]  /*5ee0*/  IADD3 R216, P2, PT, R220.reuse, UR16, RZ ;  /* 0x00000010dcd87c10 */ /* 0x048fe2000ff5e0ff */
[----:B------:R-:W-:Y:S01]  /*5ef0*/  IMAD.WIDE.U32 R20, R5, 0x980, RZ ;  /* 0x0000098005147825 */ /* 0x000fe200078e00ff */
[----:B------:R-:W-:Y:S02]  /*5f00*/  IADD3.X R210, PT, PT, R221, UR11, RZ, P0, !PT ;  /* 0x0000000bddd27c10 */ /* 0x000fe400087fe4ff */
[----:B0-----:R-:W-:Y:S01]  /*5f10*/  IADD3 R212, P0, PT, R220, UR14, RZ ;  /* 0x0000000edcd47c10 */ /* 0x001fe2000ff1e0ff */
[----:B------:R-:W-:-:S03]  /*5f20*/  IMAD.WIDE.U32 R208, R245, 0xb4800, R18 ;  /* 0x000b4800f5d07825 */ /* 0x000fc600078e0012 */
[----:B------:R-:W-:Y:S01]  /*5f30*/  IADD3.X R218, PT, PT, R221, UR15, RZ, P0, !PT ;  /* 0x0000000fddda7c10 */ /* 0x000fe200087fe4ff */
[----:B------:R-:W-:-:S04]  /*5f40*/  IMAD.WIDE.U32 R2, R6, 0x980, R20 ;  /* 0x0000098006027825 */ /* 0x000fc800078e0014 */
[----:B------:R-:W-:Y:S02]  /*5f50*/  IMAD R213, R7, 0x980, RZ ;  /* 0x0000098007d57824 */ /* 0x000fe400078e02ff */
[----:B------:R-:W-:Y:S01]  /*5f60*/  IMAD.MOV.U32 R211, RZ, RZ, R208 ;  /* 0x000000ffffd37224 */ /* 0x000fe200078e00d0 */
[----:B------:R-:W-:Y:S01]  /*5f70*/  IADD3 R208, P1, PT, R220, UR12, RZ ;  /* 0x0000000cdcd07c10 */ /* 0x000fe2000ff3e0ff */
[----:B-1----:R-:W-:Y:S01]  /*5f80*/  IMAD.WIDE.U32 R6, R245, 0x8, R22 ;  /* 0x00000008f5067825 */ /* 0x002fe200078e0016 */
[C---:B------:R-:W-:Y:S02]  /*5f90*/  IADD3.X R220, PT, PT, R221.reuse, UR17, RZ, P2, !PT ;  /* 0x00000011dddc7c10 */ /* 0x040fe400097fe4ff */
[----:B------:R-:W-:Y:S01]  /*5fa0*/  IADD3.X R214, PT, PT, R221, UR13, RZ, P1, !PT ;  /* 0x0000000dddd67c10 */ /* 0x000fe20008ffe4ff */
[----:B------:R-:W-:Y:S01]  /*5fb0*/  IMAD R215, R215, 0x3, -R8 ;  /* 0x00000003d7d77824 */ /* 0x000fe200078e0a08 */
[----:B------:R-:W-:Y:S01]  /*5fc0*/  IADD3 R22, P1, PT, R6, 0x10, RZ ;  /* 0x0000001006167810 */ /* 0x000fe20007f3e0ff */
[----:B----4-:R-:W-:Y:S01]  /*5fd0*/  IMAD.WIDE.U32 R8, R4, 0x8, R24 ;  /* 0x0000000804087825 */ /* 0x010fe200078e0018 */
[----:B------:R-:W-:-:S02]  /*5fe0*/  IADD3 R6, P0, PT, R28, -0x8, RZ ;  /* 0xfffffff81c067810 */ /* 0x000fc40007f1e0ff */
[----:B------:R-:W-:Y:S01]  /*5ff0*/  IADD3.X R23, PT, PT, RZ, R7, RZ, P1, !PT ;  /* 0x00000007ff177210 */ /* 0x000fe20000ffe4ff */
[----:B------:R-:W-:Y:S01]  /*6000*/  IMAD.WIDE.U32 R26, R4, 0x8, R26 ;  /* 0x00000008041a7825 */ /* 0x000fe200078e001a */
[----:B------:R-:W-:-:S03]  /*6010*/  IADD3.X R7, PT, PT, R29, -0x1, RZ, P0, !PT ;  /* 0xffffffff1d077810 */ /* 0x000fc600007fe4ff */
[----:B------:R-:W-:-:S07]  /*6020*/  IMAD.IADD R213, R3, 0x1, R213 ;  /* 0x0000000103d57824 */ /* 0x000fce00078e02d5 */
.L_x_47:
[----:B------:R-:W-:Y:S01]  /*6030*/  IADD3 R68, P0, PT, R211, R216, RZ ;  /* 0x000000d8d3447210 */ /* 0x000fe20007f1e0ff */
[----:B------:R-:W2:Y:S03]  /*6040*/  LDG.E.64 R194, desc[UR8][R34.64+0x8] ;  /* 0x0000080822c27981 */ /* 0x000ea6000c1e1b00 */
[----:B------:R-:W-:Y:S01]  /*6050*/  IADD3.X R69, PT, PT, R209, R220, RZ, P0, !PT ;  /* 0x000000dcd1457210 */ /* 0x000fe200007fe4ff */
[----:B------:R-:W3:Y:S04]  /*6060*/  LDG.E.64 R184, desc[UR8][R34.64+-0x10] ;  /* 0xfffff00822b87981 */ /* 0x000ee8000c1e1b00 */
[----:B------:R-:W2:Y:S04]  /*6070*/  LDG.E.64.CONSTANT R154, desc[UR8][R68.64+0x8] ;  /* 0x00000808449a7981 */ /* 0x000ea8000c1e9b00 */
[----:B------:R-:W4:Y:S04]  /*6080*/  LDG.E.64.CONSTANT R54, desc[UR8][R68.64] ;  /* 0x0000000844367981 */ /* 0x000f28000c1e9b00 */
[----:B------:R-:W3:Y:S01]  /*6090*/  LDG.E.64.CONSTANT R186, desc[UR8][R68.64+-0x10] ;  /* 0xfffff00844ba7981 */ /* 0x000ee2000c1e9b00 */
[----:B------:R-:W-:-:S03]  /*60a0*/  IADD3 R38, P0, PT, R8, R211, RZ ;  /* 0x000000d308267210 */ /* 0x000fc60007f1e0ff */
[----:B------:R-:W3:Y:S04]  /*60b0*/  LDG.E.64 R80, desc[UR8][R34.64] ;  /* 0x0000000822507981 */ /* 0x000ee8000c1e1b00 */
[----:B------:R-:W3:Y:S04]  /*60c0*/  LDG.E.64.CONSTANT R168, desc[UR8][R68.64+-0x8] ;  /* 0xfffff80844a87981 */ /* 0x000ee8000c1e9b00 */
[----:B------:R-:W3:Y:S01]  /*60d0*/  LDG.E.64 R196, desc[UR8][R34.64+-0x8] ;  /* 0xfffff80822c47981 */ /* 0x000ee2000c1e1b00 */
[----:B------:R-:W-:-:S03]  /*60e0*/  IMAD.X R39, R9, 0x1, R209, P0 ;  /* 0x0000000109277824 */ /* 0x000fc600000e06d1 */
[----:B------:R-:W3:Y:S04]  /*60f0*/  LDG.E.64 R90, desc[UR8][R34.64+0x10] ;  /* 0x00001008225a7981 */ /* 0x000ee8000c1e1b00 */
[----:B------:R-:W3:Y:S04]  /*6100*/  LDG.E.64.CONSTANT R204, desc[UR8][R68.64+0x10] ;  /* 0x0000100844cc7981 */ /* 0x000ee8000c1e9b00 */
[----:B------:R-:W3:Y:S04]  /*6110*/  LDG.E.64.CONSTANT R120, desc[UR8][R38.64+-0x10] ;  /* 0xfffff00826787981 */ /* 0x000ee8000c1e9b00 */
[----:B------:R-:W3:Y:S04]  /*6120*/  LDG.E.64.CONSTANT R116, desc[UR8][R38.64+0x8] ;  /* 0x0000080826747981 */ /* 0x000ee8000c1e9b00 */
[----:B------:R-:W3:Y:S04]  /*6130*/  LDG.E.64 R174, desc[UR8][R32.64+0x8] ;  /* 0x0000080820ae7981 */ /* 0x000ee8000c1e1b00 */
[----:B------:R-:W3:Y:S04]  /*6140*/  LDG.E.64.CONSTANT R110, desc[UR8][R68.64+0x980] ;  /* 0x00098008446e7981 */ /* 0x000ee8000c1e9b00 */
[----:B------:R-:W3:Y:S01]  /*6150*/  LDG.E.64.CONSTANT R160, desc[UR8][R38.64] ;  /* 0x0000000826a07981 */ /* 0x000ee2000c1e9b00 */
[----:B------:R-:W-:Y:S01]  /*6160*/  MOV R4, R2 ;  /* 0x0000000200047202 */ /* 0x000fe20000000f00 */
[----:B------:R-:W-:-:S02]  /*6170*/  IMAD.MOV.U32 R5, RZ, RZ, R213 ;  /* 0x000000ffff057224 */ /* 0x000fc400078e00d5 */
[----:B------:R-:W3:Y:S01]  /*6180*/  LDG.E.64.CONSTANT R126, desc[UR8][R68.64+-0x1300] ;  /* 0xffed0008447e7981 */ /* 0x000ee2000c1e9b00 */
[----:B------:R-:W-:Y:S01]  /*6190*/  IADD3 R62, P0, PT, R211, R0, RZ ;  /* 0x00000000d33e7210 */ /* 0x000fe20007f1e0ff */
[----:B------:R-:W-:Y:S02]  /*61a0*/  IMAD.WIDE R4, R245, 0xb4800, R4 ;  /* 0x000b4800f5047825 */ /* 0x000fe400078e0204 */
[----:B------:R-:W3:Y:S04]  /*61b0*/  LDG.E.64.CONSTANT R130, desc[UR8][R38.64+-0x8] ;  /* 0xfffff80826827981 */ /* 0x000ee8000c1e9b00 */
[----:B------:R-:W3:Y:S01]  /*61c0*/  LDG.E.64 R228, desc[UR8][R32.64+-0x10] ;  /* 0xfffff00820e47981 */ /* 0x000ee2000c1e1b00 */
[----:B------:R-:W-:Y:S02]  /*61d0*/  IADD3.X R63, PT, PT, R209, R210, RZ, P0, !PT ;  /* 0x000000d2d13f7210 */ /* 0x000fe400007fe4ff */
[----:B------:R-:W-:Y:S01]  /*61e0*/  IADD3 R18, P0, PT, R4, R216, RZ ;  /* 0x000000d804127210 */ /* 0x000fe20007f1e0ff */
[----:B------:R-:W3:Y:S04]  /*61f0*/  LDG.E.64.CONSTANT R132, desc[UR8][R68.64+-0x980] ;  /* 0xfff6800844847981 */ /* 0x000ee8000c1e9b00 */
[----:B------:R-:W3:Y:S04]  /*6200*/  LDG.E.64 R224, desc[UR8][R32.64+-0x8] ;  /* 0xfffff80820e07981 */ /* 0x000ee8000c1e1b00 */
[----:B------:R-:W3:Y:S01]  /*6210*/  LDG.E.64 R148, desc[UR8][R32.64] ;  /* 0x0000000820947981 */ /* 0x000ee2000c1e1b00 */
[----:B------:R-:W-:-:S03]  /*6220*/  IMAD.WIDE R48, R245, 0x8, R6 ;  /* 0x00000008f5307825 */ /* 0x000fc600078e0206 */
[----:B------:R-:W3:Y:S01]  /*6230*/  LDG.E.64 R166, desc[UR8][R22.64+-0x8] ;  /* 0xfffff80816a67981 */ /* 0x000ee2000c1e1b00 */
[----:B------:R-:W-:-:S03]  /*6240*/  IMAD.X R19, R5, 0x1, R220, P0 ;  /* 0x0000000105137824 */ /* 0x000fc600000e06dc */
[----:B------:R-:W3:Y:S04]  /*6250*/  LDG.E.64.CONSTANT R72, desc[UR8][R68.64+0xb4800] ;  /* 0x0b48000844487981 */ /* 0x000ee8000c1e9b00 */
[----:B------:R-:W3:Y:S04]  /*6260*/  LDG.E.64 R182, desc[UR8][R48.64+-0x8] ;  /* 0xfffff80830b67981 */ /* 0x000ee8000c1e1b00 */
[----:B------:R-:W3:Y:S04]  /*6270*/  LDG.E.64.CONSTANT R102, desc[UR8][R18.64+-0x169000] ;  /* 0xe970000812667981 */ /* 0x000ee8000c1e9b00 */
[----:B------:R-:W3:Y:S04]  /*6280*/  LDG.E.64 R180, desc[UR8][R32.64+0x10] ;  /* 0x0000100820b47981 */ /* 0x000ee8000c1e1b00 */
[----:B------:R-:W3:Y:S04]  /*6290*/  LDG.E.64.CONSTANT R92, desc[UR8][R68.64+0x1300] ;  /* 0x00130008445c7981 */ /* 0x000ee8000c1e9b00 */
[----:B------:R-:W3:Y:S04]  /*62a0*/  LDG.E.64.CONSTANT R96, desc[UR8][R38.64+0x10] ;  /* 0x0000100826607981 */ /* 0x000ee8000c1e9b00 */
[----:B------:R-:W3:Y:S04]  /*62b0*/  LDG.E.64.CONSTANT R30, desc[UR8][R18.64+-0xb4800] ;  /* 0xf4b80008121e7981 */ /* 0x000ee8000c1e9b00 */
[----:B------:R-:W3:Y:S04]  /*62c0*/  LDG.E.64 R150, desc[UR8][R22.64+-0x10] ;  /* 0xfffff00816967981 */ /* 0x000ee8000c1e1b00 */
[----:B------:R-:W3:Y:S04]  /*62d0*/  LDG.E.64.CONSTANT R40, desc[UR8][R62.64] ;  /* 0x000000083e287981 */ /* 0x000ee8000c1e9b00 */
[----:B------:R-:W3:Y:S01]  /*62e0*/  LDG.E.64.CONSTANT R164, desc[UR8][R62.64+-0x980] ;  /* 0xfff680083ea47981 */ /* 0x000ee2000c1e9b00 */
[----:B------:R-:W-:-:S03]  /*62f0*/  IADD3 R20, P0, PT, R4, R0, RZ ;  /* 0x0000000004147210 */ /* 0x000fc60007f1e0ff */
[----:B------:R-:W3:Y:S01]  /*6300*/  LDG.E.64 R178, desc[UR8][R48.64] ;  /* 0x0000000830b27981 */ /* 0x000ee2000c1e1b00 */
[----:B------:R-:W-:-:S03]  /*6310*/  IADD3.X R21, PT, PT, R5, R210, RZ, P0, !PT ;  /* 0x000000d205157210 */ /* 0x000fc600007fe4ff */
        /* <DEDUP_REMOVED lines=11> */
[----:B------:R-:W3:Y:S01]  /*63d0*/  LDG.E.64.CONSTANT R152, desc[UR8][R62.64+0x10] ;  /* 0x000010083e987981 */ /* 0x000ee2000c1e9b00 */
[----:B------:R-:W-:-:S03]  /*63e0*/  IADD3 R58, P0, PT, R26, R211, RZ ;  /* 0x000000d31a3a7210 */ /* 0x000fc60007f1e0ff */
[----:B------:R-:W3:Y:S02]  /*63f0*/  LDG.E.64.CONSTANT R52, desc[UR8][R62.64+0x169000] ;  /* 0x169000083e347981 */ /* 0x000ee4000c1e9b00 */
[----:B------:R-:W-:Y:S01]  /*6400*/  IMAD.X R59, R27, 0x1, R209, P0 ;  /* 0x000000011b3b7824 */ /* 0x000fe200000e06d1 */
[----:B------:R-:W-:-:S04]  /*6410*/  IADD3 R70, P0, PT, R211, R212, RZ ;  /* 0x000000d4d3467210 */ /* 0x000fc80007f1e0ff */
[----:B------:R-:W-:Y:S01]  /*6420*/  IADD3.X R71, PT, PT, R209, R218, RZ, P0, !PT ;  /* 0x000000dad1477210 */ /* 0x000fe200007fe4ff */
[----:B------:R-:W3:Y:S01]  /*6430*/  LDG.E.64.CONSTANT R142, desc[UR8][R58.64+-0x12f8] ;  /* 0xffed08083a8e7981 */ /* 0x000ee2000c1e9b00 */
[----:B------:R-:W-:-:S03]  /*6440*/  IADD3 R200, P0, PT, R4, R212, RZ ;  /* 0x000000d404c87210 */ /* 0x000fc60007f1e0ff */
[----:B------:R-:W3:Y:S04]  /*6450*/  LDG.E.64.CONSTANT R100, desc[UR8][R58.64+0x1308] ;  /* 0x001308083a647981 */ /* 0x000ee8000c1e9b00 */
[----:B------:R-:W3:Y:S04]  /*6460*/  LDG.E.64.CONSTANT R136, desc[UR8][R58.64+-0x978] ;  /* 0xfff688083a887981 */ /* 0x000ee8000c1e9b00 */
[----:B------:R-:W3:Y:S01]  /*6470*/  LDG.E.64.CONSTANT R112, desc[UR8][R58.64+0x988] ;  /* 0x000988083a707981 */ /* 0x000ee2000c1e9b00 */
[----:B------:R-:W-:-:S03]  /*6480*/  IMAD.X R201, R5, 0x1, R218, P0 ;  /* 0x0000000105c97824 */ /* 0x000fc600000e06da */
        /* <DEDUP_REMOVED lines=25> */
[----:B0-----:R0:W3:Y:S04]  /*6620*/  LDG.E.64.CONSTANT R84, desc[UR8][R200.64+-0x168ff0] ;  /* 0xe9701008c8547981 */ /* 0x0010e8000c1e9b00 */
[----:B------:R-:W3:Y:S04]  /*6630*/  LDG.E.64.CONSTANT R36, desc[UR8][R70.64+0xb4810] ;  /* 0x0b48100846247981 */ /* 0x000ee8000c1e9b00 */
[----:B------:R-:W3:Y:S01]  /*6640*/  LDG.E.64.CONSTANT R20, desc[UR8][R70.64+0x169010] ;  /* 0x1690100846147981 */ /* 0x000ee2000c1e9b00 */
[----:B------:R-:W-:-:S04]  /*6650*/  IADD3 R28, P0, PT, R211, R208, RZ ;  /* 0x000000d0d31c7210 */ /* 0x000fc80007f1e0ff */
[----:B------:R-:W-:-:S05]  /*6660*/  IADD3.X R29, PT, PT, R209, R214, RZ, P0, !PT ;  /* 0x000000d6d11d7210 */ /* 0x000fca00007fe4ff */
[----:B------:R-:W3:Y:S01]  /*6670*/  LDG.E.64 R78, desc[UR8][R28.64] ;  /* 0x000000081c4e7981 */ /* 0x000ee2000c1e1b00 */
[----:B--2---:R-:W-:Y:S02]  /*6680*/  DMUL R60, R154, R194 ;  /* 0x000000c29a3c7228 */ /* 0x004fe40000000000 */
[----:B----4-:R-:W-:-:S06]  /*6690*/  DMUL R66, R54, 3 ;  /* 0x4008000036427828 */ /* 0x010fcc0000000000 */
[----:B---3--:R-:W-:Y:S02]  /*66a0*/  DFMA R170, R186, R184, R60 ;  /* 0x000000b8baaa722b */ /* 0x008fe4000000003c */
[----:B------:R-:W-:-:S06]  /*66b0*/  DMUL R198, R168, 3 ;  /* 0x40080000a8c67828 */ /* 0x000fcc0000000000 */
[----:B------:R-:W-:Y:S02]  /*66c0*/  DFMA R190, R80, R66, R170 ;  /* 0x0000004250be722b */ /* 0x000fe400000000aa */
[----:B------:R-:W-:Y:S02]  /*66d0*/  DMUL R170, R168, R196 ;  /* 0x000000c4a8aa7228 */ /* 0x000fe40000000000 */
[----:B------:R-:W-:Y:S02]  /*66e0*/  DMUL R168, R54, 0.75 ;  /* 0x3fe8000036a87828 */ /* 0x000fe40000000000 */
[----:B------:R-:W-:Y:S02]  /*66f0*/  DMUL R186, R186, 0.75 ;  /* 0x3fe80000baba7828 */ /* 0x000fe40000000000 */
[----:B------:R-:W-:Y:S02]  /*6700*/  DFMA R190, R196, R198, R190 ;  /* 0x000000c6c4be722b */ /* 0x000fe400000000be */
[----:B0-----:R-:W-:-:S02]  /*6710*/  DFMA R200, R204, R90, R170 ;  /* 0x0000005accc8722b */ /* 0x001fc400000000aa */
[----:B------:R-:W-:Y:S02]  /*6720*/  DFMA R222, -R168, R80, R170 ;  /* 0x00000050a8de722b */ /* 0x000fe400000001aa */
[----:B------:R-:W-:Y:S02]  /*6730*/  DMUL R170, R184, R120 ;  /* 0x00000078b8aa7228 */ /* 0x000fe40000000000 */
[----:B------:R-:W-:-:S04]  /*6740*/  DMUL R154, R154, 3 ;  /* 0x400800009a9a7828 */ /* 0x000fc80000000000 */
[----:B------:R-:W-:Y:S02]  /*6750*/  DFMA R222, -R186, R184, R222 ;  /* 0x000000b8bade722b */ /* 0x000fe400000001de */
[----:B------:R-:W-:Y:S02]  /*6760*/  DFMA R234, R190, 2, R170 ;  /* 0x40000000beea782b */ /* 0x000fe400000000aa */
[C---:B------:R-:W-:Y:S02]  /*6770*/  DMUL R186, R194.reuse, R116 ;  /* 0x00000074c2ba7228 */ /* 0x040fe40000000000 */
[----:B------:R-:W-:Y:S02]  /*6780*/  DFMA R200, R194, R154, R200 ;  /* 0x0000009ac2c8722b */ /* 0x000fe400000000c8 */
[----:B------:R-:W-:Y:S02]  /*6790*/  DMUL R154, R110, R174 ;  /* 0x000000ae6e9a7228 */ /* 0x000fe40000000000 */
[----:B------:R-:W-:-:S02]  /*67a0*/  DMUL R170, R160, 3 ;  /* 0x40080000a0aa7828 */ /* 0x000fc40000000000 */
[----:B------:R-:W-:Y:S02]  /*67b0*/  DADD R234, R234, R186 ;  /* 0x00000000eaea7229 */ /* 0x000fe400000000ba */
[----:B------:R-:W-:Y:S02]  /*67c0*/  DFMA R236, -R168, R80, R60 ;  /* 0x00000050a8ec722b */ /* 0x000fe4000000013c */
[----:B------:R-:W-:Y:S02]  /*67d0*/  DFMA R230, R126, R228, R154 ;  /* 0x000000e47ee6722b */ /* 0x000fe4000000009a */
[----:B------:R-:W-:Y:S02]  /*67e0*/  DMUL R198, R130, 3 ;  /* 0x4008000082c67828 */ /* 0x000fe40000000000 */
[----:B------:R-:W-:Y:S02]  /*67f0*/  DFMA R60, R80, R170, R234 ;  /* 0x000000aa503c722b */ /* 0x000fe400000000ea */
[----:B------:R-:W-:-:S02]  /*6800*/  DMUL R190, R132, R224 ;  /* 0x000000e084be7228 */ /* 0x000fc40000000000 */
[----:B------:R-:W-:Y:S02]  /*6810*/  DMUL R226, R132, 3 ;  /* 0x4008000084e27828 */ /* 0x000fe40000000000 */
[----:B------:R-:W-:Y:S02]  /*6820*/  DMUL R202, R196, R130 ;  /* 0x00000082c4ca7228 */ /* 0x000fe40000000000 */
[----:B------:R-:W-:Y:S02]  /*6830*/  DFMA R230, R66, R148, R230 ;  /* 0x0000009442e6722b */ /* 0x000fe400000000e6 */
[----:B------:R-:W-:Y:S02]  /*6840*/  DFMA R200, R80, R66, R200 ;  /* 0x0000004250c8722b */ /* 0x000fe400000000c8 */
[----:B------:R-:W-:Y:S02]  /*6850*/  DFMA R198, R196, R198, R60 ;  /* 0x000000c6c4c6722b */ /* 0x000fe4000000003c */
[----:B------:R-:W-:-:S02]  /*6860*/  DMUL R60, R72, R166 ;  /* 0x000000a6483c7228 */ /* 0x000fc40000000000 */
[----:B------:R-:W-:Y:S02]  /*6870*/  DMUL R206, R126, 0.75 ;  /* 0x3fe800007ece7828 */ /* 0x000fe40000000000 */
[----:B------:R-:W-:Y:S02]  /*6880*/  DFMA R232, -R168, R148, R190 ;  /* 0x00000094a8e8722b */ /* 0x000fe400000001be */
[----:B------:R-:W-:Y:S02]  /*6890*/  DFMA R226, R224, R226, R230 ;  /* 0x000000e2e0e2722b */ /* 0x000fe400000000e6 */
[----:B------:R-:W-:Y:S02]  /*68a0*/  DFMA R200, R200, 2, R202 ;  /* 0x40000000c8c8782b */ /* 0x000fe400000000ca */
[----:B------:R-:W-:Y:S02]  /*68b0*/  DFMA R230, R102, R182, R60 ;  /* 0x000000b666e6722b */ /* 0x000fe4000000003c */
[----:B------:R-:W-:-:S02]  /*68c0*/  DFMA R206, -R206, R228, R232 ;  /* 0x000000e4cece722b */ /* 0x000fc400000001e8 */
[----:B------:R-:W-:Y:S02]  /*68d0*/  DMUL R204, R204, 0.75 ;  /* 0x3fe80000cccc7828 */ /* 0x000fe40000000000 */
[----:B------:R-:W-:Y:S02]  /*68e0*/  DFMA R228, R92, R180, R190 ;  /* 0x000000b45ce4722b */ /* 0x000fe400000000be */
[----:B------:R-:W-:Y:S02]  /*68f0*/  DFMA R232, R90, R96, R200 ;  /* 0x000000605ae8722b */ /* 0x000fe400000000c8 */
[----:B------:R-:W-:Y:S02]  /*6900*/  DFMA R222, R222, 2, R202 ;  /* 0x40000000dede782b */ /* 0x000fe400000000ca */
[----:B------:R-:W-:Y:S02]  /*6910*/  DMUL R160, R160, 0.75 ;  /* 0x3fe80000a0a07828 */ /* 0x000fe40000000000 */
[----:B------:R-:W-:-:S02]  /*6920*/  DMUL R190, R30, 3 ;  /* 0x400800001ebe7828 */ /* 0x000fc40000000000 */
[----:B------:R-:W-:Y:S02]  /*6930*/  DFMA R200, R66, R150, R230 ;  /* 0x0000009642c8722b */ /* 0x000fe400000000e6 */
[----:B------:R-:W-:Y:S02]  /*6940*/  DMUL R202, R110, 3 ;  /* 0x400800006eca7828 */ /* 0x000fe40000000000 */
[----:B------:R-:W-:Y:S02]  /*6950*/  DADD R164, -R40, R164 ;  /* 0x0000000028a47229 */ /* 0x000fe400000001a4 */
[----:B------:R-:W-:Y:S02]  /*6960*/  DFMA R204, R90, -R204, R236 ;  /* 0x800000cc5acc722b */ /* 0x000fe400000000ec */
[----:B------:R-:W-:Y:S02]  /*6970*/  DMUL R224, R120, 0.75 ;  /* 0x3fe8000078e07828 */ /* 0x000fe40000000000 */
[----:B------:R-:W-:-:S02]  /*6980*/  DMUL R196, R116, 3 ;  /* 0x4008000074c47828 */ /* 0x000fc40000000000 */
[----:B------:R-:W-:Y:S02]  /*6990*/  DFMA R222, R80, -R160, R222 ;  /* 0x800000a050de722b */ /* 0x000fe400000000de */
[----:B------:R-:W-:Y:S02]  /*69a0*/  DFMA R190, R178, R190, R200 ;  /* 0x000000beb2be722b */ /* 0x000fe400000000c8 */
[----:B------:R-:W-:Y:S02]  /*69b0*/  DMUL R226, R226, R164 ;  /* 0x000000a4e2e27228 */ /* 0x000fe40000000000 */
[----:B------:R-:W-:Y:S02]  /*69c0*/  DMUL R178, R30, R178 ;  /* 0x000000b21eb27228 */ /* 0x000fe40000000000 */
[----:B------:R-:W-:Y:S02]  /*69d0*/  DMUL R164, R92, 0.75 ;  /* 0x3fe800005ca47828 */ /* 0x000fe40000000000 */
[----:B------:R-:W-:-:S02]  /*69e0*/  DFMA R154, -R168, R148, R154 ;  /* 0x00000094a89a722b */ /* 0x000fc4000000019a */
[----:B------:R-:W-:Y:S02]  /*69f0*/  DADD R192, -R40, R192 ;  /* 0x0000000028c07229 */ /* 0x000fe400000001c0 */
[----:B------:R-:W-:Y:S02]  /*6a00*/  DFMA R174, R174, R202, R228 ;  /* 0x000000caaeae722b */ /* 0x000fe400000000e4 */
[----:B------:R-:W-:Y:S02]  /*6a10*/  DADD R188, -R40, R188 ;  /* 0x0000000028bc7229 */ /* 0x000fe400000001bc */
[----:B------:R-:W-:Y:S02]  /*6a20*/  DFMA R204, R204, 2, R186 ;  /* 0x40000000cccc782b */ /* 0x000fe400000000ba */
[----:B------:R-:W-:Y:S02]  /*6a30*/  DFMA R224, R184, -R224, R222 ;  /* 0x800000e0b8e0722b */ /* 0x000fe400000000de */
[----:B------:R-:W-:-:S02]  /*6a40*/  DFMA R196, R194, R196, R232 ;  /* 0x000000c4c2c4722b */ /* 0x000fc400000000e8 */
[----:B------:R-:W-:Y:S02]  /*6a50*/  DADD R186, R162, -R40 ;  /* 0x00000000a2ba7229 */ /* 0x000fe40000000828 */
[----:B------:R-:W-:Y:S02]  /*6a60*/  DMUL R184, R102, 0.75 ;  /* 0x3fe8000066b87828 */ /* 0x000fe40000000000 */
[----:B------:R-:W-:Y:S02]  /*6a70*/  DFMA R162, -R168, R150, R178 ;  /* 0x00000096a8a2722b */ /* 0x000fe400000001b2 */
[----:B------:R-:W-:Y:S02]  /*6a80*/  DADD R194, -R40, R64 ;  /* 0x0000000028c27229 */ /* 0x000fe40000000140 */
[----:B------:R-:W-:Y:S02]  /*6a90*/  DFMA R180, R180, -R164, R154 ;  /* 0x800000a4b4b4722b */ /* 0x000fe4000000009a */
[----:B------:R-:W-:-:S02]  /*6aa0*/  DMUL R154, R72, 3 ;  /* 0x40080000489a7828 */ /* 0x000fc40000000000 */
[----:B------:R-:W-:Y:S02]  /*6ab0*/  DFMA R178, R44, R158, R178 ;  /* 0x0000009e2cb2722b */ /* 0x000fe400000000b2 */
[----:B------:R-:W-:Y:S02]  /*6ac0*/  DMUL R192, R198, R192 ;  /* 0x000000c0c6c07228 */ /* 0x000fe40000000000 */
[----:B------:R-:W-:Y:S02]  /*6ad0*/  DFMA R188, R206, R188, R226 ;  /* 0x000000bccebc722b */ /* 0x000fe400000000e2 */
[----:B------:R-:W-:Y:S02]  /*6ae0*/  DADD R176, -R40, R176 ;  /* 0x0000000028b07229 */ /* 0x000fe400000001b0 */
[----:B------:R-:W-:Y:S02]  /*6af0*/  DFMA R174, R66, R148, R174 ;  /* 0x0000009442ae722b */ /* 0x000fe400000000ae */
[----:B------:R-:W-:-:S02]  /*6b00*/  DFMA R204, R80, -R160, R204 ;  /* 0x800000a050cc722b */ /* 0x000fc400000000cc */
[----:B------:R-:W-:Y:S02]  /*6b10*/  DFMA R162, -R184, R182, R162 ;  /* 0x000000b6b8a2722b */ /* 0x000fe400000001a2 */
[----:B------:R-:W-:Y:S01]  /*6b20*/  DMUL R190, R190, R194 ;  /* 0x000000c2bebe7228 */ /* 0x000fe20000000000 */
[----:B------:R-:W-:Y:S01]  /*6b30*/  UMOV UR4, 0x1c71c71c ;  /* 0x1c71c71c00047882 */ /* 0x000fe20000000000 */
[----:B------:R-:W-:Y:S01]  /*6b40*/  DADD R88, -R40, R88 ;  /* 0x0000000028587229 */ /* 0x000fe20000000158 */
[----:B------:R-:W-:Y:S01]  /*6b50*/  UMOV UR5, 0x3f7c71c7 ;  /* 0x3f7c71c700057882 */ /* 0x000fe20000000000 */
[----:B------:R-:W-:Y:S01]  /*6b60*/  DMUL R160, R96, 0.75 ;  /* 0x3fe8000060a07828 */ /* 0x000fe20000000000 */
[----:B------:R-:W-:Y:S01]  /*6b70*/  UMOV UR6, 0x55555555 ;  /* 0x5555555500067882 */ /* 0x000fe20000000000 */
[----:B------:R-:W-:Y:S01]  /*6b80*/  DFMA R178, R166, R154, R178 ;  /* 0x0000009aa6b2722b */ /* 0x000fe200000000b2 */
[----:B------:R-:W-:Y:S01]  /*6b90*/  UMOV UR7, 0x3fc55555 ;  /* 0x3fc5555500077882 */ /* 0x000fe20000000000 */
[----:B------:R-:W-:Y:S01]  /*6ba0*/  DFMA R196, R80, R170, R196 ;  /* 0x000000aa50c4722b */ /* 0x000fe200000000c4 */
[----:B------:R-:W-:Y:S01]  /*6bb0*/  UMOV UR10, 0xd6ac6977 ;  /* 0xd6ac6977000a7882 */ /* 0x000fe20000000000 */
[----:B------:R-:W-:Y:S01]  /*6bc0*/  DFMA R186, R224, R186, R192 ;  /* 0x000000bae0ba722b */ /* 0x000fe200000000c0 */
[----:B------:R-:W-:Y:S01]  /*6bd0*/  UMOV UR11, 0x3fb2b324 ;  /* 0x3fb2b324000b7882 */ /* 0x000fe20000000000 */
[----:B------:R-:W-:Y:S01]  /*6be0*/  DADD R172, -R40, R172 ;  /* 0x0000000028ac7229 */ /* 0x000fe200000001ac */
[----:B------:R-:W2:Y:S01]  /*6bf0*/  LDG.E.64.CONSTANT R184, desc[UR8][R68.64+0xb47f0] ;  /* 0x0b47f00844b87981 */ /* 0x000ea2000c1e9b00 */
[----:B------:R-:W-:-:S02]  /*6c00*/  DFMA R174, R174, R176, R188 ;  /* 0x000000b0aeae722b */ /* 0x000fc400000000bc */
[----:B------:R-:W-:Y:S01]  /*6c10*/  DADD R156, -R40, R156 ;  /* 0x00000000289c7229 */ /* 0x000fe2000000019c */
[----:B------:R-:W3:Y:S01]  /*6c20*/  LDG.E.64.CONSTANT R188, desc[UR8][R68.64+0xb4808] ;  /* 0x0b48080844bc7981 */ /* 0x000ee2000c1e9b00 */
[----:B------:R-:W-:Y:S02]  /*6c30*/  DFMA R162, R162, R88, R190 ;  /* 0x00000058a2a2722b */ /* 0x000fe400000000be */
[----:B------:R-:W-:Y:S01]  /*6c40*/  DFMA R160, R90, -R160, R204 ;  /* 0x800000a05aa0722b */ /* 0x000fe200000000cc */
[----:B------:R-:W4:Y:S01]  /*6c50*/  LDG.E.64.CONSTANT R182, desc[UR8][R68.64+0xb47f8] ;  /* 0x0b47f80844b67981 */ /* 0x000f22000c1e9b00 */
[----:B------:R-:W-:Y:S02]  /*6c60*/  DFMA R60, -R168, R150, R60 ;  /* 0x00000096a83c722b */ /* 0x000fe4000000013c */
[----:B------:R-:W-:Y:S01]  /*6c70*/  DMUL R88, R44, 0.75 ;  /* 0x3fe800002c587828 */ /* 0x000fe20000000000 */
[----:B------:R-:W2:Y:S01]  /*6c80*/  LDG.E.64.CONSTANT R168, desc[UR8][R58.64+0xb5190] ;  /* 0x0b5190083aa87981 */ /* 0x000ea2000c1e9b00 */
[----:B------:R-:W-:-:S02]  /*6c90*/  DADD R90, -R40, R56 ;  /* 0x00000000285a7229 */ /* 0x000fc40000000138 */
[----:B------:R-:W-:Y:S01]  /*6ca0*/  DFMA R178, R66, R150, R178 ;  /* 0x0000009642b2722b */ /* 0x000fe200000000b2 */
[----:B------:R-:W2:Y:S01]  /*6cb0*/  LDG.E.64 R170, desc[UR8][R28.64+0xb4800] ;  /* 0x0b4800081caa7981 */ /* 0x000ea2000c1e1b00 */
[----:B------:R-:W-:Y:S02]  /*6cc0*/  DFMA R172, R196, R172, R186 ;  /* 0x000000acc4ac722b */ /* 0x000fe400000000ba */
[----:B------:R-:W-:Y:S02]  /*6cd0*/  DADD R152, -R40, R152 ;  /* 0x0000000028987229 */ /* 0x000fe40000000198 */
[----:B------:R-:W-:Y:S02]  /*6ce0*/  DFMA R156, R180, R156, R174 ;  /* 0x0000009cb49c722b */ /* 0x000fe400000000ae */
[----:B------:R-:W-:Y:S01]  /*6cf0*/  DFMA R60, R158, -R88, R60 ;  /* 0x800000589e3c722b */ /* 0x000fe2000000003c */
[----:B------:R-:W2:Y:S01]  /*6d00*/  LDG.E.64.CONSTANT R180, desc[UR8][R68.64+0xb4810] ;  /* 0x0b48100844b47981 */ /* 0x000ea2000c1e9b00 */
[----:B------:R-:W-:-:S02]  /*6d10*/  DFMA R90, R178, R90, R162 ;  /* 0x0000005ab25a722b */ /* 0x000fc400000000a2 */
[----:B------:R-:W-:Y:S01]  /*6d20*/  DADD R88, -R40, R52 ;  /* 0x0000000028587229 */ /* 0x000fe20000000134 */
[----:B------:R-:W2:Y:S01]  /*6d30*/  LDG.E.64.CONSTANT R162, desc[UR8][R58.64+0xb5188] ;  /* 0x0b5188083aa27981 */ /* 0x000ea2000c1e9b00 */
[----:B------:R-:W-:Y:S02]  /*6d40*/  DFMA R152, R160, R152, R172 ;  /* 0x00000098a098722b */ /* 0x000fe400000000ac */
[----:B------:R-:W-:Y:S01]  /*6d50*/  DMUL R156, R148, R156 ;  /* 0x0000009c949c7228 */ /* 0x000fe20000000000 */
[----:B------:R-:W2:Y:S03]  /*6d60*/  LDG.E.64.CONSTANT R172, desc[UR8][R70.64+0x21d810] ;  /* 0x21d8100846ac7981 */ /* 0x000ea6000c1e9b00 */
[----:B------:R-:W-:Y:S02]  /*6d70*/  DFMA R60, R60, R88, R90 ;  /* 0x000000583c3c722b */ /* 0x000fe4000000005a */
[----:B------:R-:W-:-:S02]  /*6d80*/  DADD R88, R142, -R100 ;  /* 0x000000008e587229 */ /* 0x000fc40000000864 */
[----:B------:R-:W-:Y:S02]  /*6d90*/  DFMA R152, R80, R152, R156 ;  /* 0x000000985098722b */ /* 0x000fe4000000009c */
[----:B------:R-:W-:Y:S01]  /*6da0*/  DADD R90, -R136, R112 ;  /* 0x00000000885a7229 */ /* 0x000fe20000000170 */
[----:B------:R-:W2:Y:S01]  /*6db0*/  LDG.E.64.CONSTANT R156, desc[UR8][R58.64+0xb3e70] ;  /* 0x0b3e70083a9c7981 */ /* 0x000ea2000c1e9b00 */
[----:B------:R-:W-:Y:S02]  /*6dc0*/  DADD R164, R108, -R124 ;  /* 0x000000006ca47229 */ /* 0x000fe4000000087c */
[----:B------:R-:W-:Y:S02]  /*6dd0*/  DADD R166, -R146, R140 ;  /* 0x0000000092a67229 */ /* 0x000fe4000000018c */
[C---:B------:R-:W-:Y:S02]  /*6de0*/  DMUL R148, R80.reuse, R148 ;  /* 0x0000009450947228 */ /* 0x040fe40000000000 */
[----:B------:R-:W-:-:S02]  /*6df0*/  DMUL R80, R80, R150 ;  /* 0x0000009650507228 */ /* 0x000fc40000000000 */
[----:B------:R-:W-:Y:S02]  /*6e00*/  DFMA R150, R150, R60, R152 ;  /* 0x0000003c9696722b */ /* 0x000fe40000000098 */
[----:B------:R-:W-:Y:S01]  /*6e10*/  DFMA R88, R90, 8, R88 ;  /* 0x402000005a58782b */ /* 0x000fe20000000058 */
[----:B------:R-:W2:Y:S01]  /*6e20*/  LDG.E.64.CONSTANT R152, desc[UR8][R58.64+0xb3e88] ;  /* 0x0b3e88083a987981 */ /* 0x000ea2000c1e9b00 */
[----:B------:R-:W-:Y:S02]  /*6e30*/  DADD R60, R118, -R24 ;  /* 0x00000000763c7229 */ /* 0x000fe40000000818 */
[----:B------:R-:W-:Y:S02]  /*6e40*/  DADD R90, -R42, R114 ;  /* 0x000000002a5a7229 */ /* 0x000fe40000000172 */
[----:B------:R-:W-:Y:S02]  /*6e50*/  DFMA R164, R166, 8, R164 ;  /* 0x40200000a6a4782b */ /* 0x000fe400000000a4 */
[----:B------:R-:W-:Y:S01]  /*6e60*/  DADD R158, R138, -R134 ;  /* 0x000000008a9e7229 */ /* 0x000fe20000000886 */
[----:B------:R-:W3:Y:S01]  /*6e70*/  LDG.E.64.CONSTANT R166, desc[UR8][R62.64+0x21d800] ;  /* 0x21d800083ea67981 */ /* 0x000ee2000c1e9b00 */
[----:B------:R-:W-:-:S02]  /*6e80*/  DADD R160, -R144, R50 ;  /* 0x0000000090a07229 */ /* 0x000fc40000000132 */
[----:B------:R-:W-:Y:S02]  /*6e90*/  DFMA R60, R90, 8, R60 ;  /* 0x402000005a3c782b */ /* 0x000fe4000000003c */
[----:B------:R-:W-:Y:S02]  /*6ea0*/  DMUL R164, R130, R164 ;  /* 0x000000a482a47228 */ /* 0x000fe40000000000 */
[----:B------:R-:W-:Y:S02]  /*6eb0*/  DADD R112, -R140, R112 ;  /* 0x000000008c707229 */ /* 0x000fe40000000170 */
[----:B------:R-:W-:Y:S01]  /*6ec0*/  DADD R50, R50, -R94 ;  /* 0x0000000032327229 */ /* 0x000fe2000000085e */
[----:B------:R-:W2:Y:S01]  /*6ed0*/  LDG.E.64.CONSTANT R140, desc[UR8][R58.64+0xb5b08] ;  /* 0x0b5b08083a8c7981 */ /* 0x000ea2000c1e9b00 */
[----:B------:R-:W-:Y:S02]  /*6ee0*/  DMUL R130, R130, R60 ;  /* 0x0000003c82827228 */ /* 0x000fe40000000000 */
[----:B------:R-:W-:-:S02]  /*6ef0*/  DADD R60, R82, -R18 ;  /* 0x00000000523c7229 */ /* 0x000fc40000000812 */
[----:B------:R-:W-:Y:S02]  /*6f00*/  DADD R90, -R46, R104 ;  /* 0x000000002e5a7229 */ /* 0x000fe40000000168 */
[----:B------:R-:W-:Y:S02]  /*6f10*/  DFMA R158, R160, 8, R158 ;  /* 0x40200000a09e782b */ /* 0x000fe4000000009e */
[----:B------:R-:W-:Y:S01]  /*6f20*/  DMUL R164, R164, 8 ;  /* 0x40200000a4a47828 */ /* 0x000fe20000000000 */
[----:B------:R-:W2:Y:S01]  /*6f30*/  LDG.E.64.CONSTANT R160, desc[UR8][R58.64+0xb5170] ;  /* 0x0b5170083aa07981 */ /* 0x000ea2000c1e9b00 */
[----:B------:R-:W-:Y:S02]  /*6f40*/  DADD R136, -R146, R136 ;  /* 0x0000000092887229 */ /* 0x000fe40000000188 */
[----:B------:R-:W-:Y:S01]  /*6f50*/  DADD R144, R144, -R122 ;  /* 0x0000000090907229 */ /* 0x000fe2000000087a */
[----:B------:R-:W2:Y:S01]  /*6f60*/  LDG.E.64.CONSTANT R146, desc[UR8][R70.64+0x21d7f0] ;  /* 0x21d7f00846927981 */ /* 0x000ea2000c1e9b00 */
[----:B------:R-:W-:-:S02]  /*6f70*/  DADD R138, R138, -R128 ;  /* 0x000000008a8a7229 */ /* 0x000fc40000000880 */
[----:B------:R-:W-:Y:S02]  /*6f80*/  DADD R124, -R124, R100 ;  /* 0x000000007c7c7229 */ /* 0x000fe40000000164 */
[--C-:B------:R-:W-:Y:S02]  /*6f90*/  DADD R128, R128, -R98.reuse ;  /* 0x0000000080807229 */ /* 0x100fe40000000862 */
[----:B------:R-:W-:Y:S02]  /*6fa0*/  DADD R134, R134, -R98 ;  /* 0x0000000086867229 */ /* 0x000fe40000000862 */
[----:B------:R-:W-:Y:S02]  /*6fb0*/  DADD R122, -R122, R94 ;  /* 0x000000007a7a7229 */ /* 0x000fe4000000015e */
[----:B------:R-:W-:Y:S02]  /*6fc0*/  DFMA R60, R90, 8, R60 ;  /* 0x402000005a3c782b */ /* 0x000fe4000000003c */
[----:B------:R-:W-:-:S02]  /*6fd0*/  DFMA R50, R112, 8, R50 ;  /* 0x402000007032782b */ /* 0x000fc40000000032 */
[----:B------:R-:W-:Y:S01]  /*6fe0*/  DFMA R158, R120, R158, -R164 ;  /* 0x0000009e789e722b */ /* 0x000fe200000008a4 */
[----:B------:R-:W2:Y:S01]  /*6ff0*/  LDG.E.64.CONSTANT R112, desc[UR8][R62.64+0xb47f8] ;  /* 0x0b47f8083e707981 */ /* 0x000ea2000c1e9b00 */
[----:B------:R-:W-:Y:S02]  /*7000*/  DMUL R88, R116, R88 ;  /* 0x0000005874587228 */ /* 0x000fe40000000000 */
[----:B------:R-:W-:Y:S01]  /*7010*/  DFMA R136, R136, 8, R144 ;  /* 0x402000008888782b */ /* 0x000fe20000000090 */
[----:B------:R-:W2:Y:S01]  /*7020*/  LDG.E.64.CONSTANT R164, desc[UR8][R58.64+0xb34f0] ;  /* 0x0b34f0083aa47981 */ /* 0x000ea2000c1e9b00 */
[----:B------:R-:W-:Y:S02]  /*7030*/  DADD R98, R106, -R4 ;  /* 0x000000006a627229 */ /* 0x000fe40000000804 */
[----:B------:R-:W-:Y:S01]  /*7040*/  DADD R100, -R76, R86 ;  /* 0x000000004c647229 */ /* 0x000fe20000000156 */
[----:B------:R-:W2:Y:S01]  /*7050*/  LDG.E.64.CONSTANT R144, desc[UR8][R58.64+0xb3508] ;  /* 0x0b3508083a907981 */ /* 0x000ea2000c1e9b00 */
[----:B------:R-:W-:-:S02]  /*7060*/  DADD R94, -R42, R76 ;  /* 0x000000002a5e7229 */ /* 0x000fc4000000014c */
[----:B------:R-:W-:Y:S02]  /*7070*/  DADD R90, R46, -R74 ;  /* 0x000000002e5a7229 */ /* 0x000fe4000000084a */
[----:B------:R-:W-:Y:S02]  /*7080*/  DMUL R110, R110, R50 ;  /* 0x000000326e6e7228 */ /* 0x000fe40000000000 */
[----:B------:R-:W-:Y:S02]  /*7090*/  DADD R108, -R108, R142 ;  /* 0x000000006c6c7229 */ /* 0x000fe4000000018e */
[----:B------:R-:W-:Y:S01]  /*70a0*/  DFMA R88, R88, 8, R158 ;  /* 0x402000005858782b */ /* 0x000fe2000000009e */
[----:B------:R-:W2:Y:S01]  /*70b0*/  LDG.E.64.CONSTANT R142, desc[UR8][R70.64+0x21d808] ;  /* 0x21d80808468e7981 */ /* 0x000ea2000c1e9b00 */
[----:B------:R-:W-:Y:S02]  /*70c0*/  DMUL R136, R132, R136 ;  /* 0x0000008884887228 */ /* 0x000fe40000000000 */
[----:B------:R-:W-:Y:S01]  /*70d0*/  DMUL R130, R130, 8 ;  /* 0x4020000082827828 */ /* 0x000fe20000000000 */
[----:B------:R-:W2:Y:S01]  /*70e0*/  LDG.E.64.CONSTANT R132, desc[UR8][R62.64+0xb5180] ;  /* 0x0b5180083e847981 */ /* 0x000ea2000c1e9b00 */
[----:B------:R-:W-:-:S02]  /*70f0*/  DFMA R98, R100, 8, R98 ;  /* 0x402000006462782b */ /* 0x000fc40000000062 */
[----:B------:R-:W-:Y:S01]  /*7100*/  DFMA R122, R122, 8, R128 ;  /* 0x402000007a7a782b */ /* 0x000fe20000000080 */
[----:B------:R-:W2:Y:S01]  /*7110*/  LDG.E.64.CONSTANT R158, desc[UR8][R58.64+0xb3e90] ;  /* 0x0b3e90083a9e7981 */ /* 0x000ea2000c1e9b00 */
[----:B------:R-:W-:Y:S02]  /*7120*/  DFMA R50, R94, 8, R90 ;  /* 0x402000005e32782b */ /* 0x000fe4000000005a */
[----:B------:R-:W-:Y:S01]  /*7130*/  DADD R82, R82, -R84 ;  /* 0x0000000052527229 */ /* 0x000fe20000000854 */
[----:B------:R-:W2:Y:S01]  /*7140*/  LDG.E.64.CONSTANT R128, desc[UR8][R62.64+0xb3e80] ;  /* 0x0b3e80083e807981 */ /* 0x000ea2000c1e9b00 */
[----:B------:R-:W-:Y:S02]  /*7150*/  DADD R86, -R114, R86 ;  /* 0x0000000072567229 */ /* 0x000fe40000000156 */
[----:B------:R-:W-:Y:S01]  /*7160*/  DADD R104, R104, -R36 ;  /* 0x0000000068687229 */ /* 0x000fe20000000824 */
[----:B------:R-:W2:Y:S01]  /*7170*/  LDG.E.64.CONSTANT R114, desc[UR8][R38.64+0xb4810] ;  /* 0x0b48100826727981 */ /* 0x000ea2000c1e9b00 */
[----:B------:R-:W-:-:S02]  /*7180*/  DFMA R108, R108, 8, R138 ;  /* 0x402000006c6c782b */ /* 0x000fc4000000008a */
[----:B------:R-:W-:Y:S01]  /*7190*/  DMUL R136, R136, 8 ;  /* 0x4020000088887828 */ /* 0x000fe20000000000 */
[----:B------:R-:W2:Y:S01]  /*71a0*/  LDG.E.64.CONSTANT R138, desc[UR8][R62.64+0xb3500] ;  /* 0x0b3500083e8a7981 */ /* 0x000ea2000c1e9b00 */
[----:B------:R-:W-:Y:S02]  /*71b0*/  DFMA R60, R120, R60, -R130 ;  /* 0x0000003c783c722b */ /* 0x000fe40000000882 */
[----:B------:R-:W-:Y:S01]  /*71c0*/  DADD R106, -R118, R106 ;  /* 0x00000000766a7229 */ /* 0x000fe2000000016a */
[----:B------:R-:W2:Y:S01]  /*71d0*/  LDG.E.64.CONSTANT R130, desc[UR8][R62.64+0xb5b00] ;  /* 0x0b5b00083e827981 */ /* 0x000ea2000c1e9b00 */
[----:B------:R-:W-:Y:S02]  /*71e0*/  DMUL R98, R116, R98 ;  /* 0x0000006274627228 */ /* 0x000fe40000000000 */
[----:B------:R-:W-:Y:S01]  /*71f0*/  DFMA R88, -R96, R122, R88 ;  /* 0x0000007a6058722b */ /* 0x000fe20000000158 */
[----:B------:R-:W2:Y:S01]  /*7200*/  LDG.E.64.CONSTANT R116, desc[UR8][R58.64+0xb5af8] ;  /* 0x0b5af8083a747981 */ /* 0x000ea2000c1e9b00 */
[----:B------:R-:W-:-:S02]  /*7210*/  DMUL R148, R148, UR4 ;  /* 0x0000000494947c28 */ /* 0x000fc40008000000 */
[----:B------:R-:W-:Y:S01]  /*7220*/  DADD R84, R84, -R20 ;  /* 0x0000000054547229 */ /* 0x000fe20000000814 */
[----:B------:R-:W2:Y:S01]  /*7230*/  LDG.E.64.CONSTANT R122, desc[UR8][R58.64+0xb34f8] ;  /* 0x0b34f8083a7a7981 */ /* 0x000ea2000c1e9b00 */
[----:B------:R-:W-:Y:S02]  /*7240*/  DMUL R50, R30, R50 ;  /* 0x000000321e327228 */ /* 0x000fe40000000000 */
[----:B------:R-:W-:Y:S01]  /*7250*/  DADD R36, -R74, R36 ;  /* 0x000000004a247229 */ /* 0x000fe20000000124 */
[----:B------:R-:W2:Y:S01]  /*7260*/  LDG.E.64.CONSTANT R120, desc[UR8][R58.64+0xb3e78] ;  /* 0x0b3e78083a787981 */ /* 0x000ea2000c1e9b00 */
[----:B------:R-:W-:Y:S02]  /*7270*/  DFMA R104, R86, 8, R104 ;  /* 0x402000005668782b */ /* 0x000fe40000000068 */
[----:B------:R-:W-:Y:S01]  /*7280*/  DFMA R108, R126, R108, -R136 ;  /* 0x0000006c7e6c722b */ /* 0x000fe20000000888 */
[----:B------:R-:W2:Y:S01]  /*7290*/  LDG.E.64.CONSTANT R118, desc[UR8][R58.64+0xb5178] ;  /* 0x0b5178083a767981 */ /* 0x000ea2000c1e9b00 */
[----:B------:R-:W-:-:S02]  /*72a0*/  DFMA R60, R98, 8, R60 ;  /* 0x40200000623c782b */ /* 0x000fc4000000003c */
[----:B------:R-:W-:Y:S01]  /*72b0*/  DFMA R82, R106, 8, R82 ;  /* 0x402000006a52782b */ /* 0x000fe20000000052 */
[----:B------:R-:W2:Y:S01]  /*72c0*/  LDG.E.64.CONSTANT R126, desc[UR8][R62.64+0xb47f0] ;  /* 0x0b47f0083e7e7981 */ /* 0x000ea2000c1e9b00 */
[----:B------:R-:W-:Y:S02]  /*72d0*/  DADD R94, -R24, R4 ;  /* 0x00000000185e7229 */ /* 0x000fe40000000104 */
[----:B------:R-:W-:Y:S02]  /*72e0*/  DADD R90, R18, -R20 ;  /* 0x00000000125a7229 */ /* 0x000fe40000000814 */
[----:B------:R-:W-:Y:S02]  /*72f0*/  DMUL R88, R148, R88 ;  /* 0x0000005894587228 */ /* 0x000fe40000000000 */
[----:B------:R-:W-:Y:S02]  /*7300*/  DMUL R86, R50, 8 ;  /* 0x4020000032567828 */ /* 0x000fe40000000000 */
[----:B------:R-:W-:-:S02]  /*7310*/  DFMA R36, R36, 8, R84 ;  /* 0x402000002424782b */ /* 0x000fc40000000054 */
[----:B------:R-:W-:Y:S01]  /*7320*/  DFMA R124, R124, 8, R134 ;  /* 0x402000007c7c782b */ /* 0x000fe20000000086 */
[----:B------:R-:W2:Y:S01]  /*7330*/  LDG.E.64.CONSTANT R84, desc[UR8][R68.64+0xb3500] ;  /* 0x0b35000844547981 */ /* 0x000ea2000c1e9b00 */
[----:B------:R-:W-:Y:S02]  /*7340*/  DFMA R108, R110, 8, R108 ;  /* 0x402000006e6c782b */ /* 0x000fe4000000006c */
[----:B------:R-:W-:Y:S01]  /*7350*/  DFMA R88, R150, UR6, R88 ;  /* 0x0000000696587c2b */ /* 0x000fe20008000058 */
[----:B------:R-:W2:Y:S01]  /*7360*/  LDG.E.64.CONSTANT R110, desc[UR8][R38.64+0xb4800] ;  /* 0x0b480008266e7981 */ /* 0x000ea2000c1e9b00 */
[----:B------:R-:W-:Y:S02]  /*7370*/  DFMA R82, R102, R82, -R86 ;  /* 0x000000526652722b */ /* 0x000fe40000000856 */
[----:B------:R-:W-:Y:S01]  /*7380*/  DFMA R90, R94, 8, R90 ;  /* 0x402000005e5a782b */ /* 0x000fe2000000005a */
[----:B------:R-:W2:Y:S01]  /*7390*/  LDG.E.64.CONSTANT R86, desc[UR8][R38.64+0xb47f8] ;  /* 0x0b47f80826567981 */ /* 0x000ea2000c1e9b00 */
[----:B------:R-:W-:-:S02]  /*73a0*/  DFMA R60, -R96, R36, R60 ;  /* 0x00000024603c722b */ /* 0x000fc4000000013c */
[----:B------:R-:W-:Y:S01]  /*73b0*/  DMUL R104, R72, R104 ;  /* 0x0000006848687228 */ /* 0x000fe20000000000 */
[----:B------:R-:W2:Y:S01]  /*73c0*/  LDG.E.64.CONSTANT R94, desc[UR8][R38.64+0xb47f0] ;  /* 0x0b47f008265e7981 */ /* 0x000ea2000c1e9b00 */
[----:B------:R-:W-:Y:S02]  /*73d0*/  DMUL R80, R80, UR4 ;  /* 0x0000000450507c28 */ /* 0x000fe40008000000 */
[----:B------:R-:W-:Y:S01]  /*73e0*/  DFMA R108, -R92, R124, R108 ;  /* 0x0000007c5c6c722b */ /* 0x000fe2000000016c */
[----:B------:R-:W2:Y:S01]  /*73f0*/  LDG.E.64.CONSTANT R134, desc[UR8][R62.64+0xb4808] ;  /* 0x0b4808083e867981 */ /* 0x000ea2000c1e9b00 */
[----:B------:R-:W-:Y:S02]  /*7400*/  DMUL R36, R44, R90 ;  /* 0x0000005a2c247228 */ /* 0x000fe40000000000 */
        /* <DEDUP_REMOVED lines=12> */
[----:B------:R-:W-:-:S03]  /*74d0*/  DFMA R60, R60, UR10, R78 ;  /* 0x0000000a3c3c7c2b */ /* 0x000fc6000800004e */
[----:B------:R0:W2:Y:S04]  /*74e0*/  LDG.E.64.CONSTANT R62, desc[UR8][R58.64+0xb5b10] ;  /* 0x0b5b10083a3e7981 */ /* 0x0000a8000c1e9b00 */
        /* <DEDUP_REMOVED lines=10> */
[----:B-1----:R-:W2:Y:S04]  /*7590*/  LDG.E.64.CONSTANT R60, desc[UR8][R68.64+0xb5b00] ;  /* 0x0b5b0008443c7981 */ /* 0x002ea8000c1e9b00 */
[----:B------:R-:W2:Y:S04]  /*75a0*/  LDG.E.64 R92, desc[UR8][R32.64+0x10] ;  /* 0x00001008205c7981 */ /* 0x000ea8000c1e1b00 */
[----:B------:R-:W2:Y:S04]  /*75b0*/  LDG.E.64 R100, desc[UR8][R22.64] ;  /* 0x0000000816647981 */ /* 0x000ea8000c1e1b00 */
[----:B------:R-:W2:Y:S04]  /*75c0*/  LDG.E.64 R48, desc[UR8][R48.64] ;  /* 0x0000000830307981 */ /* 0x000ea8000c1e1b00 */
[----:B------:R-:W2:Y:S04]  /*75d0*/  LDG.E.64 R104, desc[UR8][R22.64+-0x10] ;  /* 0xfffff00816687981 */ /* 0x000ea8000c1e1b00 */
[----:B------:R-:W2:Y:S04]  /*75e0*/  LDG.E.64 R106, desc[UR8][R22.64+-0x8] ;  /* 0xfffff808166a7981 */ /* 0x000ea8000c1e1b00 */
[----:B------:R-:W2:Y:S04]  /*75f0*/  LDG.E.64.CONSTANT R68, desc[UR8][R68.64+0x21d800] ;  /* 0x21d8000844447981 */ /* 0x000ea8000c1e9b00 */
[----:B------:R-:W2:Y:S01]  /*7600*/  LDG.E.64 R136, desc[UR8][R22.64+0x8] ;  /* 0x0000080816887981 */ /* 0x000ea2000c1e1b00 */
[----:B------:R-:W-:-:S02]  /*7610*/  DMUL R72, R72, 0.75 ;  /* 0x3fe8000048487828 */ /* 0x000fc40000000000 */
[----:B----4-:R-:W-:Y:S02]  /*7620*/  DMUL R194, R182, 3 ;  /* 0x40080000b6c27828 */ /* 0x010fe40000000000 */
[----:B-----5:R-:W-:Y:S02]  /*7630*/  DADD R196, -R16, R10 ;  /* 0x0000000010c47229 */ /* 0x020fe4000000010a */
[----:B0-----:R-:W-:-:S08]  /*7640*/  DADD R58, R14, -R12 ;  /* 0x000000000e3a7229 */ /* 0x001fd0000000080c */
[----:B------:R-:W-:Y:S02]  /*7650*/  DFMA R58, R58, 8, R196 ;  /* 0x402000003a3a782b */ /* 0x000fe400000000c4 */
[----:B------:R-:W-:Y:S02]  /*7660*/  DADD R40, R40, -R56 ;  /* 0x0000000028287229 */ /* 0x000fe40000000838 */
[C---:B------:R-:W-:Y:S02]  /*7670*/  DADD R52, -R56.reuse, R52 ;  /* 0x0000000038347229 */ /* 0x040fe40000000134 */
[C---:B---3--:R-:W-:Y:S02]  /*7680*/  DADD R166, -R56.reuse, R166 ;  /* 0x0000000038a67229 */ /* 0x048fe400000001a6 */
[C---:B--2---:R-:W-:Y:S02]  /*7690*/  DADD R112, -R56.reuse, R112 ;  /* 0x0000000038707229 */ /* 0x044fe40000000170 */
[----:B------:R-:W-:-:S02]  /*76a0*/  DADD R128, -R56, R128 ;  /* 0x0000000038807229 */ /* 0x000fc40000000180 */
[C---:B------:R-:W-:Y:S02]  /*76b0*/  DADD R138, -R56.reuse, R138 ;  /* 0x00000000388a7229 */ /* 0x040fe4000000018a */
[----:B------:R-:W-:Y:S02]  /*76c0*/  DADD R132, -R56, R132 ;  /* 0x0000000038847229 */ /* 0x000fe40000000184 */
[----:B------:R-:W-:-:S08]  /*76d0*/  DMUL R186, R188, R102 ;  /* 0x00000066bcba7228 */ /* 0x000fd00000000000 */
[----:B------:R-:W-:-:S08]  /*76e0*/  DFMA R190, R184, R96, R186 ;  /* 0x00000060b8be722b */ /* 0x000fd000000000ba */
[----:B------:R-:W-:Y:S02]  /*76f0*/  DFMA R192, R154, R80, R190 ;  /* 0x000000509ac0722b */ /* 0x000fe400000000be */
[----:B------:R-:W-:Y:S02]  /*7700*/  DMUL R190, R182, R108 ;  /* 0x0000006cb6be7228 */ /* 0x000fe40000000000 */
[----:B------:R-:W-:-:S04]  /*7710*/  DMUL R184, R184, 0.75 ;  /* 0x3fe80000b8b87828 */ /* 0x000fc80000000000 */
[----:B------:R-:W-:Y:S02]  /*7720*/  DFMA R192, R108, R194, R192 ;  /* 0x000000c26cc0722b */ /* 0x000fe400000000c0 */
[----:B------:R-:W-:Y:S02]  /*7730*/  DFMA R182, -R72, R80, R190 ;  /* 0x0000005048b6722b */ /* 0x000fe400000001be */
[----:B------:R-:W-:Y:S02]  /*7740*/  DMUL R194, R96, R94 ;  /* 0x0000005e60c27228 */ /* 0x000fe40000000000 */
[----:B------:R-:W-:-:S04]  /*7750*/  DMUL R70, R82, R174 ;  /* 0x000000ae52467228 */ /* 0x000fc80000000000 */
[----:B------:R-:W-:Y:S02]  /*7760*/  DFMA R182, -R184, R96, R182 ;  /* 0x00000060b8b6722b */ /* 0x000fe400000001b6 */
[----:B------:R-:W-:Y:S02]  /*7770*/  DFMA R184, R192, 2, R194 ;  /* 0x40000000c0b8782b */ /* 0x000fe400000000c2 */
[----:B------:R-:W-:Y:S02]  /*7780*/  DMUL R194, R88, R176 ;  /* 0x000000b058c27228 */ /* 0x000fe40000000000 */
[----:B------:R-:W-:Y:S02]  /*7790*/  DMUL R188, R188, 3 ;  /* 0x40080000bcbc7828 */ /* 0x000fe40000000000 */
[----:B------:R-:W-:Y:S02]  /*77a0*/  DFMA R190, R180, R98, R190 ;  /* 0x00000062b4be722b */ /* 0x000fe400000000be */
[----:B------:R-:W-:-:S02]  /*77b0*/  DFMA R200, R84, R178, R70 ;  /* 0x000000b254c8722b */ /* 0x000fc40000000046 */
[----:B------:R-:W-:Y:S02]  /*77c0*/  DFMA R196, -R72, R78, R194 ;  /* 0x0000004e48c4722b */ /* 0x000fe400000001c2 */
[----:B------:R-:W-:Y:S02]  /*77d0*/  DMUL R192, R180, 0.75 ;  /* 0x3fe80000b4c07828 */ /* 0x000fe40000000000 */
[----:B------:R-:W-:Y:S02]  /*77e0*/  DMUL R204, R82, 3 ;  /* 0x4008000052cc7828 */ /* 0x000fe40000000000 */
[----:B------:R-:W-:Y:S02]  /*77f0*/  DFMA R186, -R72, R80, R186 ;  /* 0x0000005048ba722b */ /* 0x000fe400000001ba */
[----:B------:R-:W-:Y:S02]  /*7800*/  DFMA R194, R60, R92, R194 ;  /* 0x0000005c3cc2722b */ /* 0x000fe400000000c2 */
[----:B------:R-:W-:-:S02]  /*7810*/  DMUL R180, R102, R90 ;  /* 0x0000005a66b47228 */ /* 0x000fc40000000000 */
[----:B------:R-:W-:Y:S02]  /*7820*/  DFMA R190, R102, R188, R190 ;  /* 0x000000bc66be722b */ /* 0x000fe400000000be */
[----:B------:R-:W-:Y:S02]  /*7830*/  DMUL R202, R88, 3 ;  /* 0x4008000058ca7828 */ /* 0x000fe40000000000 */
[----:B------:R-:W-:Y:S02]  /*7840*/  DFMA R200, R154, R78, R200 ;  /* 0x0000004e9ac8722b */ /* 0x000fe400000000c8 */
[----:B------:R-:W-:Y:S02]  /*7850*/  DFMA R186, R98, -R192, R186 ;  /* 0x800000c062ba722b */ /* 0x000fe400000000ba */
[----:B------:R-:W-:Y:S02]  /*7860*/  DFMA R174, R174, R204, R194 ;  /* 0x000000ccaeae722b */ /* 0x000fe400000000c2 */
[----:B------:R-:W-:-:S02]  /*7870*/  DADD R194, R184, R180 ;  /* 0x00000000b8c27229 */ /* 0x000fc400000000b4 */
[----:B------:R-:W-:Y:S02]  /*7880*/  DMUL R192, R108, R86 ;  /* 0x000000566cc07228 */ /* 0x000fe40000000000 */
[----:B------:R-:W-:Y:S02]  /*7890*/  DFMA R190, R154, R80, R190 ;  /* 0x000000509abe722b */ /* 0x000fe400000000be */
[----:B------:R-:W-:Y:S02]  /*78a0*/  DMUL R184, R44, R100 ;  /* 0x000000642cb87228 */ /* 0x000fe40000000000 */
[----:B------:R-:W-:Y:S02]  /*78b0*/  DMUL R198, R84, 0.75 ;  /* 0x3fe8000054c67828 */ /* 0x000fe40000000000 */
[----:B------:R-:W-:Y:S02]  /*78c0*/  DFMA R188, R176, R202, R200 ;  /* 0x000000cab0bc722b */ /* 0x000fe400000000c8 */
[----:B------:R-:W-:-:S02]  /*78d0*/  DMUL R176, R110, 3 ;  /* 0x400800006eb07828 */ /* 0x000fc40000000000 */
[----:B------:R-:W-:Y:S02]  /*78e0*/  DFMA R200, R190, 2, R192 ;  /* 0x40000000bec8782b */ /* 0x000fe400000000c0 */
[----:B------:R-:W-:Y:S02]  /*78f0*/  DFMA R190, R30, R48, R184 ;  /* 0x000000301ebe722b */ /* 0x000fe400000000b8 */
[----:B------:R-:W-:Y:S02]  /*7900*/  DFMA R178, -R198, R178, R196 ;  /* 0x000000b2c6b2722b */ /* 0x000fe400000001c4 */
[----:B------:R-:W-:Y:S02]  /*7910*/  DMUL R198, R86, 3 ;  /* 0x4008000056c67828 */ /* 0x000fe40000000000 */
[----:B------:R-:W-:Y:S02]  /*7920*/  DFMA R196, R80, R176, R194 ;  /* 0x000000b050c4722b */ /* 0x000fe400000000c2 */
[----:B------:R-:W-:-:S02]  /*7930*/  DFMA R194, R182, 2, R192 ;  /* 0x40000000b6c2782b */ /* 0x000fc400000000c0 */
[----:B------:R-:W-:Y:S02]  /*7940*/  DMUL R182, R54, R104 ;  /* 0x0000006836b67228 */ /* 0x000fe40000000000 */
[----:B------:R-:W-:Y:S02]  /*7950*/  DFMA R190, R154, R106, R190 ;  /* 0x0000006a9abe722b */ /* 0x000fe400000000be */
[----:B------:R-:W-:Y:S02]  /*7960*/  DMUL R110, R110, 0.75 ;  /* 0x3fe800006e6e7828 */ /* 0x000fe40000000000 */
[----:B------:R-:W-:Y:S02]  /*7970*/  DFMA R196, R108, R198, R196 ;  /* 0x000000c66cc4722b */ /* 0x000fe400000000c4 */
[----:B------:R-:W-:Y:S02]  /*7980*/  DMUL R108, R30, 0.75 ;  /* 0x3fe800001e6c7828 */ /* 0x000fe40000000000 */
[----:B------:R-:W-:-:S02]  /*7990*/  DFMA R30, -R72, R106, R182 ;  /* 0x0000006a481e722b */ /* 0x000fc400000001b6 */
[----:B------:R-:W-:Y:S02]  /*79a0*/  DFMA R190, R66, R104, R190 ;  /* 0x0000006842be722b */ /* 0x000fe400000000be */
[----:B------:R-:W-:Y:S02]  /*79b0*/  DMUL R192, R94, 0.75 ;  /* 0x3fe800005ec07828 */ /* 0x000fe40000000000 */
[----:B------:R-:W-:Y:S02]  /*79c0*/  DMUL R198, R90, 3 ;  /* 0x400800005ac67828 */ /* 0x000fe40000000000 */
[----:B------:R-:W-:Y:S02]  /*79d0*/  DFMA R194, R80, -R110, R194 ;  /* 0x8000006e50c2722b */ /* 0x000fe400000000c2 */
[----:B------:R-:W-:Y:S02]  /*79e0*/  DFMA R200, R98, R114, R200 ;  /* 0x0000007262c8722b */ /* 0x000fe400000000c8 */
[----:B------:R-:W-:-:S02]  /*79f0*/  DMUL R128, R188, R128 ;  /* 0x00000080bc807228 */ /* 0x000fc40000000000 */
[----:B------:R-:W-:Y:S02]  /*7a00*/  DFMA R48, -R108, R48, R30 ;  /* 0x000000306c30722b */ /* 0x000fe4000000011e */
[----:B------:R-:W-:Y:S02]  /*7a10*/  DFMA R70, -R72, R78, R70 ;  /* 0x0000004e4846722b */ /* 0x000fe40000000146 */
[----:B------:R-:W-:Y:S02]  /*7a20*/  DMUL R30, R60, 0.75 ;  /* 0x3fe800003c1e7828 */ /* 0x000fe40000000000 */
[----:B------:R-:W-:Y:S02]  /*7a30*/  DMUL R190, R190, R40 ;  /* 0x00000028bebe7228 */ /* 0x000fe40000000000 */
[----:B------:R-:W-:Y:S02]  /*7a40*/  DADD R66, R64, -R56 ;  /* 0x0000000040427229 */ /* 0x000fe40000000838 */
[----:B------:R-:W-:-:S02]  /*7a50*/  DFMA R192, R96, -R192, R194 ;  /* 0x800000c060c0722b */ /* 0x000fc400000000c2 */
[----:B------:R-:W-:Y:S02]  /*7a60*/  DFMA R186, R186, 2, R180 ;  /* 0x40000000baba782b */ /* 0x000fe400000000b4 */
[----:B------:R-:W-:Y:S02]  /*7a70*/  DMUL R112, R196, R112 ;  /* 0x00000070c4707228 */ /* 0x000fe40000000000 */
[----:B------:R-:W-:Y:S02]  /*7a80*/  DFMA R198, R102, R198, R200 ;  /* 0x000000c666c6722b */ /* 0x000fe400000000c8 */
[----:B------:R-:W-:Y:S02]  /*7a90*/  DMUL R44, R44, 3 ;  /* 0x400800002c2c7828 */ /* 0x000fe40000000000 */
[----:B------:R-:W-:Y:S02]  /*7aa0*/  DFMA R182, R68, R136, R182 ;  /* 0x0000008844b6722b */ /* 0x000fe400000000b6 */
[----:B------:R-:W-:-:S02]  /*7ab0*/  DADD R126, -R56, R126 ;  /* 0x00000000387e7229 */ /* 0x000fc4000000017e */
[----:B------:R-:W-:Y:S02]  /*7ac0*/  DFMA R128, R178, R138, R128 ;  /* 0x0000008ab280722b */ /* 0x000fe40000000080 */
[----:B------:R-:W-:Y:S02]  /*7ad0*/  DFMA R174, R154, R78, R174 ;  /* 0x0000004e9aae722b */ /* 0x000fe400000000ae */
[----:B------:R-:W-:Y:S02]  /*7ae0*/  DFMA R30, R92, -R30, R70 ;  /* 0x8000001e5c1e722b */ /* 0x000fe40000000046 */
[----:B------:R-:W-:Y:S02]  /*7af0*/  DFMA R48, R48, R66, R190 ;  /* 0x000000423030722b */ /* 0x000fe400000000be */
[----:B------:R-:W-:Y:S02]  /*7b00*/  DADD R70, R24, -R12 ;  /* 0x0000000018467229 */ /* 0x000fe4000000080c */
[----:B------:R-:W-:-:S02]  /*7b10*/  DADD R42, R42, -R38 ;  /* 0x000000002a2a7229 */ /* 0x000fc40000000826 */
[----:B------:R-:W-:Y:S02]  /*7b20*/  DFMA R44, R100, R44, R182 ;  /* 0x0000002c642c722b */ /* 0x000fe400000000b6 */
[----:B------:R-:W-:Y:S02]  /*7b30*/  DFMA R186, R80, -R110, R186 ;  /* 0x8000006e50ba722b */ /* 0x000fe400000000ba */
[----:B------:R-:W-:Y:S02]  /*7b40*/  DFMA R112, R192, R126, R112 ;  /* 0x0000007ec070722b */ /* 0x000fe40000000070 */
[----:B------:R-:W-:Y:S02]  /*7b50*/  DFMA R198, R80, R176, R198 ;  /* 0x000000b050c6722b */ /* 0x000fe400000000c6 */
[----:B------:R-:W-:Y:S02]  /*7b60*/  DMUL R64, R114, 0.75 ;  /* 0x3fe8000072407828 */ /* 0x000fe40000000000 */
[----:B------:R-:W-:-:S02]  /*7b70*/  DADD R134, -R56, R134 ;  /* 0x0000000038867229 */ /* 0x000fc40000000186 */
[----:B------:R-:W-:Y:S02]  /*7b80*/  DFMA R128, R174, R132, R128 ;  /* 0x00000084ae80722b */ /* 0x000fe40000000080 */
[----:B------:R-:W-:Y:S02]  /*7b90*/  DADD R130, -R56, R130 ;  /* 0x0000000038827229 */ /* 0x000fe40000000182 */
[----:B------:R-:W-:Y:S02]  /*7ba0*/  DADD R12, R122, -R116 ;  /* 0x000000007a0c7229 */ /* 0x000fe40000000874 */
[----:B------:R-:W-:Y:S02]  /*7bb0*/  DADD R66, -R120, R118 ;  /* 0x0000000078427229 */ /* 0x000fe40000000176 */
[----:B------:R-:W-:Y:S02]  /*7bc0*/  DFMA R70, R70, 8, R42 ;  /* 0x402000004646782b */ /* 0x000fe4000000002a */
[----:B------:R-:W-:-:S02]  /*7bd0*/  DFMA R72, -R72, R106, R184 ;  /* 0x0000006a4848722b */ /* 0x000fc400000001b8 */
[----:B------:R-:W-:Y:S02]  /*7be0*/  DMUL R40, R68, 0.75 ;  /* 0x3fe8000044287828 */ /* 0x000fe40000000000 */
[----:B------:R-:W-:Y:S02]  /*7bf0*/  DFMA R44, R154, R106, R44 ;  /* 0x0000006a9a2c722b */ /* 0x000fe4000000002c */
[----:B------:R-:W-:Y:S02]  /*7c00*/  DFMA R64, R98, -R64, R186 ;  /* 0x800000406240722b */ /* 0x000fe400000000ba */
[----:B------:R-:W-:Y:S02]  /*7c10*/  DFMA R112, R198, R134, R112 ;  /* 0x00000086c670722b */ /* 0x000fe40000000070 */
[----:B------:R-:W-:Y:S02]  /*7c20*/  DADD R124, -R56, R124 ;  /* 0x00000000387c7229 */ /* 0x000fe4000000017c */
[----:B------:R-:W-:-:S02]  /*7c30*/  DFMA R30, R30, R130, R128 ;  /* 0x000000821e1e722b */ /* 0x000fc40000000080 */
[----:B------:R-:W-:Y:S02]  /*7c40*/  DFMA R66, R66, 8, R12 ;  /* 0x402000004242782b */ /* 0x000fe4000000000c */
[----:B------:R-:W-:Y:S02]  /*7c50*/  DADD R42, R18, -R10 ;  /* 0x00000000122a7229 */ /* 0x000fe4000000080a */
[----:B------:R-:W-:Y:S02]  /*7c60*/  DADD R10, R164, -R148 ;  /* 0x00000000a40a7229 */ /* 0x000fe40000000894 */
[----:B------:R-:W-:Y:S02]  /*7c70*/  DADD R12, -R156, R160 ;  /* 0x000000009c0c7229 */ /* 0x000fe400000001a0 */
[----:B------:R-:W-:Y:S02]  /*7c80*/  DADD R46, R46, -R146 ;  /* 0x000000002e2e7229 */ /* 0x000fe40000000892 */
[----:B------:R-:W-:-:S02]  /*7c90*/  DFMA R40, R136, -R40, R72 ;  /* 0x800000288828722b */ /* 0x000fc40000000048 */
[----:B------:R-:W-:Y:S02]  /*7ca0*/  DFMA R44, R44, R52, R48 ;  /* 0x000000342c2c722b */ /* 0x000fe40000000030 */
[----:B------:R-:W-:Y:S02]  /*7cb0*/  DFMA R64, R64, R124, R112 ;  /* 0x0000007c4040722b */ /* 0x000fe40000000070 */
[----:B------:R-:W-:Y:S02]  /*7cc0*/  DMUL R30, R78, R30 ;  /* 0x0000001e4e1e7228 */ /* 0x000fe40000000000 */
[----:B------:R-:W-:Y:S02]  /*7cd0*/  DFMA R10, R12, 8, R10 ;  /* 0x402000000c0a782b */ /* 0x000fe4000000000a */
[----:B------:R-:W-:Y:S02]  /*7ce0*/  DFMA R46, R42, 8, R46 ;  /* 0x402000002a2e782b */ /* 0x000fe4000000002e */
[----:B------:R-:W-:-:S02]  /*7cf0*/  DMUL R66, R86, R66 ;  /* 0x0000004256427228 */ /* 0x000fc40000000000 */
[----:B------:R-:W-:Y:S02]  /*7d00*/  DADD R12, R144, -R140 ;  /* 0x00000000900c7229 */ /* 0x000fe4000000088c */
[----:B------:R-:W-:Y:S02]  /*7d10*/  DADD R42, -R152, R162 ;  /* 0x00000000982a7229 */ /* 0x000fe400000001a2 */
[----:B------:R-:W-:Y:S02]  /*7d20*/  DFMA R30, R80, R64, R30 ;  /* 0x00000040501e722b */ /* 0x000fe4000000001e */
[----:B------:R-:W-:Y:S02]  /*7d30*/  DFMA R40, R40, R166, R44 ;  /* 0x000000a62828722b */ /* 0x000fe4000000002c */
[----:B------:R-:W-:Y:S02]  /*7d40*/  DMUL R66, R66, 8 ;  /* 0x4020000042427828 */ /* 0x000fe40000000000 */
[----:B------:R-:W-:-:S02]  /*7d50*/  DADD R120, -R120, R152 ;  /* 0x0000000078787229 */ /* 0x000fc40000000198 */
[----:B------:R-:W-:Y:S02]  /*7d60*/  DFMA R12, R42, 8, R12 ;  /* 0x402000002a0c782b */ /* 0x000fe4000000000c */
[----:B------:R-:W-:Y:S02]  /*7d70*/  DADD R156, R156, -R158 ;  /* 0x000000009c9c7229 */ /* 0x000fe4000000089e */
[----:B------:R-:W-:Y:S02]  /*7d80*/  DFMA R30, R106, R40, R30 ;  /* 0x000000286a1e722b */ /* 0x000fe4000000001e */
[----:B------:R-:W-:Y:S02]  /*7d90*/  DADD R40, R4, -R14 ;  /* 0x0000000004287229 */ /* 0x000fe4000000080e */
[----:B------:R-:W-:Y:S02]  /*7da0*/  DMUL R70, R86, R70 ;  /* 0x0000004656467228 */ /* 0x000fe40000000000 */
[----:B------:R-:W-:-:S02]  /*7db0*/  DFMA R10, R94, R10, -R66 ;  /* 0x0000000a5e0a722b */ /* 0x000fc40000000842 */
[----:B------:R-:W-:Y:S02]  /*7dc0*/  DADD R76, R76, -R142 ;  /* 0x000000004c4c7229 */ /* 0x000fe4000000088e */
[----:B------:R-:W-:Y:S02]  /*7dd0*/  DADD R14, R150, -R62 ;  /* 0x00000000960e7229 */ /* 0x000fe4000000083e */
[----:B------:R-:W-:Y:S02]  /*7de0*/  DMUL R12, R90, R12 ;  /* 0x0000000c5a0c7228 */ /* 0x000fe40000000000 */
[----:B------:R-:W-:Y:S02]  /*7df0*/  DADD R158, -R158, R168 ;  /* 0x000000009e9e7229 */ /* 0x000fe400000001a8 */
[----:B------:R-:W-:Y:S02]  /*7e00*/  DFMA R120, R120, 8, R156 ;  /* 0x402000007878782b */ /* 0x000fe4000000009c */
[----:B------:R-:W-:-:S02]  /*7e10*/  DMUL R70, R70, 8 ;  /* 0x4020000046467828 */ /* 0x000fc40000000000 */
[----:B------:R-:W-:Y:S02]  /*7e20*/  DADD R122, -R122, R144 ;  /* 0x000000007a7a7229 */ /* 0x000fe40000000190 */
[----:B------:R-:W-:Y:S02]  /*7e30*/  DADD R118, -R118, R162 ;  /* 0x0000000076767229 */ /* 0x000fe400000001a2 */
[----:B------:R-:W-:Y:S02]  /*7e40*/  DFMA R40, R40, 8, R76 ;  /* 0x402000002828782b */ /* 0x000fe4000000004c */
[----:B------:R-:W-:Y:S02]  /*7e50*/  DADD R150, R164, -R150 ;  /* 0x00000000a4967229 */ /* 0x000fe40000000896 */
[----:B------:R-:W-:Y:S02]  /*7e60*/  DADD R160, R160, -R168 ;  /* 0x00000000a0a07229 */ /* 0x000fe400000008a8 */
[----:B------:R-:W-:-:S02]  /*7e70*/  DFMA R10, R12, 8, R10 ;  /* 0x402000000c0a782b */ /* 0x000fc4000000000a */
[----:B------:R-:W-:Y:S02]  /*7e80*/  DFMA R14, R158, 8, R14 ;  /* 0x402000009e0e782b */ /* 0x000fe4000000000e */
[----:B------:R-:W-:Y:S02]  /*7e90*/  DMUL R120, R88, R120 ;  /* 0x0000007858787228 */ /* 0x000fe40000000000 */
[----:B------:R-:W-:Y:S02]  /*7ea0*/  DMUL R78, R80, R78 ;  /* 0x0000004e504e7228 */ /* 0x000fe40000000000 */
[----:B------:R-:W-:Y:S02]  /*7eb0*/  DFMA R46, R94, R46, -R70 ;  /* 0x0000002e5e2e722b */ /* 0x000fe40000000846 */
[----:B------:R-:W-:Y:S02]  /*7ec0*/  DMUL R40, R90, R40 ;  /* 0x000000285a287228 */ /* 0x000fe40000000000 */
[----:B------:R-:W-:-:S02]  /*7ed0*/  DFMA R122, R122, 8, R150 ;  /* 0x402000007a7a782b */ /* 0x000fc40000000096 */
[----:B------:R-:W-:Y:S02]  /*7ee0*/  DFMA R118, R118, 8, R160 ;  /* 0x402000007676782b */ /* 0x000fe400000000a0 */
[----:B------:R-:W-:Y:S02]  /*7ef0*/  DFMA R10, -R114, R14, R10 ;  /* 0x0000000e720a722b */ /* 0x000fe4000000010a */
[----:B------:R-:W-:Y:S02]  /*7f00*/  DADD R12, R20, -R16 ;  /* 0x00000000140c7229 */ /* 0x000fe40000000810 */
[----:B------:R-:W-:Y:S02]  /*7f10*/  DADD R74, R74, -R172 ;  /* 0x000000004a4a7229 */ /* 0x000fe400000008ac */
[----:B------:R-:W-:Y:S02]  /*7f20*/  DMUL R120, R120, 8 ;  /* 0x4020000078787828 */ /* 0x000fe40000000000 */
[----:B------:R-:W-:-:S02]  /*7f30*/  DMUL R78, R78, UR4 ;  /* 0x000000044e4e7c28 */ /* 0x000fc40008000000 */
[----:B------:R-:W-:Y:S02]  /*7f40*/  DMUL R58, R54, R58 ;  /* 0x0000003a363a7228 */ /* 0x000fe40000000000 */
[----:B------:R-:W-:Y:S02]  /*7f50*/  DADD R116, -R116, R140 ;  /* 0x0000000074747229 */ /* 0x000fe4000000018c */
[----:B------:R-:W-:Y:S02]  /*7f60*/  DFMA R40, R40, 8, R46 ;  /* 0x402000002828782b */ /* 0x000fe4000000002e */
[----:B------:R-:W-:Y:S02]  /*7f70*/  DFMA R12, R12, 8, R74 ;  /* 0x402000000c0c782b */ /* 0x000fe4000000004a */
[----:B------:R-:W-:Y:S02]  /*7f80*/  DADD R62, R148, -R62 ;  /* 0x00000000943e7229 */ /* 0x000fe4000000083e */
[----:B------:R-:W-:-:S02]  /*7f90*/  DFMA R120, R84, R122, -R120 ;  /* 0x0000007a5478722b */ /* 0x000fc40000000878 */
[----:B------:R-:W-:Y:S02]  /*7fa0*/  DMUL R118, R82, R118 ;  /* 0x0000007652767228 */ /* 0x000fe40000000000 */
[----:B------:R-:W-:Y:S02]  /*7fb0*/  DMUL R10, R78, R10 ;  /* 0x0000000a4e0a7228 */ /* 0x000fe40000000000 */
[----:B------:R-:W-:Y:S02]  /*7fc0*/  DMUL R80, R80, R106 ;  /* 0x0000006a50507228 */ /* 0x000fe40000000000 */
[----:B------:R-:W-:Y:S02]  /*7fd0*/  DFMA R58, R58, -8, R50 ;  /* 0xc02000003a3a782b */ /* 0x000fe40000000032 */
[----:B------:R-:W-:Y:S02]  /*7fe0*/  DADD R38, -R38, R142 ;  /* 0x0000000026267229 */ /* 0x000fe4000000018e */
[----:B------:R-:W-:-:S02]  /*7ff0*/  DADD R146, R146, -R172 ;  /* 0x0000000092927229 */ /* 0x000fc400000008ac */
[----:B------:R-:W-:Y:S02]  /*8000*/  DFMA R12, -R114, R12, R40 ;  /* 0x0000000c720c722b */ /* 0x000fe40000000128 */
[----:B------:R-:W-:Y:S02]  /*8010*/  DFMA R62, R116, 8, R62 ;  /* 0x40200000743e782b */ /* 0x000fe4000000003e */
[----:B------:R-:W-:Y:S02]  /*8020*/  DFMA R118, R118, 8, R120 ;  /* 0x402000007676782b */ /* 0x000fe40000000078 */
[----:B------:R-:W-:Y:S02]  /*8030*/  DFMA R10, R30, UR6, R10 ;  /* 0x000000061e0a7c2b */ /* 0x000fe4000800000a */
[----:B------:R-:W-:Y:S02]  /*8040*/  DMUL R80, R80, UR4 ;  /* 0x0000000450507c28 */ /* 0x000fe40008000000 */
[----:B------:R-:W-:-:S02]  /*8050*/  DFMA R58, R36, 8, R58 ;  /* 0x40200000243a782b */ /* 0x000fc4000000003a */
[----:B------:R-:W-:Y:S02]  /*8060*/  DFMA R38, R38, 8, R146 ;  /* 0x402000002626782b */ /* 0x000fe40000000092 */
[----:B------:R-:W-:Y:S02]  /*8070*/  DFMA R62, -R60, R62, R118 ;  /* 0x0000003e3c3e722b */ /* 0x000fe40000000176 */
[----:B------:R-:W-:-:S04]  /*8080*/  DFMA R10, R80, R12, R10 ;  /* 0x0000000c500a722b */ /* 0x000fc8000000000a */
[----:B------:R-:W-:-:S04]  /*8090*/  DFMA R38, -R68, R38, R58 ;  /* 0x000000264426722b */ /* 0x000fc8000000013a */
[----:B------:R-:W-:Y:S01]  /*80a0*/  DFMA R10, R78, R62, R10 ;  /* 0x0000003e4e0a722b */ /* 0x000fe2000000000a */
[----:B------:R-:W-:Y:S01]  /*80b0*/  IADD3 R22, P0, PT, R22, 0x10, RZ ;  /* 0x0000001016167810 */ /* 0x000fe20007f1e0ff */
[----:B------:R-:W-:-:S03]  /*80c0*/  VIADD R215, R215, 0x1 ;  /* 0x00000001d7d77836 */ /* 0x000fc60000000000 */
[----:B------:R-:W-:-:S03]  /*80d0*/  IADD3.X R23, PT, PT, RZ, R23, RZ, P0, !PT ;  /* 0x00000017ff177210 */ /* 0x000fc600007fe4ff */
[----:B------:R-:W-:Y:S01]  /*80e0*/  DFMA R10, R80, R38, R10 ;  /* 0x00000026500a722b */ /* 0x000fe2000000000a */
[----:B------:R-:W-:Y:S02]  /*80f0*/  ISETP.NE.AND P0, PT, R215, 0x1, PT ;  /* 0x00000001d700780c */ /* 0x000fe40003f05270 */
[----:B------:R-:W-:-:S05]  /*8100*/  IADD3 R211, P1, PT, R211, 0x169000, RZ ;  /* 0x00169000d3d37810 */ /* 0x000fca0007f3e0ff */
[----:B------:R-:W-:Y:S01]  /*8110*/  DFMA R170, R10, UR10, R170 ;  /* 0x0000000a0aaa7c2b */ /* 0x000fe200080000aa */
[----:B------:R-:W-:Y:S01]  /*8120*/  IADD3 R245, PT, PT, R245, 0x2, RZ ;  /* 0x00000002f5f57810 */ /* 0x000fe20007ffe0ff */
[----:B------:R-:W-:Y:S01]  /*8130*/  IMAD.X R209, RZ, RZ, R209, P1 ;  /* 0x000000ffffd17224 */ /* 0x000fe200008e06d1 */
[----:B------:R-:W-:Y:S01]  /*8140*/  MOV R12, R24 ;  /* 0x00000018000c7202 */ /* 0x000fe20000000f00 */
[----:B------:R-:W-:-:S03]  /*8150*/  IMAD.MOV.U32 R10, RZ, RZ, R18 ;  /* 0x000000ffff0a7224 */ /* 0x000fc600078e0012 */
[----:B------:R0:W-:Y:S01]  /*8160*/  STG.E.64 desc[UR8][R28.64+0xb4800], R170 ;  /* 0x0b4800aa1c007986 */ /* 0x0001e2000c101b08 */
[----:B------:R-:W-:Y:S01]  /*8170*/  MOV R13, R25 ;  /* 0x00000019000d7202 */ /* 0x000fe20000000f00 */
[----:B------:R-:W-:Y:S01]  /*8180*/  IMAD.MOV.U32 R15, RZ, RZ, R5 ;  /* 0x000000ffff0f7224 */ /* 0x000fe200078e0005 */
[----:B------:R-:W-:Y:S02]  /*8190*/  MOV R11, R19 ;  /* 0x00000013000b7202 */ /* 0x000fe40000000f00 */
[----:B------:R-:W-:Y:S02]  /*81a0*/  MOV R14, R4 ;  /* 0x00000004000e7202 */ /* 0x000fe40000000f00 */
[----:B------:R-:W-:Y:S02]  /*81b0*/  MOV R16, R20 ;  /* 0x0000001400107202 */ /* 0x000fe40000000f00 */
[----:B------:R-:W-:Y:S01]  /*81c0*/  MOV R17, R21 ;  /* 0x0000001500117202 */ /* 0x000fe20000000f00 */
[----:B------:R-:W-:Y:S06]  /*81d0*/  @P0 BRA `(.L_x_47) ;  /* 0xffffffdc00940947 */ /* 0x000fec000383ffff */
[----:B------:R-:W-:Y:S05]  /*81e0*/  EXIT ;  /* 0x000000000000794d */ /* 0x000fea0003800000 */
.L_x_48:
        /* <DEDUP_REMOVED lines=9> */
.L_x_52:


//--------------------- .nv.shared.reserved.0     --------------------------
	.section	.nv.shared.reserved.0,"aw",@nobits
	.weak		__nv_reservedSMEM_offset_0_alias
	.size		__nv_reservedSMEM_offset_0_alias, 0, 64
	.other		__nv_reservedSMEM_offset_0_alias,@"STO_CUDA_RESERVED_SHARED STV_DEFAULT"
__nv_reservedSMEM_offset_0_alias:
	.zero		0
	.zero		64


//--------------------- .nv.constant0._Z5sw4_3PdS_S_S_S_S_S_S_S_S_S_i --------------------------
	.section	.nv.constant0._Z5sw4_3PdS_S_S_S_S_S_S_S_S_S_i,"a",@progbits
	.sectionflags	@""
	.align	4
.nv.constant0._Z5sw4_3PdS_S_S_S_S_S_S_S_S_S_i:
	.zero		988


//--------------------- .nv.constant0._Z5sw4_2PdS_S_S_S_S_S_S_S_S_S_i --------------------------
	.section	.nv.constant0._Z5sw4_2PdS_S_S_S_S_S_S_S_S_S_i,"a",@progbits
	.sectionflags	@""
	.align	4
.nv.constant0._Z5sw4_2PdS_S_S_S_S_S_S_S_S_S_i:
	.zero		988


//--------------------- .nv.constant0._Z5sw4_1PdS_S_S_S_S_S_S_S_S_S_i --------------------------
	.section	.nv.constant0._Z5sw4_1PdS_S_S_S_S_S_S_S_S_S_i,"a",@progbits
	.sectionflags	@""
	.align	4
.nv.constant0._Z5sw4_1PdS_S_S_S_S_S_S_S_S_S_i:
	.zero		988


//--------------------- SYMBOLS --------------------------

	.type		.nv.reservedSmem.offset0,@object
	.size		.nv.reservedSmem.offset0,0x4
